	.target	sm_80

	.elftype	@"ET_EXEC"


//--------------------- .note.nv.tkinfo           --------------------------
	.section	.note.nv.tkinfo,"",@"SHT_NOTE"
	.sectionflags	@"SHF_NOTE_NV_TKINFO"
	.tkinfo
        /*0018*/ 	.word	0x00000002
        /*0030*/ 	.string	""
        /*0030*/ 	.string	"ptxas"
        /*0030*/ 	.string	"Cuda compilation tools, release 13.0, V13.0.88"
        /*0030*/ 	.string	"Build cuda_13.0.r13.0/compiler.36424714_0"
        /*0030*/ 	.string	"-v  -suppress-debug-info  -lineinfo  -arch sm_80 "



//--------------------- .note.nv.cuinfo           --------------------------
	.section	.note.nv.cuinfo,"",@"SHT_NOTE"
	.sectionflags	@"SHF_NOTE_NV_CUINFO"
        /*0018*/ 	.short	0x0002
        /*001a*/ 	.short	0x0050
        /*001c*/ 	.short	0x0082
	.zero		2


//--------------------- .nv.info                  --------------------------
	.section	.nv.info,"",@"SHT_CUDA_INFO"
	.align	4


	//----- nvinfo : EIATTR_REGCOUNT
	.align		4
        /*0000*/ 	.byte	0x04, 0x2f
        /*0002*/ 	.short	(.L_1 - .L_0)
	.align		4
.L_0:
        /*0004*/ 	.word	index@(matmul_kernel)
        /*0008*/ 	.word	0x000000ff


	//----- nvinfo : EIATTR_FRAME_SIZE
	.align		4
.L_1:
        /*000c*/ 	.byte	0x04, 0x11
        /*000e*/ 	.short	(.L_3 - .L_2)
	.align		4
.L_2:
        /*0010*/ 	.word	index@(matmul_kernel)
        /*0014*/ 	.word	0x000004a8


	//----- nvinfo : EIATTR_MIN_STACK_SIZE
	.align		4
.L_3:
        /*0018*/ 	.byte	0x04, 0x12
        /*001a*/ 	.short	(.L_5 - .L_4)
	.align		4
.L_4:
        /*001c*/ 	.word	index@(matmul_kernel)
        /*0020*/ 	.word	0x000004a8
.L_5:


//--------------------- .nv.info.matmul_kernel    --------------------------
	.section	.nv.info.matmul_kernel,"",@"SHT_CUDA_INFO"
	.sectionflags	@""
	.align	4


	//----- nvinfo : EIATTR_CUDA_API_VERSION
	.align		4
        /*0000*/ 	.byte	0x04, 0x37
        /*0002*/ 	.short	(.L_7 - .L_6)
.L_6:
        /*0004*/ 	.word	0x00000082


	//----- nvinfo : EIATTR_SW2861232_WAR
	.align		4
.L_7:
        /*0008*/ 	.byte	0x01, 0x35
	.zero		2


	//----- nvinfo : EIATTR_PARAM_CBANK
	.align		4
        /*000c*/ 	.byte	0x04, 0x0a
        /*000e*/ 	.short	(.L_9 - .L_8)
	.align		4
.L_8:
        /*0010*/ 	.word	index@(.nv.constant0.matmul_kernel)
        /*0014*/ 	.short	0x0160
        /*0016*/ 	.short	0x0050


	//----- nvinfo : EIATTR_CBANK_PARAM_SIZE
	.align		4
.L_9:
        /*0018*/ 	.byte	0x03, 0x19
        /*001a*/ 	.short	0x0050


	//----- nvinfo : EIATTR_KPARAM_INFO
	.align		4
        /*001c*/ 	.byte	0x04, 0x17
        /*001e*/ 	.short	(.L_11 - .L_10)
.L_10:
        /*0020*/ 	.word	0x00000000
        /*0024*/ 	.short	0x000d
        /*0026*/ 	.short	0x0048
        /*0028*/ 	.byte	0x00, 0xf4, 0x21, 0x00


	//----- nvinfo : EIATTR_KPARAM_INFO
	.align		4
.L_11:
        /*002c*/ 	.byte	0x04, 0x17
        /*002e*/ 	.short	(.L_13 - .L_12)
.L_12:
        /*0030*/ 	.word	0x00000000
        /*0034*/ 	.short	0x000c
        /*0036*/ 	.short	0x0040
        /*0038*/ 	.byte	0x00, 0xf4, 0x21, 0x00


	//----- nvinfo : EIATTR_KPARAM_INFO
	.align		4
.L_13:
        /*003c*/ 	.byte	0x04, 0x17
        /*003e*/ 	.short	(.L_15 - .L_14)
.L_14:
        /*0040*/ 	.word	0x00000000
        /*0044*/ 	.short	0x000b
        /*0046*/ 	.short	0x0038
        /*0048*/ 	.byte	0x00, 0xf0, 0x11, 0x00


	//----- nvinfo : EIATTR_KPARAM_INFO
	.align		4
.L_15:
        /*004c*/ 	.byte	0x04, 0x17
        /*004e*/ 	.short	(.L_17 - .L_16)
.L_16:
        /*0050*/ 	.word	0x00000000
        /*0054*/ 	.short	0x000a
        /*0056*/ 	.short	0x0034
        /*0058*/ 	.byte	0x00, 0xf0, 0x11, 0x00


	//----- nvinfo : EIATTR_KPARAM_INFO
	.align		4
.L_17:
        /*005c*/ 	.byte	0x04, 0x17
        /*005e*/ 	.short	(.L_19 - .L_18)
.L_18:
        /*0060*/ 	.word	0x00000000
        /*0064*/ 	.short	0x0009
        /*0066*/ 	.short	0x0030
        /*0068*/ 	.byte	0x00, 0xf0, 0x11, 0x00


	//----- nvinfo : EIATTR_KPARAM_INFO
	.align		4
.L_19:
        /*006c*/ 	.byte	0x04, 0x17
        /*006e*/ 	.short	(.L_21 - .L_20)
.L_20:
        /*0070*/ 	.word	0x00000000
        /*0074*/ 	.short	0x0008
        /*0076*/ 	.short	0x002c
        /*0078*/ 	.byte	0x00, 0xf0, 0x11, 0x00


	//----- nvinfo : EIATTR_KPARAM_INFO
	.align		4
.L_21:
        /*007c*/ 	.byte	0x04, 0x17
        /*007e*/ 	.short	(.L_23 - .L_22)
.L_22:
        /*0080*/ 	.word	0x00000000
        /*0084*/ 	.short	0x0007
        /*0086*/ 	.short	0x0028
        /*0088*/ 	.byte	0x00, 0xf0, 0x11, 0x00


	//----- nvinfo : EIATTR_KPARAM_INFO
	.align		4
.L_23:
        /*008c*/ 	.byte	0x04, 0x17
        /*008e*/ 	.short	(.L_25 - .L_24)
.L_24:
        /*0090*/ 	.word	0x00000000
        /*0094*/ 	.short	0x0006
        /*0096*/ 	.short	0x0024
        /*0098*/ 	.byte	0x00, 0xf0, 0x11, 0x00


	//----- nvinfo : EIATTR_KPARAM_INFO
	.align		4
.L_25:
        /*009c*/ 	.byte	0x04, 0x17
        /*009e*/ 	.short	(.L_27 - .L_26)
.L_26:
        /*00a0*/ 	.word	0x00000000
        /*00a4*/ 	.short	0x0005
        /*00a6*/ 	.short	0x0020
        /*00a8*/ 	.byte	0x00, 0xf0, 0x11, 0x00


	//----- nvinfo : EIATTR_KPARAM_INFO
	.align		4
.L_27:
        /*00ac*/ 	.byte	0x04, 0x17
        /*00ae*/ 	.short	(.L_29 - .L_28)
.L_28:
        /*00b0*/ 	.word	0x00000000
        /*00b4*/ 	.short	0x0004
        /*00b6*/ 	.short	0x001c
        /*00b8*/ 	.byte	0x00, 0xf0, 0x11, 0x00


	//----- nvinfo : EIATTR_KPARAM_INFO
	.align		4
.L_29:
        /*00bc*/ 	.byte	0x04, 0x17
        /*00be*/ 	.short	(.L_31 - .L_30)
.L_30:
        /*00c0*/ 	.word	0x00000000
        /*00c4*/ 	.short	0x0003
        /*00c6*/ 	.short	0x0018
        /*00c8*/ 	.byte	0x00, 0xf0, 0x11, 0x00


	//----- nvinfo : EIATTR_KPARAM_INFO
	.align		4
.L_31:
        /*00cc*/ 	.byte	0x04, 0x17
        /*00ce*/ 	.short	(.L_33 - .L_32)
.L_32:
        /*00d0*/ 	.word	0x00000000
        /*00d4*/ 	.short	0x0002
        /*00d6*/ 	.short	0x0010
        /*00d8*/ 	.byte	0x00, 0xf4, 0x21, 0x00


	//----- nvinfo : EIATTR_KPARAM_INFO
	.align		4
.L_33:
        /*00dc*/ 	.byte	0x04, 0x17
        /*00de*/ 	.short	(.L_35 - .L_34)
.L_34:
        /*00e0*/ 	.word	0x00000000
        /*00e4*/ 	.short	0x0001
        /*00e6*/ 	.short	0x0008
        /*00e8*/ 	.byte	0x00, 0xf4, 0x21, 0x00


	//----- nvinfo : EIATTR_KPARAM_INFO
	.align		4
.L_35:
        /*00ec*/ 	.byte	0x04, 0x17
        /*00ee*/ 	.short	(.L_37 - .L_36)
.L_36:
        /*00f0*/ 	.word	0x00000000
        /*00f4*/ 	.short	0x0000
        /*00f6*/ 	.short	0x0000
        /*00f8*/ 	.byte	0x00, 0xf4, 0x21, 0x00


	//----- nvinfo : EIATTR_MAXREG_COUNT
	.align		4
.L_37:
        /*00fc*/ 	.byte	0x03, 0x1b
        /*00fe*/ 	.short	0x00ff


	//----- nvinfo : EIATTR_NUM_BARRIERS
	.align		4
        /*0100*/ 	.byte	0x02, 0x4c
        /*0102*/ 	.byte	0x01
	.zero		1


	//----- nvinfo : EIATTR_ANNOTATIONS
	.align		4
        /*0104*/ 	.byte	0x04, 0x55
        /*0106*/ 	.short	(.L_39 - .L_38)


	//   ....[0]....
.L_38:
        /*0108*/ 	.word	0x00000001
        /*010c*/ 	.byte	0x50, 0x08, 0x00, 0x00, 0x01, 0x00, 0x00, 0x00, 0xa0, 0x4f, 0x00, 0x00, 0x01, 0x00, 0x00, 0x00
        /* <DEDUP_REMOVED lines=417> */
        /*1b2c*/ 	.byte	0x10, 0x04, 0x01, 0x00, 0x01, 0x00, 0x00, 0x00, 0x20, 0x04, 0x01, 0x00


	//----- nvinfo : EIATTR_MERCURY_ISA_VERSION
	.align		4
.L_39:
        /*1b38*/ 	.byte	0x03, 0x5f
        /*1b3a*/ 	.short	0x0000


	//----- nvinfo : EIATTR_EXIT_INSTR_OFFSETS
	.align		4
        /*1b3c*/ 	.byte	0x04, 0x1c
        /*1b3e*/ 	.short	(.L_41 - .L_40)


	//   ....[0]....
.L_40:
        /*1b40*/ 	.word	0x00016690


	//   ....[1]....
        /*1b44*/ 	.word	0x000166b0


	//----- nvinfo : EIATTR_REQNTID
	.align		4
.L_41:
        /*1b48*/ 	.byte	0x04, 0x10
        /*1b4a*/ 	.short	(.L_43 - .L_42)
.L_42:
        /*1b4c*/ 	.word	0x00000100
        /*1b50*/ 	.word	0x00000001
        /*1b54*/ 	.word	0x00000001
.L_43:


//--------------------- .nv.callgraph             --------------------------
	.section	.nv.callgraph,"",@"SHT_CUDA_CALLGRAPH"
	.align	4
	.sectionentsize	8
	.align		4
        /*0000*/ 	.word	0x00000000
	.align		4
        /*0004*/ 	.word	0xffffffff
	.align		4
        /*0008*/ 	.word	0x00000000
	.align		4
        /*000c*/ 	.word	0xfffffffe
	.align		4
        /*0010*/ 	.word	0x00000000
	.align		4
        /*0014*/ 	.word	0xfffffffd
	.align		4
        /*0018*/ 	.word	0x00000000
	.align		4
        /*001c*/ 	.word	0xfffffffc


//--------------------- .nv.rel.action            --------------------------
	.section	.nv.rel.action,"",@"SHT_CUDA_RELOCINFO"
	.align	8
	.sectionentsize	8
        /*0000*/ 	.byte	0x73, 0x00, 0x00, 0x00, 0x00, 0x00, 0x00, 0x00, 0x00, 0x00, 0x00, 0x11, 0x25, 0x00, 0x05, 0x36


//--------------------- .nv.constant0.matmul_kernel --------------------------
	.section	.nv.constant0.matmul_kernel,"a",@progbits
	.sectionflags	@""
	.align	4
.nv.constant0.matmul_kernel:
	.zero		432


//--------------------- .text.matmul_kernel       --------------------------
	.section	.text.matmul_kernel,"ax",@progbits
	.sectioninfo	@"SHI_REGISTERS=255"
	.align	128
        .global         matmul_kernel
        .type           matmul_kernel,@function
        .size           matmul_kernel,(.L_x_4 - matmul_kernel)
        .other          matmul_kernel,@"STO_CUDA_ENTRY STV_DEFAULT"
matmul_kernel:
.text.matmul_kernel:
[----:B------:R-:W-:Y:S02]  /*0000*/  IMAD.MOV.U32 R1, RZ, RZ, c[0x0][0x28] ;  /* 0x00000a00ff017624 */ /* 0x000fe400078e00ff */
[----:B------:R-:W-:Y:S01]  /*0010*/  IMAD.MOV.U32 R6, RZ, RZ, 0xff ;  /* 0x000000ffff067424 */ /* 0x000fe200078e00ff */
[----:B------:R-:W1:Y:S01]  /*0020*/  S2R R9, SR_CTAID.X ;  /* 0x0000000000097919 */ /* 0x000e620000002500 */
[----:B------:R-:W-:Y:S01]  /*0030*/  LOP3.LUT R164, RZ, c[0x0][0x17c], RZ, 0x33, !PT ;  /* 0x00005f00ffa47a12 */ /* 0x000fe200078e33ff */
[----:B------:R-:W-:Y:S01]  /*0040*/  IMAD.MOV.U32 R167, RZ, RZ, c[0x0][0x188] ;  /* 0x00006200ffa77624 */ /* 0x000fe200078e00ff */
[----:B------:R-:W-:Y:S01]  /*0050*/  IADD3 R1, R1, -0x4a8, RZ ;  /* 0xfffffb5801017810 */ /* 0x000fe20007ffe0ff */
[----:B------:R-:W2:Y:S01]  /*0060*/  S2R R94, SR_TID.X ;  /* 0x00000000005e7919 */ /* 0x000ea20000002100 */
[----:B------:R-:W-:Y:S01]  /*0070*/  IADD3 R0, R6, c[0x0][0x17c], RZ ;  /* 0x00005f0006007a10 */ /* 0x000fe20007ffe0ff */
[C---:B------:R-:W-:Y:S01]  /*0080*/  IMAD.SHL.U32 R50, R167.reuse, 0x2, RZ ;  /* 0x00000002a7327824 */ /* 0x040fe200078e00ff */
[----:B------:R-:W-:Y:S01]  /*0090*/  ULDC.64 UR4, c[0x0][0x118] ;  /* 0x0000460000047ab9 */ /* 0x000fe20000000a00 */
[C---:B------:R-:W-:Y:S01]  /*00a0*/  IMAD R232, R167.reuse, 0x14, RZ ;  /* 0x00000014a7e87824 */ /* 0x040fe200078e02ff */
[----:B------:R-:W-:Y:S01]  /*00b0*/  SHF.R.S32.HI R3, RZ, 0x1f, R0 ;  /* 0x0000001fff037819 */ /* 0x000fe20000011400 */
[----:B------:R-:W-:-:S02]  /*00c0*/  IMAD R40, R167, 0x5, RZ ;  /* 0x00000005a7287824 */ /* 0x000fc400078e02ff */
[----:B------:R-:W-:Y:S01]  /*00d0*/  IMAD R48, R167, 0x18, RZ ;  /* 0x00000018a7307824 */ /* 0x000fe200078e02ff */
[----:B------:R-:W-:Y:S01]  /*00e0*/  LEA.HI R3, R3, R0, RZ, 0x8 ;  /* 0x0000000003037211 */ /* 0x000fe200078f40ff */
[C---:B------:R-:W-:Y:S02]  /*00f0*/  IMAD R56, R167.reuse, 0x1c, RZ ;  /* 0x0000001ca7387824 */ /* 0x040fe400078e02ff */
[C---:B------:R-:W-:Y:S01]  /*0100*/  IMAD R38, R167.reuse, 0x6, RZ ;  /* 0x00000006a7267824 */ /* 0x040fe200078e02ff */
[----:B------:R-:W-:Y:S01]  /*0110*/  SHF.R.S32.HI R3, RZ, 0x8, R3 ;  /* 0x00000008ff037819 */ /* 0x000fe20000011403 */
[C---:B------:R-:W-:Y:S02]  /*0120*/  IMAD R36, R167.reuse, 0x7, RZ ;  /* 0x00000007a7247824 */ /* 0x040fe400078e02ff */
[----:B------:R-:W-:Y:S02]  /*0130*/  IMAD.SHL.U32 R34, R167, 0x8, RZ ;  /* 0x00000008a7227824 */ /* 0x000fe400078e00ff */
[----:B------:R-:W-:Y:S01]  /*0140*/  IMAD.SHL.U32 R4, R3, 0x8, RZ ;  /* 0x0000000803047824 */ /* 0x000fe200078e00ff */
[----:B-1----:R-:W-:Y:S01]  /*0150*/  IABS R10, R9 ;  /* 0x00000009000a7213 */ /* 0x002fe20000000000 */
[----:B------:R-:W-:-:S03]  /*0160*/  IMAD R133, R167, 0x30, RZ ;  /* 0x00000030a7857824 */ /* 0x000fc600078e02ff */
[-C--:B------:R-:W-:Y:S01]  /*0170*/  IABS R5, R4.reuse ;  /* 0x0000000400057213 */ /* 0x080fe20000000000 */
[C---:B------:R-:W-:Y:S01]  /*0180*/  IMAD R26, R167.reuse, 0xd, RZ ;  /* 0x0000000da71a7824 */ /* 0x040fe200078e02ff */
[----:B------:R-:W-:Y:S01]  /*0190*/  IABS R11, R4 ;  /* 0x00000004000b7213 */ /* 0x000fe20000000000 */
[C---:B------:R-:W-:Y:S01]  /*01a0*/  IMAD R28, R167.reuse, 0xe, RZ ;  /* 0x0000000ea71c7824 */ /* 0x040fe200078e02ff */
[----:B------:R-:W1:Y:S01]  /*01b0*/  I2F.RP R0, R5 ;  /* 0x0000000500007306 */ /* 0x000e620000209400 */
[C---:B--2---:R-:W-:Y:S01]  /*01c0*/  LOP3.LUT R96, R94.reuse, 0xff, RZ, 0xc0, !PT ;  /* 0x000000ff5e607812 */ /* 0x044fe200078ec0ff */
[C---:B------:R-:W-:Y:S01]  /*01d0*/  IMAD R30, R167.reuse, 0xf, RZ ;  /* 0x0000000fa71e7824 */ /* 0x040fe200078e02ff */
[----:B------:R-:W-:Y:S01]  /*01e0*/  LOP3.LUT R123, R94, 0xe0, RZ, 0xc0, !PT ;  /* 0x000000e05e7b7812 */ /* 0x000fe200078ec0ff */
[C---:B------:R-:W-:Y:S02]  /*01f0*/  IMAD.SHL.U32 R32, R167.reuse, 0x10, RZ ;  /* 0x00000010a7207824 */ /* 0x040fe400078e00ff */
[----:B------:R-:W-:-:S02]  /*0200*/  IMAD R235, R167, 0x11, RZ ;  /* 0x00000011a7eb7824 */ /* 0x000fc400078e02ff */
[C---:B------:R-:W-:Y:S02]  /*0210*/  IMAD R234, R167.reuse, 0x12, RZ ;  /* 0x00000012a7ea7824 */ /* 0x040fe400078e02ff */
[C---:B------:R-:W-:Y:S02]  /*0220*/  IMAD R233, R167.reuse, 0x13, RZ ;  /* 0x00000013a7e97824 */ /* 0x040fe400078e02ff */
[C---:B------:R-:W-:Y:S02]  /*0230*/  IMAD R42, R167.reuse, 0x15, RZ ;  /* 0x00000015a72a7824 */ /* 0x040fe400078e02ff */
[C---:B------:R-:W-:Y:S01]  /*0240*/  IMAD R44, R167.reuse, 0x16, RZ ;  /* 0x00000016a72c7824 */ /* 0x040fe200078e02ff */
[----:B-1----:R-:W1:Y:S01]  /*0250*/  MUFU.RCP R0, R0 ;  /* 0x0000000000007308 */ /* 0x002e620000001000 */
[C---:B------:R-:W-:Y:S02]  /*0260*/  IMAD R46, R167.reuse, 0x17, RZ ;  /* 0x00000017a72e7824 */ /* 0x040fe400078e02ff */
[----:B------:R-:W-:-:S02]  /*0270*/  IMAD R52, R167, 0x1a, RZ ;  /* 0x0000001aa7347824 */ /* 0x000fc400078e02ff */
[C---:B------:R-:W-:Y:S02]  /*0280*/  IMAD R54, R167.reuse, 0x1b, RZ ;  /* 0x0000001ba7367824 */ /* 0x040fe400078e02ff */
[C---:B------:R-:W-:Y:S02]  /*0290*/  IMAD R95, R167.reuse, 0x1d, RZ ;  /* 0x0000001da75f7824 */ /* 0x040fe400078e02ff */
[C---:B------:R-:W-:Y:S02]  /*02a0*/  IMAD R90, R167.reuse, 0x1e, RZ ;  /* 0x0000001ea75a7824 */ /* 0x040fe400078e02ff */
[C---:B------:R-:W-:Y:S02]  /*02b0*/  IMAD R93, R167.reuse, 0x7c, RZ ;  /* 0x0000007ca75d7824 */ /* 0x040fe400078e02ff */
[----:B------:R-:W-:Y:S02]  /*02c0*/  IMAD.SHL.U32 R176, R96, 0x4, RZ ;  /* 0x0000000460b07824 */ /* 0x000fe400078e00ff */
[----:B------:R-:W-:Y:S01]  /*02d0*/  IMAD.MOV.U32 R163, RZ, RZ, 0x1f ;  /* 0x0000001fffa37424 */ /* 0x000fe200078e00ff */
[----:B-1----:R-:W-:Y:S01]  /*02e0*/  IADD3 R2, R0, 0xffffffe, RZ ;  /* 0x0ffffffe00027810 */ /* 0x002fe20007ffe0ff */
[----:B------:R-:W-:Y:S01]  /*02f0*/  IMAD.MOV R0, RZ, RZ, -R11 ;  /* 0x000000ffff007224 */ /* 0x000fe200078e0a0b */
[C---:B------:R-:W-:Y:S01]  /*0300*/  LOP3.LUT R175, R176.reuse, 0x20, RZ, 0x3c, !PT ;  /* 0x00000020b0af7812 */ /* 0x040fe200078e3cff */
[----:B------:R-:W-:Y:S01]  /*0310*/  IMAD.SHL.U32 R177, R167, 0x20, RZ ;  /* 0x00000020a7b17824 */ /* 0x000fe200078e00ff */
[----:B------:R1:W2:Y:S01]  /*0320*/  F2I.FTZ.U32.TRUNC.NTZ R3, R2 ;  /* 0x0000000200037305 */ /* 0x0002a2000021f000 */
[----:B------:R-:W-:-:S02]  /*0330*/  LOP3.LUT R174, R176, 0x40, RZ, 0x3c, !PT ;  /* 0x00000040b0ae7812 */ /* 0x000fc400078e3cff */
[----:B------:R-:W-:Y:S02]  /*0340*/  LOP3.LUT R173, R176, 0x60, RZ, 0x3c, !PT ;  /* 0x00000060b0ad7812 */ /* 0x000fe400078e3cff */
[----:B------:R-:W-:Y:S01]  /*0350*/  IADD3 R163, R163, c[0x0][0x180], RZ ;  /* 0x00006000a3a37a10 */ /* 0x000fe20007ffe0ff */
[----:B-1----:R-:W-:Y:S02]  /*0360*/  IMAD.MOV.U32 R2, RZ, RZ, RZ ;  /* 0x000000ffff027224 */ /* 0x002fe400078e00ff */
[----:B--2---:R-:W-:-:S04]  /*0370*/  IMAD.MOV R8, RZ, RZ, -R3 ;  /* 0x000000ffff087224 */ /* 0x004fc800078e0a03 */
[----:B------:R-:W-:Y:S02]  /*0380*/  IMAD R7, R8, R5, RZ ;  /* 0x0000000508077224 */ /* 0x000fe400078e02ff */
[----:B------:R-:W-:Y:S02]  /*0390*/  IMAD.MOV.U32 R8, RZ, RZ, R10 ;  /* 0x000000ffff087224 */ /* 0x000fe400078e000a */
[----:B------:R-:W-:-:S06]  /*03a0*/  IMAD.HI.U32 R3, R3, R7, R2 ;  /* 0x0000000703037227 */ /* 0x000fcc00078e0002 */
[----:B------:R-:W-:-:S04]  /*03b0*/  IMAD.HI.U32 R3, R3, R8, RZ ;  /* 0x0000000803037227 */ /* 0x000fc800078e00ff */
[----:B------:R-:W-:-:S05]  /*03c0*/  IMAD R0, R3, R0, R8 ;  /* 0x0000000003007224 */ /* 0x000fca00078e0208 */
[----:B------:R-:W-:-:S13]  /*03d0*/  ISETP.GT.U32.AND P1, PT, R5, R0, PT ;  /* 0x000000000500720c */ /* 0x000fda0003f24070 */
[----:B------:R-:W-:Y:S01]  /*03e0*/  @!P1 IMAD.IADD R0, R0, 0x1, -R5 ;  /* 0x0000000100009824 */ /* 0x000fe200078e0a05 */
[----:B------:R-:W-:Y:S02]  /*03f0*/  @!P1 IADD3 R3, R3, 0x1, RZ ;  /* 0x0000000103039810 */ /* 0x000fe40007ffe0ff */
[----:B------:R-:W-:Y:S02]  /*0400*/  ISETP.NE.AND P1, PT, R4, RZ, PT ;  /* 0x000000ff0400720c */ /* 0x000fe40003f25270 */
[----:B------:R-:W-:Y:S02]  /*0410*/  ISETP.GE.U32.AND P0, PT, R0, R5, PT ;  /* 0x000000050000720c */ /* 0x000fe40003f06070 */
[----:B------:R-:W-:-:S04]  /*0420*/  LOP3.LUT R0, R9, R4, RZ, 0x3c, !PT ;  /* 0x0000000409007212 */ /* 0x000fc800078e3cff */
[----:B------:R-:W-:Y:S02]  /*0430*/  ISETP.GE.AND P2, PT, R0, RZ, PT ;  /* 0x000000ff0000720c */ /* 0x000fe40003f46270 */
[----:B------:R-:W-:-:S05]  /*0440*/  IADD3 R0, R6, c[0x0][0x178], RZ ;  /* 0x00005e0006007a10 */ /* 0x000fca0007ffe0ff */
[----:B------:R-:W-:-:S05]  /*0450*/  @P0 IADD3 R3, R3, 0x1, RZ ;  /* 0x0000000103030810 */ /* 0x000fca0007ffe0ff */
[----:B------:R-:W-:Y:S01]  /*0460*/  IMAD.MOV.U32 R5, RZ, RZ, R3 ;  /* 0x000000ffff057224 */ /* 0x000fe200078e0003 */
[----:B------:R-:W-:-:S03]  /*0470*/  SHF.R.S32.HI R3, RZ, 0x1f, R0 ;  /* 0x0000001fff037819 */ /* 0x000fc60000011400 */
[----:B------:R-:W-:Y:S01]  /*0480*/  @!P2 IMAD.MOV R5, RZ, RZ, -R5 ;  /* 0x000000ffff05a224 */ /* 0x000fe200078e0a05 */
[----:B------:R-:W-:Y:S02]  /*0490*/  @!P1 LOP3.LUT R5, RZ, R4, RZ, 0x33, !PT ;  /* 0x00000004ff059212 */ /* 0x000fe400078e33ff */
[----:B------:R-:W-:-:S03]  /*04a0*/  LEA.HI R3, R3, R0, RZ, 0x8 ;  /* 0x0000000003037211 */ /* 0x000fc600078f40ff */
[----:B------:R-:W-:Y:S02]  /*04b0*/  IMAD.SHL.U32 R2, R5, 0x8, RZ ;  /* 0x0000000805027824 */ /* 0x000fe400078e00ff */
[----:B------:R-:W-:-:S03]  /*04c0*/  IMAD.MOV R5, RZ, RZ, -R5 ;  /* 0x000000ffff057224 */ /* 0x000fc600078e0a05 */
[----:B------:R-:W-:Y:S01]  /*04d0*/  LEA.HI.SX32 R3, R3, -R2, 0x18 ;  /* 0x8000000203037211 */ /* 0x000fe200078fc2ff */
[----:B------:R-:W-:-:S03]  /*04e0*/  IMAD R4, R4, R5, R9 ;  /* 0x0000000504047224 */ /* 0x000fc600078e0209 */
[----:B------:R-:W-:-:S04]  /*04f0*/  IMNMX R3, R3, 0x8, PT ;  /* 0x0000000803037817 */ /* 0x000fc80003800200 */
[----:B------:R-:W-:-:S04]  /*0500*/  IABS R11, R3 ;  /* 0x00000003000b7213 */ /* 0x000fc80000000000 */
[----:B------:R-:W1:Y:S08]  /*0510*/  I2F.RP R0, R11 ;  /* 0x0000000b00007306 */ /* 0x000e700000209400 */
[----:B-1----:R-:W1:Y:S02]  /*0520*/  MUFU.RCP R0, R0 ;  /* 0x0000000000007308 */ /* 0x002e640000001000 */
[----:B-1----:R-:W-:-:S02]  /*0530*/  IADD3 R6, R0, 0xffffffe, RZ ;  /* 0x0ffffffe00067810 */ /* 0x002fc40007ffe0ff */
[----:B------:R-:W-:-:S04]  /*0540*/  IABS R0, R4 ;  /* 0x0000000400007213 */ /* 0x000fc80000000000 */
[----:B------:R1:W2:Y:S02]  /*0550*/  F2I.FTZ.U32.TRUNC.NTZ R7, R6 ;  /* 0x0000000600077305 */ /* 0x0002a4000021f000 */
[----:B-1----:R-:W-:Y:S02]  /*0560*/  IMAD.MOV.U32 R6, RZ, RZ, RZ ;  /* 0x000000ffff067224 */ /* 0x002fe400078e00ff */
[----:B--2---:R-:W-:-:S04]  /*0570*/  IMAD.MOV R8, RZ, RZ, -R7 ;  /* 0x000000ffff087224 */ /* 0x004fc800078e0a07 */
[----:B------:R-:W-:Y:S01]  /*0580*/  IMAD R5, R8, R11, RZ ;  /* 0x0000000b08057224 */ /* 0x000fe200078e02ff */
[----:B------:R-:W-:-:S03]  /*0590*/  IABS R8, R3 ;  /* 0x0000000300087213 */ /* 0x000fc60000000000 */
[----:B------:R-:W-:Y:S01]  /*05a0*/  IMAD.HI.U32 R7, R7, R5, R6 ;  /* 0x0000000507077227 */ /* 0x000fe200078e0006 */
[----:B------:R-:W-:-:S03]  /*05b0*/  IABS R6, c[0x0][0x17c] ;  /* 0x00005f0000067a13 */ /* 0x000fc60000000000 */
[----:B------:R-:W-:Y:S02]  /*05c0*/  IMAD.MOV R8, RZ, RZ, -R8 ;  /* 0x000000ffff087224 */ /* 0x000fe400078e0a08 */
[----:B------:R-:W-:Y:S02]  /*05d0*/  IMAD.HI.U32 R5, R7, R0, RZ ;  /* 0x0000000007057227 */ /* 0x000fe400078e00ff */
[----:B------:R-:W1:Y:S02]  /*05e0*/  I2F.RP R7, R6 ;  /* 0x0000000600077306 */ /* 0x000e640000209400 */
[----:B------:R-:W-:-:S05]  /*05f0*/  IMAD R0, R5, R8, R0 ;  /* 0x0000000805007224 */ /* 0x000fca00078e0200 */
[----:B------:R-:W-:Y:S01]  /*0600*/  ISETP.GT.U32.AND P1, PT, R11, R0, PT ;  /* 0x000000000b00720c */ /* 0x000fe20003f24070 */
[----:B-1----:R-:W1:-:S12]  /*0610*/  MUFU.RCP R7, R7 ;  /* 0x0000000700077308 */ /* 0x002e580000001000 */
[----:B------:R-:W-:Y:S01]  /*0620*/  @!P1 IMAD.IADD R0, R0, 0x1, -R11 ;  /* 0x0000000100009824 */ /* 0x000fe200078e0a0b */
[----:B------:R-:W-:Y:S02]  /*0630*/  @!P1 IADD3 R5, R5, 0x1, RZ ;  /* 0x0000000105059810 */ /* 0x000fe40007ffe0ff */
[----:B------:R-:W-:Y:S02]  /*0640*/  ISETP.NE.AND P1, PT, R3, RZ, PT ;  /* 0x000000ff0300720c */ /* 0x000fe40003f25270 */
[----:B------:R-:W-:Y:S02]  /*0650*/  ISETP.GE.U32.AND P0, PT, R0, R11, PT ;  /* 0x0000000b0000720c */ /* 0x000fe40003f06070 */
[----:B------:R-:W-:-:S04]  /*0660*/  LOP3.LUT R0, R4, R3, RZ, 0x3c, !PT ;  /* 0x0000000304007212 */ /* 0x000fc800078e3cff */
[----:B------:R-:W-:Y:S02]  /*0670*/  ISETP.GE.AND P2, PT, R0, RZ, PT ;  /* 0x000000ff0000720c */ /* 0x000fe40003f46270 */
[----:B-1----:R-:W-:Y:S02]  /*0680*/  IADD3 R8, R7, 0xffffffe, RZ ;  /* 0x0ffffffe07087810 */ /* 0x002fe40007ffe0ff */
[----:B------:R-:W-:Y:S02]  /*0690*/  SHF.R.U32.HI R7, RZ, 0x5, R94 ;  /* 0x00000005ff077819 */ /* 0x000fe4000001165e */
[----:B------:R1:W2:Y:S01]  /*06a0*/  F2I.FTZ.U32.TRUNC.NTZ R9, R8 ;  /* 0x0000000800097305 */ /* 0x0002a2000021f000 */
[----:B------:R-:W-:Y:S02]  /*06b0*/  @P0 IADD3 R5, R5, 0x1, RZ ;  /* 0x0000000105050810 */ /* 0x000fe40007ffe0ff */
[----:B------:R-:W-:-:S04]  /*06c0*/  SGXT.U32 R7, R7, 0x3 ;  /* 0x000000030707781a */ /* 0x000fc80000000000 */
[----:B------:R-:W-:Y:S01]  /*06d0*/  @!P2 IMAD.MOV R5, RZ, RZ, -R5 ;  /* 0x000000ffff05a224 */ /* 0x000fe200078e0a05 */
[----:B------:R-:W-:Y:S01]  /*06e0*/  @!P1 LOP3.LUT R5, RZ, R3, RZ, 0x33, !PT ;  /* 0x00000003ff059212 */ /* 0x000fe200078e33ff */
[----:B-1----:R-:W-:-:S04]  /*06f0*/  IMAD.MOV.U32 R8, RZ, RZ, RZ ;  /* 0x000000ffff087224 */ /* 0x002fc800078e00ff */
[----:B------:R-:W-:Y:S02]  /*0700*/  IMAD.SHL.U32 R252, R5, 0x100, RZ ;  /* 0x0000010005fc7824 */ /* 0x000fe400078e00ff */
[----:B------:R-:W-:Y:S02]  /*0710*/  IMAD.MOV R5, RZ, RZ, -R5 ;  /* 0x000000ffff057224 */ /* 0x000fe400078e0a05 */
[----:B--2---:R-:W-:Y:S01]  /*0720*/  IMAD.MOV R11, RZ, RZ, -R9 ;  /* 0x000000ffff0b7224 */ /* 0x004fe200078e0a09 */
[----:B------:R-:W-:Y:S01]  /*0730*/  LOP3.LUT R7, R252, R7, RZ, 0xfc, !PT ;  /* 0x00000007fc077212 */ /* 0x000fe200078efcff */
[----:B------:R-:W-:Y:S02]  /*0740*/  IMAD R3, R3, R5, R4 ;  /* 0x0000000503037224 */ /* 0x000fe400078e0204 */
[----:B------:R-:W-:Y:S01]  /*0750*/  IMAD R11, R11, R6, RZ ;  /* 0x000000060b0b7224 */ /* 0x000fe200078e02ff */
[----:B------:R-:W-:Y:S01]  /*0760*/  IABS R0, R7 ;  /* 0x0000000700007213 */ /* 0x000fe20000000000 */
[----:B------:R-:W-:Y:S01]  /*0770*/  IMAD.IADD R3, R2, 0x1, R3 ;  /* 0x0000000102037824 */ /* 0x000fe200078e0203 */
[----:B------:R-:W-:Y:S01]  /*0780*/  LOP3.LUT R20, R7, 0xf8, RZ, 0xfc, !PT ;  /* 0x000000f807147812 */ /* 0x000fe200078efcff */
[----:B------:R-:W-:Y:S01]  /*0790*/  IMAD.HI.U32 R8, R9, R11, R8 ;  /* 0x0000000b09087227 */ /* 0x000fe200078e0008 */
[----:B------:R-:W-:-:S02]  /*07a0*/  LOP3.LUT R12, R7, 0x8, RZ, 0xfc, !PT ;  /* 0x00000008070c7812 */ /* 0x000fc400078efcff */
[----:B------:R-:W-:Y:S01]  /*07b0*/  IABS R21, R20 ;  /* 0x0000001400157213 */ /* 0x000fe20000000000 */
[----:B------:R-:W-:Y:S01]  /*07c0*/  IMAD.MOV.U32 R11, RZ, RZ, R0 ;  /* 0x000000ffff0b7224 */ /* 0x000fe200078e0000 */
[----:B------:R-:W-:Y:S01]  /*07d0*/  LOP3.LUT R14, R7, 0x10, RZ, 0xfc, !PT ;  /* 0x00000010070e7812 */ /* 0x000fe200078efcff */
[----:B------:R-:W-:Y:S01]  /*07e0*/  IMAD R24, R3, 0x100, R96 ;  /* 0x0000010003187824 */ /* 0x000fe200078e0260 */
[----:B------:R-:W-:Y:S01]  /*07f0*/  IABS R13, R12 ;  /* 0x0000000c000d7213 */ /* 0x000fe20000000000 */
[C---:B------:R-:W-:Y:S01]  /*0800*/  IMAD.HI.U32 R0, R8.reuse, R11, RZ ;  /* 0x0000000b08007227 */ /* 0x040fe200078e00ff */
[----:B------:R-:W-:Y:S02]  /*0810*/  IABS R15, R14 ;  /* 0x0000000e000f7213 */ /* 0x000fe40000000000 */
[C---:B------:R-:W-:Y:S01]  /*0820*/  LOP3.LUT R16, R7.reuse, 0x18, RZ, 0xfc, !PT ;  /* 0x0000001807107812 */ /* 0x040fe200078efcff */
[----:B------:R-:W-:Y:S01]  /*0830*/  IMAD.HI.U32 R9, R8, R21, RZ ;  /* 0x0000001508097227 */ /* 0x000fe200078e00ff */
[----:B------:R-:W-:Y:S01]  /*0840*/  ISETP.GE.AND P5, PT, R12, RZ, PT ;  /* 0x000000ff0c00720c */ /* 0x000fe20003fa6270 */
[----:B------:R1:W-:Y:S01]  /*0850*/  STL [R1+0x394], R24 ;  /* 0x0003941801007387 */ /* 0x0003e20000100800 */
[----:B------:R-:W-:Y:S01]  /*0860*/  IABS R17, R16 ;  /* 0x0000001000117213 */ /* 0x000fe20000000000 */
[----:B------:R-:W-:Y:S01]  /*0870*/  IMAD.MOV R0, RZ, RZ, -R0 ;  /* 0x000000ffff007224 */ /* 0x000fe200078e0a00 */
[C---:B------:R-:W-:Y:S01]  /*0880*/  LOP3.LUT R12, R7.reuse, 0x20, RZ, 0xfc, !PT ;  /* 0x00000020070c7812 */ /* 0x040fe200078efcff */
[----:B------:R-:W-:Y:S01]  /*0890*/  IMAD.MOV R10, RZ, RZ, -R9 ;  /* 0x000000ffff0a7224 */ /* 0x000fe200078e0a09 */
[----:B------:R-:W-:Y:S01]  /*08a0*/  LOP3.LUT R18, R7, 0x28, RZ, 0xfc, !PT ;  /* 0x0000002807127812 */ /* 0x000fe200078efcff */
[C---:B------:R-:W-:Y:S01]  /*08b0*/  IMAD R9, R6.reuse, R0, R11 ;  /* 0x0000000006097224 */ /* 0x040fe200078e020b */
[----:B------:R-:W-:Y:S01]  /*08c0*/  IABS R19, R12 ;  /* 0x0000000c00137213 */ /* 0x000fe20000000000 */
[----:B------:R-:W-:Y:S01]  /*08d0*/  IMAD R21, R6, R10, R21 ;  /* 0x0000000a06157224 */ /* 0x000fe200078e0215 */
[----:B------:R-:W-:Y:S01]  /*08e0*/  IABS R23, R18 ;  /* 0x0000001200177213 */ /* 0x000fe20000000000 */
[----:B------:R-:W-:Y:S01]  /*08f0*/  IMAD.HI.U32 R0, R8, R13, RZ ;  /* 0x0000000d08007227 */ /* 0x000fe200078e00ff */
[----:B------:R-:W-:-:S02]  /*0900*/  ISETP.GT.U32.AND P1, PT, R6, R9, PT ;  /* 0x000000090600720c */ /* 0x000fc40003f24070 */
[----:B------:R-:W-:Y:S01]  /*0910*/  ISETP.GT.U32.AND P2, PT, R6, R21, PT ;  /* 0x000000150600720c */ /* 0x000fe20003f44070 */
[----:B------:R-:W-:Y:S01]  /*0920*/  IMAD.HI.U32 R10, R8, R15, RZ ;  /* 0x0000000f080a7227 */ /* 0x000fe200078e00ff */
[----:B------:R-:W-:-:S03]  /*0930*/  LOP3.LUT R22, R7, 0x88, RZ, 0xfc, !PT ;  /* 0x0000008807167812 */ /* 0x000fc600078efcff */
[----:B------:R-:W-:Y:S01]  /*0940*/  IMAD.MOV R0, RZ, RZ, -R0 ;  /* 0x000000ffff007224 */ /* 0x000fe200078e0a00 */
[----:B------:R-:W-:Y:S01]  /*0950*/  IABS R43, R22 ;  /* 0x00000016002b7213 */ /* 0x000fe20000000000 */
[----:B------:R-:W-:Y:S02]  /*0960*/  IMAD.MOV R10, RZ, RZ, -R10 ;  /* 0x000000ffff0a7224 */ /* 0x000fe400078e0a0a */
[C---:B------:R-:W-:Y:S02]  /*0970*/  IMAD R11, R6.reuse, R0, R13 ;  /* 0x00000000060b7224 */ /* 0x040fe400078e020d */
[C---:B------:R-:W-:Y:S02]  /*0980*/  IMAD R13, R6.reuse, R10, R15 ;  /* 0x0000000a060d7224 */ /* 0x040fe400078e020f */
[----:B------:R-:W-:Y:S01]  /*0990*/  @!P1 IMAD.IADD R9, R9, 0x1, -R6 ;  /* 0x0000000109099824 */ /* 0x000fe200078e0a06 */
[----:B------:R-:W-:Y:S01]  /*09a0*/  ISETP.GT.U32.AND P0, PT, R6, R11, PT ;  /* 0x0000000b0600720c */ /* 0x000fe20003f04070 */
[----:B------:R-:W-:Y:S01]  /*09b0*/  IMAD.HI.U32 R0, R8, R17, RZ ;  /* 0x0000001108007227 */ /* 0x000fe200078e00ff */
[----:B------:R-:W-:-:S02]  /*09c0*/  ISETP.GT.U32.AND P3, PT, R6, R13, PT ;  /* 0x0000000d0600720c */ /* 0x000fc40003f64070 */
[----:B------:R-:W-:Y:S01]  /*09d0*/  ISETP.GT.U32.AND P4, PT, R6, R9, PT ;  /* 0x000000090600720c */ /* 0x000fe20003f84070 */
[----:B------:R-:W-:Y:S01]  /*09e0*/  @!P2 IMAD.IADD R21, R21, 0x1, -R6 ;  /* 0x000000011515a824 */ /* 0x000fe200078e0a06 */
[----:B------:R-:W-:Y:S01]  /*09f0*/  ISETP.GE.AND P1, PT, R14, RZ, PT ;  /* 0x000000ff0e00720c */ /* 0x000fe20003f26270 */
[----:B------:R-:W-:Y:S01]  /*0a00*/  IMAD.MOV R0, RZ, RZ, -R0 ;  /* 0x000000ffff007224 */ /* 0x000fe200078e0a00 */
[----:B------:R-:W-:Y:S01]  /*0a10*/  LOP3.LUT R14, R7, 0x60, RZ, 0xfc, !PT ;  /* 0x00000060070e7812 */ /* 0x000fe200078efcff */
[----:B------:R-:W-:Y:S01]  /*0a20*/  IMAD.HI.U32 R10, R8, R23, RZ ;  /* 0x00000017080a7227 */ /* 0x000fe200078e00ff */
[C---:B------:R-:W-:Y:S02]  /*0a30*/  ISETP.GT.U32.AND P6, PT, R6.reuse, R21, PT ;  /* 0x000000150600720c */ /* 0x040fe40003fc4070 */
[----:B------:R-:W-:Y:S01]  /*0a40*/  IABS R33, R14 ;  /* 0x0000000e00217213 */ /* 0x000fe20000000000 */
[C---:B------:R-:W-:Y:S02]  /*0a50*/  IMAD R15, R6.reuse, R0, R17 ;  /* 0x00000000060f7224 */ /* 0x040fe400078e0211 */
[--C-:B------:R-:W-:Y:S01]  /*0a60*/  @!P0 IMAD.IADD R11, R11, 0x1, -R6.reuse ;  /* 0x000000010b0b8824 */ /* 0x100fe200078e0a06 */
[----:B------:R-:W-:Y:S01]  /*0a70*/  ISETP.GE.AND P0, PT, R7, RZ, PT ;  /* 0x000000ff0700720c */ /* 0x000fe20003f06270 */
[--C-:B------:R-:W-:Y:S01]  /*0a80*/  @!P4 IMAD.IADD R9, R9, 0x1, -R6.reuse ;  /* 0x000000010909c824 */ /* 0x100fe200078e0a06 */
[----:B------:R-:W-:Y:S01]  /*0a90*/  ISETP.GT.U32.AND P4, PT, R6, R15, PT ;  /* 0x0000000f0600720c */ /* 0x000fe20003f84070 */
[----:B------:R-:W-:Y:S01]  /*0aa0*/  @!P3 IMAD.IADD R13, R13, 0x1, -R6 ;  /* 0x000000010d0db824 */ /* 0x000fe200078e0a06 */
[----:B------:R-:W-:Y:S01]  /*0ab0*/  ISETP.GE.AND P3, PT, R20, RZ, PT ;  /* 0x000000ff1400720c */ /* 0x000fe20003f66270 */
[----:B------:R-:W-:Y:S01]  /*0ac0*/  IMAD.HI.U32 R0, R8, R19, RZ ;  /* 0x0000001308007227 */ /* 0x000fe200078e00ff */
[----:B------:R-:W-:-:S02]  /*0ad0*/  ISETP.GT.U32.AND P2, PT, R6, R11, PT ;  /* 0x0000000b0600720c */ /* 0x000fc40003f44070 */
[----:B------:R-:W-:Y:S01]  /*0ae0*/  LOP3.LUT R20, R7, 0x80, RZ, 0xfc, !PT ;  /* 0x0000008007147812 */ /* 0x000fe200078efcff */
[----:B------:R-:W-:Y:S01]  /*0af0*/  @!P6 IMAD.IADD R21, R21, 0x1, -R6 ;  /* 0x000000011515e824 */ /* 0x000fe200078e0a06 */
[C---:B------:R-:W-:Y:S01]  /*0b00*/  ISETP.GT.U32.AND P6, PT, R6.reuse, R13, PT ;  /* 0x0000000d0600720c */ /* 0x040fe20003fc4070 */
[----:B------:R-:W-:Y:S01]  /*0b10*/  IMAD.MOV R0, RZ, RZ, -R0 ;  /* 0x000000ffff007224 */ /* 0x000fe200078e0a00 */
[----:B------:R-:W-:Y:S01]  /*0b20*/  IABS R41, R20 ;  /* 0x0000001400297213 */ /* 0x000fe20000000000 */
[----:B------:R-:W-:Y:S02]  /*0b30*/  IMAD.MOV.U32 R69, RZ, RZ, R21 ;  /* 0x000000ffff457224 */ /* 0x000fe400078e0015 */
[C---:B------:R-:W-:Y:S01]  /*0b40*/  IMAD R17, R6.reuse, R0, R19 ;  /* 0x0000000006117224 */ /* 0x040fe200078e0213 */
[----:B------:R-:W-:Y:S01]  /*0b50*/  LOP3.LUT R0, R7, 0x30, RZ, 0xfc, !PT ;  /* 0x0000003007007812 */ /* 0x000fe200078efcff */
[----:B------:R-:W-:Y:S02]  /*0b60*/  IMAD.MOV R10, RZ, RZ, -R10 ;  /* 0x000000ffff0a7224 */ /* 0x000fe400078e0a0a */
[--C-:B------:R-:W-:Y:S01]  /*0b70*/  @!P4 IMAD.IADD R15, R15, 0x1, -R6.reuse ;  /* 0x000000010f0fc824 */ /* 0x100fe200078e0a06 */
[----:B------:R-:W-:Y:S01]  /*0b80*/  IABS R21, R0 ;  /* 0x0000000000157213 */ /* 0x000fe20000000000 */
[----:B------:R-:W-:Y:S01]  /*0b90*/  @!P3 IMAD.MOV R69, RZ, RZ, -R69 ;  /* 0x000000ffff45b224 */ /* 0x000fe200078e0a45 */
[C---:B------:R-:W-:Y:S01]  /*0ba0*/  ISETP.GT.U32.AND P3, PT, R6.reuse, R17, PT ;  /* 0x000000110600720c */ /* 0x040fe20003f64070 */
[--C-:B------:R-:W-:Y:S01]  /*0bb0*/  @!P2 IMAD.IADD R11, R11, 0x1, -R6.reuse ;  /* 0x000000010b0ba824 */ /* 0x100fe200078e0a06 */
[C---:B------:R-:W-:Y:S01]  /*0bc0*/  ISETP.GT.U32.AND P4, PT, R6.reuse, R15, PT ;  /* 0x0000000f0600720c */ /* 0x040fe20003f84070 */
[----:B------:R-:W-:Y:S01]  /*0bd0*/  IMAD R19, R6, R10, R23 ;  /* 0x0000000a06137224 */ /* 0x000fe200078e0217 */
[----:B------:R-:W-:Y:S01]  /*0be0*/  ISETP.GE.AND P2, PT, R12, RZ, PT ;  /* 0x000000ff0c00720c */ /* 0x000fe20003f46270 */
[----:B------:R-:W-:Y:S01]  /*0bf0*/  @!P5 IMAD.MOV R11, RZ, RZ, -R11 ;  /* 0x000000ffff0bd224 */ /* 0x000fe200078e0a0b */
[----:B------:R-:W-:Y:S01]  /*0c00*/  LOP3.LUT R10, R7, 0x40, RZ, 0xfc, !PT ;  /* 0x00000040070a7812 */ /* 0x000fe200078efcff */
[--C-:B------:R-:W-:Y:S01]  /*0c10*/  @!P6 IMAD.IADD R13, R13, 0x1, -R6.reuse ;  /* 0x000000010d0de824 */ /* 0x100fe200078e0a06 */
[----:B------:R-:W-:Y:S01]  /*0c20*/  ISETP.GT.U32.AND P5, PT, R6, R19, PT ;  /* 0x000000130600720c */ /* 0x000fe20003fa4070 */
[----:B------:R-:W-:Y:S01]  /*0c30*/  @!P0 IMAD.MOV R9, RZ, RZ, -R9 ;  /* 0x000000ffff098224 */ /* 0x000fe200078e0a09 */
[----:B------:R-:W-:Y:S01]  /*0c40*/  ISETP.GE.AND P6, PT, R18, RZ, PT ;  /* 0x000000ff1200720c */ /* 0x000fe20003fc6270 */
[----:B------:R-:W-:Y:S01]  /*0c50*/  @!P1 IMAD.MOV R13, RZ, RZ, -R13 ;  /* 0x000000ffff0d9224 */ /* 0x000fe200078e0a0d */
[----:B------:R-:W-:Y:S01]  /*0c60*/  ISETP.GE.AND P1, PT, R0, RZ, PT ;  /* 0x000000ff0000720c */ /* 0x000fe20003f26270 */
[--C-:B------:R-:W-:Y:S01]  /*0c70*/  @!P3 IMAD.IADD R17, R17, 0x1, -R6.reuse ;  /* 0x000000011111b824 */ /* 0x100fe200078e0a06 */
[----:B------:R-:W-:Y:S01]  /*0c80*/  LOP3.LUT R0, R7, 0x38, RZ, 0xfc, !PT ;  /* 0x0000003807007812 */ /* 0x000fe200078efcff */
[----:B------:R-:W-:Y:S01]  /*0c90*/  @!P4 IMAD.IADD R15, R15, 0x1, -R6 ;  /* 0x000000010f0fc824 */ /* 0x000fe200078e0a06 */
[----:B------:R-:W-:-:S02]  /*0ca0*/  ISETP.GE.AND P0, PT, R16, RZ, PT ;  /* 0x000000ff1000720c */ /* 0x000fc40003f06270 */
[----:B------:R-:W-:Y:S02]  /*0cb0*/  ISETP.GE.AND P4, PT, R0, RZ, PT ;  /* 0x000000ff0000720c */ /* 0x000fe40003f86270 */
[----:B------:R-:W-:Y:S01]  /*0cc0*/  IABS R23, R0 ;  /* 0x0000000000177213 */ /* 0x000fe20000000000 */
[----:B------:R-:W-:Y:S01]  /*0cd0*/  @!P5 IMAD.IADD R19, R19, 0x1, -R6 ;  /* 0x000000011313d824 */ /* 0x000fe200078e0a06 */
[----:B------:R-:W-:Y:S01]  /*0ce0*/  ISETP.GT.U32.AND P3, PT, R6, R17, PT ;  /* 0x000000110600720c */ /* 0x000fe20003f64070 */
[----:B------:R-:W-:Y:S01]  /*0cf0*/  IMAD.HI.U32 R0, R8, R21, RZ ;  /* 0x0000001508007227 */ /* 0x000fe200078e00ff */
[----:B------:R-:W-:Y:S02]  /*0d00*/  IABS R25, R10 ;  /* 0x0000000a00197213 */ /* 0x000fe40000000000 */
[----:B------:R-:W-:Y:S01]  /*0d10*/  ISETP.GT.U32.AND P5, PT, R6, R19, PT ;  /* 0x000000130600720c */ /* 0x000fe20003fa4070 */
[----:B------:R-:W-:Y:S01]  /*0d20*/  IMAD.MOV R0, RZ, RZ, -R0 ;  /* 0x000000ffff007224 */ /* 0x000fe200078e0a00 */
[C---:B------:R-:W-:Y:S01]  /*0d30*/  LOP3.LUT R12, R7.reuse, 0x48, RZ, 0xfc, !PT ;  /* 0x00000048070c7812 */ /* 0x040fe200078efcff */
[----:B------:R-:W-:Y:S01]  /*0d40*/  @!P0 IMAD.MOV R15, RZ, RZ, -R15 ;  /* 0x000000ffff0f8224 */ /* 0x000fe200078e0a0f */
[----:B------:R-:W-:Y:S01]  /*0d50*/  ISETP.GE.AND P0, PT, R10, RZ, PT ;  /* 0x000000ff0a00720c */ /* 0x000fe20003f06270 */
[----:B------:R-:W-:Y:S01]  /*0d60*/  IMAD R21, R6, R0, R21 ;  /* 0x0000000006157224 */ /* 0x000fe200078e0215 */
[----:B------:R-:W-:Y:S01]  /*0d70*/  IABS R27, R12 ;  /* 0x0000000c001b7213 */ /* 0x000fe20000000000 */
[----:B------:R-:W-:Y:S01]  /*0d80*/  IMAD.HI.U32 R0, R8, R23, RZ ;  /* 0x0000001708007227 */ /* 0x000fe200078e00ff */
[----:B------:R-:W-:-:S02]  /*0d90*/  LOP3.LUT R16, R7, 0x68, RZ, 0xfc, !PT ;  /* 0x0000006807107812 */ /* 0x000fc400078efcff */
[----:B------:R-:W-:Y:S01]  /*0da0*/  LOP3.LUT R18, R7, 0x70, RZ, 0xfc, !PT ;  /* 0x0000007007127812 */ /* 0x000fe200078efcff */
[----:B------:R-:W-:Y:S01]  /*0db0*/  @!P3 IMAD.IADD R17, R17, 0x1, -R6 ;  /* 0x000000011111b824 */ /* 0x000fe200078e0a06 */
[----:B------:R-:W-:Y:S01]  /*0dc0*/  ISETP.GT.U32.AND P3, PT, R6, R21, PT ;  /* 0x000000150600720c */ /* 0x000fe20003f64070 */
[----:B------:R-:W-:Y:S01]  /*0dd0*/  IMAD.MOV R0, RZ, RZ, -R0 ;  /* 0x000000ffff007224 */ /* 0x000fe200078e0a00 */
[----:B------:R-:W-:Y:S01]  /*0de0*/  IABS R35, R16 ;  /* 0x0000001000237213 */ /* 0x000fe20000000000 */
[----:B------:R-:W-:Y:S01]  /*0df0*/  @!P5 IMAD.IADD R19, R19, 0x1, -R6 ;  /* 0x000000011313d824 */ /* 0x000fe200078e0a06 */
[----:B------:R-:W-:Y:S01]  /*0e00*/  ISETP.GE.AND P5, PT, R12, RZ, PT ;  /* 0x000000ff0c00720c */ /* 0x000fe20003fa6270 */
[----:B------:R-:W-:Y:S01]  /*0e10*/  IMAD R23, R6, R0, R23 ;  /* 0x0000000006177224 */ /* 0x000fe200078e0217 */
[----:B------:R-:W-:Y:S01]  /*0e20*/  LOP3.LUT R12, R7, 0x58, RZ, 0xfc, !PT ;  /* 0x00000058070c7812 */ /* 0x000fe200078efcff */
[----:B------:R-:W-:Y:S01]  /*0e30*/  @!P6 IMAD.MOV R19, RZ, RZ, -R19 ;  /* 0x000000ffff13e224 */ /* 0x000fe200078e0a13 */
[----:B------:R-:W-:Y:S01]  /*0e40*/  IABS R37, R18 ;  /* 0x0000001200257213 */ /* 0x000fe20000000000 */
[----:B------:R-:W-:Y:S01]  /*0e50*/  IMAD.HI.U32 R10, R8, R25, RZ ;  /* 0x00000019080a7227 */ /* 0x000fe200078e00ff */
[----:B------:R-:W-:-:S02]  /*0e60*/  ISETP.GT.U32.AND P6, PT, R6, R23, PT ;  /* 0x000000170600720c */ /* 0x000fc40003fc4070 */
[----:B------:R-:W-:Y:S01]  /*0e70*/  IABS R31, R12 ;  /* 0x0000000c001f7213 */ /* 0x000fe20000000000 */
[----:B------:R-:W-:Y:S02]  /*0e80*/  @!P3 IMAD.IADD R21, R21, 0x1, -R6 ;  /* 0x000000011515b824 */ /* 0x000fe400078e0a06 */
[----:B------:R-:W-:Y:S02]  /*0e90*/  @!P2 IMAD.MOV R17, RZ, RZ, -R17 ;  /* 0x000000ffff11a224 */ /* 0x000fe400078e0a11 */
[----:B------:R-:W-:Y:S01]  /*0ea0*/  IMAD.MOV R10, RZ, RZ, -R10 ;  /* 0x000000ffff0a7224 */ /* 0x000fe200078e0a0a */
[----:B------:R-:W-:Y:S01]  /*0eb0*/  ISETP.GT.U32.AND P2, PT, R6, R21, PT ;  /* 0x000000150600720c */ /* 0x000fe20003f44070 */
[----:B------:R-:W-:-:S04]  /*0ec0*/  IMAD.HI.U32 R0, R8, R27, RZ ;  /* 0x0000001b08007227 */ /* 0x000fc800078e00ff */
[----:B------:R-:W-:Y:S02]  /*0ed0*/  @!P6 IMAD.IADD R23, R23, 0x1, -R6 ;  /* 0x000000011717e824 */ /* 0x000fe400078e0a06 */
[C---:B------:R-:W-:Y:S01]  /*0ee0*/  IMAD R25, R6.reuse, R10, R25 ;  /* 0x0000000a06197224 */ /* 0x040fe200078e0219 */
[----:B------:R-:W-:Y:S01]  /*0ef0*/  LOP3.LUT R10, R7, 0x50, RZ, 0xfc, !PT ;  /* 0x00000050070a7812 */ /* 0x000fe200078efcff */
[----:B------:R-:W-:Y:S01]  /*0f00*/  IMAD.MOV R0, RZ, RZ, -R0 ;  /* 0x000000ffff007224 */ /* 0x000fe200078e0a00 */
[C---:B------:R-:W-:Y:S02]  /*0f10*/  ISETP.GT.U32.AND P6, PT, R6.reuse, R23, PT ;  /* 0x000000170600720c */ /* 0x040fe40003fc4070 */
[----:B------:R-:W-:Y:S01]  /*0f20*/  IABS R29, R10 ;  /* 0x0000000a001d7213 */ /* 0x000fe20000000000 */
[----:B------:R-:W-:Y:S01]  /*0f30*/  @!P2 IMAD.IADD R21, R21, 0x1, -R6 ;  /* 0x000000011515a824 */ /* 0x000fe200078e0a06 */
[C---:B------:R-:W-:Y:S01]  /*0f40*/  ISETP.GT.U32.AND P2, PT, R6.reuse, R25, PT ;  /* 0x000000190600720c */ /* 0x040fe20003f44070 */
[----:B------:R-:W-:Y:S01]  /*0f50*/  IMAD R27, R6, R0, R27 ;  /* 0x00000000061b7224 */ /* 0x000fe200078e021b */
[----:B------:R-:W-:Y:S01]  /*0f60*/  ISETP.GE.AND P3, PT, R10, RZ, PT ;  /* 0x000000ff0a00720c */ /* 0x000fe20003f66270 */
[----:B------:R-:W-:-:S04]  /*0f70*/  IMAD.HI.U32 R0, R8, R29, RZ ;  /* 0x0000001d08007227 */ /* 0x000fc800078e00ff */
[----:B------:R-:W-:-:S04]  /*0f80*/  IMAD.HI.U32 R10, R8, R31, RZ ;  /* 0x0000001f080a7227 */ /* 0x000fc800078e00ff */
[----:B------:R-:W-:Y:S02]  /*0f90*/  IMAD.MOV R0, RZ, RZ, -R0 ;  /* 0x000000ffff007224 */ /* 0x000fe400078e0a00 */
[----:B------:R-:W-:Y:S01]  /*0fa0*/  @!P6 IMAD.IADD R23, R23, 0x1, -R6 ;  /* 0x000000011717e824 */ /* 0x000fe200078e0a06 */
[C---:B------:R-:W-:Y:S01]  /*0fb0*/  ISETP.GT.U32.AND P6, PT, R6.reuse, R27, PT ;  /* 0x0000001b0600720c */ /* 0x040fe20003fc4070 */
[----:B------:R-:W-:Y:S02]  /*0fc0*/  IMAD.MOV R10, RZ, RZ, -R10 ;  /* 0x000000ffff0a7224 */ /* 0x000fe400078e0a0a */
[----:B------:R-:W-:Y:S02]  /*0fd0*/  IMAD R29, R6, R0, R29 ;  /* 0x00000000061d7224 */ /* 0x000fe400078e021d */
[----:B------:R-:W-:-:S04]  /*0fe0*/  IMAD.HI.U32 R0, R8, R33, RZ ;  /* 0x0000002108007227 */ /* 0x000fc800078e00ff */
[C---:B------:R-:W-:Y:S02]  /*0ff0*/  IMAD R31, R6.reuse, R10, R31 ;  /* 0x0000000a061f7224 */ /* 0x040fe400078e021f */
[----:B------:R-:W-:Y:S02]  /*1000*/  @!P2 IMAD.IADD R25, R25, 0x1, -R6 ;  /* 0x000000011919a824 */ /* 0x000fe400078e0a06 */
[----:B------:R-:W-:Y:S02]  /*1010*/  IMAD.MOV R10, RZ, RZ, -R0 ;  /* 0x000000ffff0a7224 */ /* 0x000fe400078e0a00 */
[----:B------:R-:W-:Y:S01]  /*1020*/  @!P1 IMAD.MOV R21, RZ, RZ, -R21 ;  /* 0x000000ffff159224 */ /* 0x000fe200078e0a15 */
[C---:B------:R-:W-:Y:S01]  /*1030*/  ISETP.GT.U32.AND P2, PT, R6.reuse, R25, PT ;  /* 0x000000190600720c */ /* 0x040fe20003f44070 */
[C---:B------:R-:W-:Y:S01]  /*1040*/  IMAD R33, R6.reuse, R10, R33 ;  /* 0x0000000a06217224 */ /* 0x040fe200078e0221 */
[----:B------:R-:W-:Y:S01]  /*1050*/  ISETP.GT.U32.AND P1, PT, R6, R29, PT ;  /* 0x0000001d0600720c */ /* 0x000fe20003f24070 */
[----:B------:R-:W-:-:S02]  /*1060*/  @!P6 IMAD.IADD R27, R27, 0x1, -R6 ;  /* 0x000000011b1be824 */ /* 0x000fc400078e0a06 */
[----:B------:R-:W-:Y:S01]  /*1070*/  IMAD.HI.U32 R0, R8, R35, RZ ;  /* 0x0000002308007227 */ /* 0x000fe200078e00ff */
[----:B------:R-:W-:-:S03]  /*1080*/  ISETP.GT.U32.AND P6, PT, R6, R33, PT ;  /* 0x000000210600720c */ /* 0x000fc60003fc4070 */
[----:B------:R-:W-:Y:S02]  /*1090*/  IMAD.MOV R0, RZ, RZ, -R0 ;  /* 0x000000ffff007224 */ /* 0x000fe400078e0a00 */
[----:B------:R-:W-:Y:S01]  /*10a0*/  @!P4 IMAD.MOV R23, RZ, RZ, -R23 ;  /* 0x000000ffff17c224 */ /* 0x000fe200078e0a17 */
[----:B------:R-:W-:Y:S01]  /*10b0*/  ISETP.GT.U32.AND P4, PT, R6, R31, PT ;  /* 0x0000001f0600720c */ /* 0x000fe20003f84070 */
[--C-:B------:R-:W-:Y:S01]  /*10c0*/  @!P2 IMAD.IADD R25, R25, 0x1, -R6.reuse ;  /* 0x000000011919a824 */ /* 0x100fe200078e0a06 */
[----:B------:R-:W-:Y:S01]  /*10d0*/  ISETP.GE.AND P2, PT, R12, RZ, PT ;  /* 0x000000ff0c00720c */ /* 0x000fe20003f46270 */
[--C-:B------:R-:W-:Y:S01]  /*10e0*/  @!P1 IMAD.IADD R29, R29, 0x1, -R6.reuse ;  /* 0x000000011d1d9824 */ /* 0x100fe200078e0a06 */
[----:B------:R-:W-:Y:S01]  /*10f0*/  LOP3.LUT R12, R7, 0x78, RZ, 0xfc, !PT ;  /* 0x00000078070c7812 */ /* 0x000fe200078efcff */
[C---:B------:R-:W-:Y:S01]  /*1100*/  IMAD R35, R6.reuse, R0, R35 ;  /* 0x0000000006237224 */ /* 0x040fe200078e0223 */
[----:B------:R-:W-:Y:S01]  /*1110*/  ISETP.GT.U32.AND P1, PT, R6, R27, PT ;  /* 0x0000001b0600720c */ /* 0x000fe20003f24070 */
[----:B------:R-:W-:Y:S01]  /*1120*/  @!P6 IMAD.IADD R33, R33, 0x1, -R6 ;  /* 0x000000012121e824 */ /* 0x000fe200078e0a06 */
[----:B------:R-:W-:Y:S01]  /*1130*/  IABS R39, R12 ;  /* 0x0000000c00277213 */ /* 0x000fe20000000000 */
[----:B------:R-:W-:-:S03]  /*1140*/  IMAD.HI.U32 R10, R8, R37, RZ ;  /* 0x00000025080a7227 */ /* 0x000fc600078e00ff */
[----:B------:R-:W-:Y:S01]  /*1150*/  ISETP.GT.U32.AND P6, PT, R6, R33, PT ;  /* 0x000000210600720c */ /* 0x000fe20003fc4070 */
[----:B------:R-:W-:-:S04]  /*1160*/  IMAD.HI.U32 R0, R8, R39, RZ ;  /* 0x0000002708007227 */ /* 0x000fc800078e00ff */
[----:B------:R-:W-:Y:S02]  /*1170*/  IMAD.MOV R0, RZ, RZ, -R0 ;  /* 0x000000ffff007224 */ /* 0x000fe400078e0a00 */
[--C-:B------:R-:W-:Y:S01]  /*1180*/  @!P1 IMAD.IADD R27, R27, 0x1, -R6.reuse ;  /* 0x000000011b1b9824 */ /* 0x100fe200078e0a06 */
[C---:B------:R-:W-:Y:S01]  /*1190*/  ISETP.GT.U32.AND P1, PT, R6.reuse, R35, PT ;  /* 0x000000230600720c */ /* 0x040fe20003f24070 */
[C---:B------:R-:W-:Y:S02]  /*11a0*/  IMAD R39, R6.reuse, R0, R39 ;  /* 0x0000000006277224 */ /* 0x040fe400078e0227 */
[--C-:B------:R-:W-:Y:S01]  /*11b0*/  @!P4 IMAD.IADD R31, R31, 0x1, -R6.reuse ;  /* 0x000000011f1fc824 */ /* 0x100fe200078e0a06 */
[C---:B------:R-:W-:Y:S01]  /*11c0*/  ISETP.GT.U32.AND P4, PT, R6.reuse, R29, PT ;  /* 0x0000001d0600720c */ /* 0x040fe20003f84070 */
[----:B------:R-:W-:Y:S01]  /*11d0*/  @!P6 IMAD.IADD R33, R33, 0x1, -R6 ;  /* 0x000000012121e824 */ /* 0x000fe200078e0a06 */
[----:B------:R-:W-:Y:S01]  /*11e0*/  ISETP.GT.U32.AND P6, PT, R6, R39, PT ;  /* 0x000000270600720c */ /* 0x000fe20003fc4070 */
[----:B------:R-:W-:-:S02]  /*11f0*/  IMAD.MOV R10, RZ, RZ, -R10 ;  /* 0x000000ffff0a7224 */ /* 0x000fc400078e0a0a */
[----:B------:R-:W-:Y:S01]  /*1200*/  @!P0 IMAD.MOV R25, RZ, RZ, -R25 ;  /* 0x000000ffff198224 */ /* 0x000fe200078e0a19 */
[C---:B------:R-:W-:Y:S01]  /*1210*/  ISETP.GT.U32.AND P0, PT, R6.reuse, R31, PT ;  /* 0x0000001f0600720c */ /* 0x040fe20003f04070 */
[----:B------:R-:W-:Y:S02]  /*1220*/  IMAD R37, R6, R10, R37 ;  /* 0x0000000a06257224 */ /* 0x000fe400078e0225 */
[----:B------:R-:W-:Y:S01]  /*1230*/  @!P1 IMAD.IADD R35, R35, 0x1, -R6 ;  /* 0x0000000123239824 */ /* 0x000fe200078e0a06 */
[----:B------:R-:W-:Y:S01]  /*1240*/  ISETP.GE.AND P1, PT, R16, RZ, PT ;  /* 0x000000ff1000720c */ /* 0x000fe20003f26270 */
[----:B------:R-:W-:Y:S01]  /*1250*/  IMAD.HI.U32 R10, R8, R43, RZ ;  /* 0x0000002b080a7227 */ /* 0x000fe200078e00ff */
[----:B------:R-:W-:-:S03]  /*1260*/  LOP3.LUT R16, R7, 0xb8, RZ, 0xfc, !PT ;  /* 0x000000b807107812 */ /* 0x000fc600078efcff */
[----:B------:R-:W-:Y:S01]  /*1270*/  @!P6 IMAD.IADD R39, R39, 0x1, -R6 ;  /* 0x000000012727e824 */ /* 0x000fe200078e0a06 */
[----:B------:R-:W-:Y:S01]  /*1280*/  ISETP.GT.U32.AND P6, PT, R6, R35, PT ;  /* 0x000000230600720c */ /* 0x000fe20003fc4070 */
[----:B------:R-:W-:Y:S01]  /*1290*/  IMAD.MOV R10, RZ, RZ, -R10 ;  /* 0x000000ffff0a7224 */ /* 0x000fe200078e0a0a */
[----:B------:R-:W-:Y:S01]  /*12a0*/  IABS R55, R16 ;  /* 0x0000001000377213 */ /* 0x000fe20000000000 */
[----:B------:R-:W-:-:S04]  /*12b0*/  IMAD.HI.U32 R0, R8, R41, RZ ;  /* 0x0000002908007227 */ /* 0x000fc800078e00ff */
[----:B------:R-:W-:Y:S01]  /*12c0*/  @!P4 IMAD.IADD R29, R29, 0x1, -R6 ;  /* 0x000000011d1dc824 */ /* 0x000fe200078e0a06 */
[C---:B------:R-:W-:Y:S01]  /*12d0*/  ISETP.GT.U32.AND P4, PT, R6.reuse, R37, PT ;  /* 0x000000250600720c */ /* 0x040fe20003f84070 */
[----:B------:R-:W-:Y:S01]  /*12e0*/  IMAD R43, R6, R10, R43 ;  /* 0x0000000a062b7224 */ /* 0x000fe200078e022b */
[----:B------:R-:W-:Y:S01]  /*12f0*/  LOP3.LUT R10, R7, 0x98, RZ, 0xfc, !PT ;  /* 0x00000098070a7812 */ /* 0x000fe200078efcff */
[----:B------:R-:W-:Y:S02]  /*1300*/  IMAD.MOV R0, RZ, RZ, -R0 ;  /* 0x000000ffff007224 */ /* 0x000fe400078e0a00 */
[--C-:B------:R-:W-:Y:S01]  /*1310*/  @!P0 IMAD.IADD R31, R31, 0x1, -R6.reuse ;  /* 0x000000011f1f8824 */ /* 0x100fe200078e0a06 */
[----:B------:R-:W-:Y:S01]  /*1320*/  ISETP.GE.AND P0, PT, R14, RZ, PT ;  /* 0x000000ff0e00720c */ /* 0x000fe20003f06270 */
[--C-:B------:R-:W-:Y:S01]  /*1330*/  @!P6 IMAD.IADD R35, R35, 0x1, -R6.reuse ;  /* 0x000000012323e824 */ /* 0x100fe200078e0a06 */
[C---:B------:R-:W-:Y:S01]  /*1340*/  ISETP.GT.U32.AND P6, PT, R6.reuse, R43, PT ;  /* 0x0000002b0600720c */ /* 0x040fe20003fc4070 */
[C---:B------:R-:W-:Y:S01]  /*1350*/  IMAD R41, R6.reuse, R0, R41 ;  /* 0x0000000006297224 */ /* 0x040fe200078e0229 */
[----:B------:R-:W-:Y:S01]  /*1360*/  LOP3.LUT R14, R7, 0x90, RZ, 0xfc, !PT ;  /* 0x00000090070e7812 */ /* 0x000fe200078efcff */
[----:B------:R-:W-:Y:S01]  /*1370*/  @!P2 IMAD.MOV R31, RZ, RZ, -R31 ;  /* 0x000000ffff1fa224 */ /* 0x000fe200078e0a1f */
[----:B------:R-:W-:Y:S01]  /*1380*/  IABS R47, R10 ;  /* 0x0000000a002f7213 */ /* 0x000fe20000000000 */
[----:B------:R-:W-:Y:S01]  /*1390*/  @!P4 IMAD.IADD R37, R37, 0x1, -R6 ;  /* 0x000000012525c824 */ /* 0x000fe200078e0a06 */
[----:B------:R-:W-:Y:S01]  /*13a0*/  IABS R45, R14 ;  /* 0x0000000e002d7213 */ /* 0x000fe20000000000 */
[----:B------:R-:W-:Y:S01]  /*13b0*/  @!P3 IMAD.MOV R29, RZ, RZ, -R29 ;  /* 0x000000ffff1db224 */ /* 0x000fe200078e0a1d */
[C---:B------:R-:W-:Y:S01]  /*13c0*/  ISETP.GT.U32.AND P2, PT, R6.reuse, R41, PT ;  /* 0x000000290600720c */ /* 0x040fe20003f44070 */
[----:B------:R-:W-:Y:S01]  /*13d0*/  @!P1 IMAD.MOV R35, RZ, RZ, -R35 ;  /* 0x000000ffff239224 */ /* 0x000fe200078e0a23 */
[----:B------:R-:W-:Y:S01]  /*13e0*/  ISETP.GT.U32.AND P3, PT, R6, R37, PT ;  /* 0x000000250600720c */ /* 0x000fe20003f64070 */
[----:B------:R-:W-:Y:S01]  /*13f0*/  IMAD.HI.U32 R0, R8, R45, RZ ;  /* 0x0000002d08007227 */ /* 0x000fe200078e00ff */
[----:B------:R-:W-:-:S02]  /*1400*/  ISETP.GE.AND P4, PT, R18, RZ, PT ;  /* 0x000000ff1200720c */ /* 0x000fc40003f86270 */
[----:B------:R-:W-:Y:S01]  /*1410*/  LOP3.LUT R18, R7, 0xe0, RZ, 0xfc, !PT ;  /* 0x000000e007127812 */ /* 0x000fe200078efcff */
[----:B------:R-:W-:Y:S02]  /*1420*/  @!P6 IMAD.IADD R43, R43, 0x1, -R6 ;  /* 0x000000012b2be824 */ /* 0x000fe400078e0a06 */
[----:B------:R-:W-:Y:S01]  /*1430*/  IMAD.MOV R0, RZ, RZ, -R0 ;  /* 0x000000ffff007224 */ /* 0x000fe200078e0a00 */
[----:B------:R-:W-:Y:S01]  /*1440*/  IABS R65, R18 ;  /* 0x0000001200417213 */ /* 0x000fe20000000000 */
[----:B------:R-:W-:Y:S01]  /*1450*/  @!P0 IMAD.MOV R33, RZ, RZ, -R33 ;  /* 0x000000ffff218224 */ /* 0x000fe200078e0a21 */
[----:B------:R-:W-:Y:S01]  /*1460*/  ISETP.GE.AND P0, PT, R12, RZ, PT ;  /* 0x000000ff0c00720c */ /* 0x000fe20003f06270 */
[----:B------:R-:W-:Y:S01]  /*1470*/  @!P2 IMAD.IADD R41, R41, 0x1, -R6 ;  /* 0x000000012929a824 */ /* 0x000fe200078e0a06 */
[C---:B------:R-:W-:Y:S01]  /*1480*/  ISETP.GT.U32.AND P1, PT, R6.reuse, R43, PT ;  /* 0x0000002b0600720c */ /* 0x040fe20003f24070 */
[----:B------:R-:W-:Y:S01]  /*1490*/  IMAD R45, R6, R0, R45 ;  /* 0x00000000062d7224 */ /* 0x000fe200078e022d */
[----:B------:R-:W-:Y:S01]  /*14a0*/  LOP3.LUT R12, R7, 0xa0, RZ, 0xfc, !PT ;  /* 0x000000a0070c7812 */ /* 0x000fe200078efcff */
[----:B------:R-:W-:Y:S01]  /*14b0*/  IMAD.HI.U32 R0, R8, R47, RZ ;  /* 0x0000002f08007227 */ /* 0x000fe200078e00ff */
[----:B------:R-:W-:-:S02]  /*14c0*/  ISETP.GT.U32.AND P6, PT, R6, R41, PT ;  /* 0x000000290600720c */ /* 0x000fc40003fc4070 */
[----:B------:R-:W-:Y:S01]  /*14d0*/  IABS R49, R12 ;  /* 0x0000000c00317213 */ /* 0x000fe20000000000 */
[----:B------:R-:W-:Y:S01]  /*14e0*/  IMAD.MOV R0, RZ, RZ, -R0 ;  /* 0x000000ffff007224 */ /* 0x000fe200078e0a00 */
[----:B------:R-:W-:Y:S01]  /*14f0*/  ISETP.GE.AND P2, PT, R14, RZ, PT ;  /* 0x000000ff0e00720c */ /* 0x000fe20003f46270 */
[--C-:B------:R-:W-:Y:S01]  /*1500*/  @!P3 IMAD.IADD R37, R37, 0x1, -R6.reuse ;  /* 0x000000012525b824 */ /* 0x100fe200078e0a06 */
[----:B------:R-:W-:Y:S01]  /*1510*/  ISETP.GE.AND P3, PT, R20, RZ, PT ;  /* 0x000000ff1400720c */ /* 0x000fe20003f66270 */
[----:B------:R-:W-:Y:S01]  /*1520*/  IMAD R47, R6, R0, R47 ;  /* 0x00000000062f7224 */ /* 0x000fe200078e022f */
[C---:B------:R-:W-:Y:S01]  /*1530*/  LOP3.LUT R14, R7.reuse, 0xb0, RZ, 0xfc, !PT ;  /* 0x000000b0070e7812 */ /* 0x040fe200078efcff */
[----:B------:R-:W-:Y:S01]  /*1540*/  IMAD.HI.U32 R0, R8, R49, RZ ;  /* 0x0000003108007227 */ /* 0x000fe200078e00ff */
[----:B------:R-:W-:Y:S02]  /*1550*/  LOP3.LUT R20, R7, 0xe8, RZ, 0xfc, !PT ;  /* 0x000000e807147812 */ /* 0x000fe400078efcff */
[----:B------:R-:W-:Y:S01]  /*1560*/  IABS R53, R14 ;  /* 0x0000000e00357213 */ /* 0x000fe20000000000 */
[----:B------:R-:W-:Y:S01]  /*1570*/  @!P5 IMAD.MOV R27, RZ, RZ, -R27 ;  /* 0x000000ffff1bd224 */ /* 0x000fe200078e0a1b */
[C---:B------:R-:W-:Y:S01]  /*1580*/  ISETP.GT.U32.AND P5, PT, R6.reuse, R39, PT ;  /* 0x000000270600720c */ /* 0x040fe20003fa4070 */
[----:B------:R-:W-:Y:S01]  /*1590*/  @!P1 IMAD.IADD R43, R43, 0x1, -R6 ;  /* 0x000000012b2b9824 */ /* 0x000fe200078e0a06 */
[----:B------:R-:W-:Y:S01]  /*15a0*/  ISETP.GT.U32.AND P1, PT, R6, R47, PT ;  /* 0x0000002f0600720c */ /* 0x000fe20003f24070 */
[----:B------:R-:W-:Y:S01]  /*15b0*/  IMAD.MOV R0, RZ, RZ, -R0 ;  /* 0x000000ffff007224 */ /* 0x000fe200078e0a00 */
[----:B------:R-:W-:Y:S01]  /*15c0*/  IABS R67, R20 ;  /* 0x0000001400437213 */ /* 0x000fe20000000000 */
[----:B------:R-:W-:Y:S01]  /*15d0*/  @!P6 IMAD.IADD R41, R41, 0x1, -R6 ;  /* 0x000000012929e824 */ /* 0x000fe200078e0a06 */
[----:B------:R-:W-:Y:S01]  /*15e0*/  ISETP.GE.AND P6, PT, R12, RZ, PT ;  /* 0x000000ff0c00720c */ /* 0x000fe20003fc6270 */
[----:B------:R-:W-:-:S02]  /*15f0*/  IMAD R49, R6, R0, R49 ;  /* 0x0000000006317224 */ /* 0x000fc400078e0231 */
[----:B------:R-:W-:Y:S01]  /*1600*/  @!P4 IMAD.MOV R37, RZ, RZ, -R37 ;  /* 0x000000ffff25c224 */ /* 0x000fe200078e0a25 */
[----:B------:R-:W-:Y:S01]  /*1610*/  ISETP.GE.AND P4, PT, R10, RZ, PT ;  /* 0x000000ff0a00720c */ /* 0x000fe20003f86270 */
[----:B------:R-:W-:Y:S01]  /*1620*/  @!P3 IMAD.MOV R41, RZ, RZ, -R41 ;  /* 0x000000ffff29b224 */ /* 0x000fe200078e0a29 */
[----:B------:R-:W-:Y:S01]  /*1630*/  ISETP.GT.U32.AND P3, PT, R6, R49, PT ;  /* 0x000000310600720c */ /* 0x000fe20003f64070 */
[--C-:B------:R-:W-:Y:S01]  /*1640*/  @!P5 IMAD.IADD R39, R39, 0x1, -R6.reuse ;  /* 0x000000012727d824 */ /* 0x100fe200078e0a06 */
[----:B------:R-:W-:Y:S01]  /*1650*/  LOP3.LUT R10, R7, 0xa8, RZ, 0xfc, !PT ;  /* 0x000000a8070a7812 */ /* 0x000fe200078efcff */
[----:B------:R-:W-:Y:S01]  /*1660*/  @!P1 IMAD.IADD R47, R47, 0x1, -R6 ;  /* 0x000000012f2f9824 */ /* 0x000fe200078e0a06 */
[----:B------:R-:W-:Y:S01]  /*1670*/  ISETP.GE.AND P5, PT, R22, RZ, PT ;  /* 0x000000ff1600720c */ /* 0x000fe20003fa6270 */
[----:B------:R-:W-:Y:S01]  /*1680*/  @!P0 IMAD.MOV R39, RZ, RZ, -R39 ;  /* 0x000000ffff278224 */ /* 0x000fe200078e0a27 */
[----:B------:R-:W-:Y:S01]  /*1690*/  IABS R51, R10 ;  /* 0x0000000a00337213 */ /* 0x000fe20000000000 */
[----:B------:R-:W-:Y:S01]  /*16a0*/  IMAD R22, R167, 0xb, RZ ;  /* 0x0000000ba7167824 */ /* 0x000fe200078e02ff */
[----:B------:R-:W-:-:S02]  /*16b0*/  ISETP.GT.U32.AND P0, PT, R6, R45, PT ;  /* 0x0000002d0600720c */ /* 0x000fc40003f04070 */
[----:B------:R-:W-:Y:S01]  /*16c0*/  ISETP.GT.U32.AND P1, PT, R6, R47, PT ;  /* 0x0000002f0600720c */ /* 0x000fe20003f24070 */
[----:B------:R-:W-:-:S04]  /*16d0*/  IMAD.HI.U32 R0, R8, R51, RZ ;  /* 0x0000003308007227 */ /* 0x000fc800078e00ff */
[----:B------:R-:W-:Y:S02]  /*16e0*/  @!P3 IMAD.IADD R49, R49, 0x1, -R6 ;  /* 0x000000013131b824 */ /* 0x000fe400078e0a06 */
[----:B------:R-:W-:Y:S02]  /*16f0*/  IMAD.MOV R12, RZ, RZ, -R0 ;  /* 0x000000ffff0c7224 */ /* 0x000fe400078e0a00 */
[----:B------:R-:W-:Y:S01]  /*1700*/  IMAD.HI.U32 R0, R8, R53, RZ ;  /* 0x0000003508007227 */ /* 0x000fe200078e00ff */
[----:B------:R-:W-:-:S03]  /*1710*/  ISETP.GT.U32.AND P3, PT, R6, R49, PT ;  /* 0x000000310600720c */ /* 0x000fc60003f64070 */
[C---:B------:R-:W-:Y:S02]  /*1720*/  IMAD R51, R6.reuse, R12, R51 ;  /* 0x0000000c06337224 */ /* 0x040fe400078e0233 */
[--C-:B------:R-:W-:Y:S02]  /*1730*/  @!P0 IMAD.IADD R45, R45, 0x1, -R6.reuse ;  /* 0x000000012d2d8824 */ /* 0x100fe400078e0a06 */
[----:B------:R-:W-:Y:S01]  /*1740*/  @!P1 IMAD.IADD R47, R47, 0x1, -R6 ;  /* 0x000000012f2f9824 */ /* 0x000fe200078e0a06 */
[----:B------:R-:W-:Y:S01]  /*1750*/  ISETP.GT.U32.AND P1, PT, R6, R51, PT ;  /* 0x000000330600720c */ /* 0x000fe20003f24070 */
[----:B------:R-:W-:Y:S01]  /*1760*/  @!P5 IMAD.MOV R43, RZ, RZ, -R43 ;  /* 0x000000ffff2bd224 */ /* 0x000fe200078e0a2b */
[----:B------:R-:W-:Y:S01]  /*1770*/  ISETP.GE.AND P5, PT, R10, RZ, PT ;  /* 0x000000ff0a00720c */ /* 0x000fe20003fa6270 */
[----:B------:R-:W-:Y:S01]  /*1780*/  IMAD.MOV R0, RZ, RZ, -R0 ;  /* 0x000000ffff007224 */ /* 0x000fe200078e0a00 */
[----:B------:R-:W-:Y:S01]  /*1790*/  ISETP.GT.U32.AND P0, PT, R6, R45, PT ;  /* 0x0000002d0600720c */ /* 0x000fe20003f04070 */
[----:B------:R-:W-:-:S04]  /*17a0*/  IMAD.HI.U32 R10, R8, R55, RZ ;  /* 0x00000037080a7227 */ /* 0x000fc800078e00ff */
[C---:B------:R-:W-:Y:S01]  /*17b0*/  IMAD R53, R6.reuse, R0, R53 ;  /* 0x0000000006357224 */ /* 0x040fe200078e0235 */
[----:B------:R-:W-:Y:S01]  /*17c0*/  LOP3.LUT R0, R7, 0xc0, RZ, 0xfc, !PT ;  /* 0x000000c007007812 */ /* 0x000fe200078efcff */
[----:B------:R-:W-:Y:S02]  /*17d0*/  IMAD.MOV R10, RZ, RZ, -R10 ;  /* 0x000000ffff0a7224 */ /* 0x000fe400078e0a0a */
[--C-:B------:R-:W-:Y:S01]  /*17e0*/  @!P3 IMAD.IADD R49, R49, 0x1, -R6.reuse ;  /* 0x000000013131b824 */ /* 0x100fe200078e0a06 */
[C---:B------:R-:W-:Y:S01]  /*17f0*/  ISETP.GT.U32.AND P3, PT, R6.reuse, R53, PT ;  /* 0x000000350600720c */ /* 0x040fe20003f64070 */
[C---:B------:R-:W-:Y:S01]  /*1800*/  IMAD R55, R6.reuse, R10, R55 ;  /* 0x0000000a06377224 */ /* 0x040fe200078e0237 */
[----:B------:R-:W-:Y:S01]  /*1810*/  IABS R57, R0 ;  /* 0x0000000000397213 */ /* 0x000fe20000000000 */
[--C-:B------:R-:W-:Y:S02]  /*1820*/  @!P1 IMAD.IADD R51, R51, 0x1, -R6.reuse ;  /* 0x0000000133339824 */ /* 0x100fe400078e0a06 */
[----:B------:R-:W-:Y:S01]  /*1830*/  @!P6 IMAD.MOV R49, RZ, RZ, -R49 ;  /* 0x000000ffff31e224 */ /* 0x000fe200078e0a31 */
[----:B------:R-:W-:Y:S01]  /*1840*/  ISETP.GT.U32.AND P6, PT, R6, R55, PT ;  /* 0x000000370600720c */ /* 0x000fe20003fc4070 */
[--C-:B------:R-:W-:Y:S01]  /*1850*/  @!P0 IMAD.IADD R45, R45, 0x1, -R6.reuse ;  /* 0x000000012d2d8824 */ /* 0x100fe200078e0a06 */
[----:B------:R-:W-:Y:S01]  /*1860*/  ISETP.GE.AND P0, PT, R14, RZ, PT ;  /* 0x000000ff0e00720c */ /* 0x000fe20003f06270 */
[----:B------:R-:W-:Y:S01]  /*1870*/  @!P4 IMAD.MOV R47, RZ, RZ, -R47 ;  /* 0x000000ffff2fc224 */ /* 0x000fe200078e0a2f */
[----:B------:R-:W-:Y:S01]  /*1880*/  ISETP.GT.U32.AND P1, PT, R6, R51, PT ;  /* 0x000000330600720c */ /* 0x000fe20003f24070 */
[----:B------:R-:W-:Y:S01]  /*1890*/  @!P2 IMAD.MOV R45, RZ, RZ, -R45 ;  /* 0x000000ffff2da224 */ /* 0x000fe200078e0a2d */
[----:B------:R-:W-:Y:S01]  /*18a0*/  LOP3.LUT R14, R7, 0xc8, RZ, 0xfc, !PT ;  /* 0x000000c8070e7812 */ /* 0x000fe200078efcff */
[----:B------:R-:W-:Y:S01]  /*18b0*/  @!P3 IMAD.IADD R53, R53, 0x1, -R6 ;  /* 0x000000013535b824 */ /* 0x000fe200078e0a06 */
[----:B------:R-:W-:Y:S01]  /*18c0*/  ISETP.GE.AND P4, PT, R0, RZ, PT ;  /* 0x000000ff0000720c */ /* 0x000fe20003f86270 */
[----:B------:R-:W-:Y:S01]  /*18d0*/  IMAD.HI.U32 R0, R8, R57, RZ ;  /* 0x0000003908007227 */ /* 0x000fe200078e00ff */
[----:B------:R-:W-:-:S02]  /*18e0*/  IABS R59, R14 ;  /* 0x0000000e003b7213 */ /* 0x000fc40000000000 */
[----:B------:R-:W-:Y:S01]  /*18f0*/  ISETP.GE.AND P2, PT, R16, RZ, PT ;  /* 0x000000ff1000720c */ /* 0x000fe20003f46270 */
[----:B------:R-:W-:Y:S01]  /*1900*/  IMAD.MOV R0, RZ, RZ, -R0 ;  /* 0x000000ffff007224 */ /* 0x000fe200078e0a00 */
[----:B------:R-:W-:Y:S01]  /*1910*/  LOP3.LUT R16, R7, 0xd0, RZ, 0xfc, !PT ;  /* 0x000000d007107812 */ /* 0x000fe200078efcff */
[----:B------:R-:W-:Y:S01]  /*1920*/  IMAD.HI.U32 R10, R8, R59, RZ ;  /* 0x0000003b080a7227 */ /* 0x000fe200078e00ff */
[----:B------:R-:W-:Y:S02]  /*1930*/  ISETP.GT.U32.AND P3, PT, R6, R53, PT ;  /* 0x000000350600720c */ /* 0x000fe40003f64070 */
[----:B------:R-:W-:Y:S01]  /*1940*/  IABS R61, R16 ;  /* 0x00000010003d7213 */ /* 0x000fe20000000000 */
[--C-:B------:R-:W-:Y:S02]  /*1950*/  @!P6 IMAD.IADD R55, R55, 0x1, -R6.reuse ;  /* 0x000000013737e824 */ /* 0x100fe400078e0a06 */
[----:B------:R-:W-:Y:S01]  /*1960*/  @!P1 IMAD.IADD R51, R51, 0x1, -R6 ;  /* 0x0000000133339824 */ /* 0x000fe200078e0a06 */
[----:B------:R-:W-:Y:S01]  /*1970*/  ISETP.GE.AND P1, PT, R14, RZ, PT ;  /* 0x000000ff0e00720c */ /* 0x000fe20003f26270 */
[----:B------:R-:W-:Y:S01]  /*1980*/  IMAD.MOV R10, RZ, RZ, -R10 ;  /* 0x000000ffff0a7224 */ /* 0x000fe200078e0a0a */
[----:B------:R-:W-:Y:S01]  /*1990*/  LOP3.LUT R14, R7, 0xd8, RZ, 0xfc, !PT ;  /* 0x000000d8070e7812 */ /* 0x000fe200078efcff */
[C---:B------:R-:W-:Y:S01]  /*19a0*/  IMAD R57, R6.reuse, R0, R57 ;  /* 0x0000000006397224 */ /* 0x040fe200078e0239 */
[----:B------:R-:W-:Y:S01]  /*19b0*/  ISETP.GT.U32.AND P6, PT, R6, R55, PT ;  /* 0x000000370600720c */ /* 0x000fe20003fc4070 */
[----:B------:R-:W-:Y:S01]  /*19c0*/  IMAD.HI.U32 R12, R8, R61, RZ ;  /* 0x0000003d080c7227 */ /* 0x000fe200078e00ff */
[----:B------:R-:W-:-:S03]  /*19d0*/  IABS R63, R14 ;  /* 0x0000000e003f7213 */ /* 0x000fc60000000000 */
[C---:B------:R-:W-:Y:S02]  /*19e0*/  IMAD R59, R6.reuse, R10, R59 ;  /* 0x0000000a063b7224 */ /* 0x040fe400078e023b */
[----:B------:R-:W-:Y:S01]  /*19f0*/  @!P5 IMAD.MOV R51, RZ, RZ, -R51 ;  /* 0x000000ffff33d224 */ /* 0x000fe200078e0a33 */
[C---:B------:R-:W-:Y:S01]  /*1a00*/  ISETP.GT.U32.AND P5, PT, R6.reuse, R57, PT ;  /* 0x000000390600720c */ /* 0x040fe20003fa4070 */
[----:B------:R-:W-:Y:S02]  /*1a10*/  IMAD.MOV R12, RZ, RZ, -R12 ;  /* 0x000000ffff0c7224 */ /* 0x000fe400078e0a0c */
[----:B------:R-:W-:Y:S01]  /*1a20*/  @!P3 IMAD.IADD R53, R53, 0x1, -R6 ;  /* 0x000000013535b824 */ /* 0x000fe200078e0a06 */
[C---:B------:R-:W-:Y:S01]  /*1a30*/  ISETP.GT.U32.AND P3, PT, R6.reuse, R59, PT ;  /* 0x0000003b0600720c */ /* 0x040fe20003f64070 */
[----:B------:R-:W-:Y:S01]  /*1a40*/  IMAD R61, R6, R12, R61 ;  /* 0x0000000c063d7224 */ /* 0x000fe200078e023d */
[----:B------:R-:W-:Y:S01]  /*1a50*/  LOP3.LUT R12, R7, 0xf0, RZ, 0xfc, !PT ;  /* 0x000000f0070c7812 */ /* 0x000fe200078efcff */
[----:B------:R-:W-:-:S03]  /*1a60*/  IMAD.HI.U32 R0, R8, R63, RZ ;  /* 0x0000003f08007227 */ /* 0x000fc600078e00ff */
[----:B------:R-:W-:Y:S01]  /*1a70*/  IABS R71, R12 ;  /* 0x0000000c00477213 */ /* 0x000fe20000000000 */
[----:B------:R-:W-:Y:S02]  /*1a80*/  IMAD.MOV R0, RZ, RZ, -R0 ;  /* 0x000000ffff007224 */ /* 0x000fe400078e0a00 */
[--C-:B------:R-:W-:Y:S01]  /*1a90*/  @!P6 IMAD.IADD R55, R55, 0x1, -R6.reuse ;  /* 0x000000013737e824 */ /* 0x100fe200078e0a06 */
[C---:B------:R-:W-:Y:S01]  /*1aa0*/  ISETP.GT.U32.AND P6, PT, R6.reuse, R61, PT ;  /* 0x0000003d0600720c */ /* 0x040fe20003fc4070 */
[C---:B------:R-:W-:Y:S02]  /*1ab0*/  IMAD R7, R6.reuse, R0, R63 ;  /* 0x0000000006077224 */ /* 0x040fe400078e023f */
[--C-:B------:R-:W-:Y:S02]  /*1ac0*/  @!P5 IMAD.IADD R57, R57, 0x1, -R6.reuse ;  /* 0x000000013939d824 */ /* 0x100fe400078e0a06 */
[----:B------:R-:W-:Y:S01]  /*1ad0*/  @!P3 IMAD.IADD R59, R59, 0x1, -R6 ;  /* 0x000000013b3bb824 */ /* 0x000fe200078e0a06 */
[----:B------:R-:W-:Y:S01]  /*1ae0*/  ISETP.GT.U32.AND P3, PT, R6, R7, PT ;  /* 0x000000070600720c */ /* 0x000fe20003f64070 */
[----:B------:R-:W-:Y:S01]  /*1af0*/  IMAD.HI.U32 R0, R8, R65, RZ ;  /* 0x0000004108007227 */ /* 0x000fe200078e00ff */
[----:B------:R-:W-:-:S03]  /*1b00*/  ISETP.GT.U32.AND P5, PT, R6, R57, PT ;  /* 0x000000390600720c */ /* 0x000fc60003fa4070 */
[----:B------:R-:W-:Y:S02]  /*1b10*/  IMAD.MOV R0, RZ, RZ, -R0 ;  /* 0x000000ffff007224 */ /* 0x000fe400078e0a00 */
[----:B------:R-:W-:Y:S02]  /*1b20*/  @!P6 IMAD.IADD R61, R61, 0x1, -R6 ;  /* 0x000000013d3de824 */ /* 0x000fe400078e0a06 */
[----:B------:R-:W-:Y:S01]  /*1b30*/  @!P0 IMAD.MOV R53, RZ, RZ, -R53 ;  /* 0x000000ffff358224 */ /* 0x000fe200078e0a35 */
[C---:B------:R-:W-:Y:S01]  /*1b40*/  ISETP.GT.U32.AND P0, PT, R6.reuse, R59, PT ;  /* 0x0000003b0600720c */ /* 0x040fe20003f04070 */
[C---:B------:R-:W-:Y:S01]  /*1b50*/  IMAD R63, R6.reuse, R0, R65 ;  /* 0x00000000063f7224 */ /* 0x040fe200078e0241 */
[----:B------:R-:W-:Y:S01]  /*1b60*/  ISETP.GT.U32.AND P6, PT, R6, R61, PT ;  /* 0x0000003d0600720c */ /* 0x000fe20003fc4070 */
[----:B------:R-:W-:-:S04]  /*1b70*/  IMAD.HI.U32 R10, R8, R67, RZ ;  /* 0x00000043080a7227 */ /* 0x000fc800078e00ff */
[----:B------:R-:W-:-:S04]  /*1b80*/  IMAD.HI.U32 R8, R8, R71, RZ ;  /* 0x0000004708087227 */ /* 0x000fc800078e00ff */
[--C-:B------:R-:W-:Y:S01]  /*1b90*/  @!P5 IMAD.IADD R57, R57, 0x1, -R6.reuse ;  /* 0x000000013939d824 */ /* 0x100fe200078e0a06 */
[C---:B------:R-:W-:Y:S01]  /*1ba0*/  ISETP.GT.U32.AND P5, PT, R6.reuse, R63, PT ;  /* 0x0000003f0600720c */ /* 0x040fe20003fa4070 */
[----:B------:R-:W-:Y:S02]  /*1bb0*/  @!P3 IMAD.IADD R7, R7, 0x1, -R6 ;  /* 0x000000010707b824 */ /* 0x000fe400078e0a06 */
[----:B------:R-:W-:Y:S02]  /*1bc0*/  IMAD.MOV R10, RZ, RZ, -R10 ;  /* 0x000000ffff0a7224 */ /* 0x000fe400078e0a0a */
[----:B------:R-:W-:Y:S01]  /*1bd0*/  IMAD.MOV R8, RZ, RZ, -R8 ;  /* 0x000000ffff087224 */ /* 0x000fe200078e0a08 */
[C---:B------:R-:W-:Y:S01]  /*1be0*/  ISETP.GT.U32.AND P3, PT, R6.reuse, R7, PT ;  /* 0x000000070600720c */ /* 0x040fe20003f64070 */
[C---:B------:R-:W-:Y:S02]  /*1bf0*/  IMAD R65, R6.reuse, R10, R67 ;  /* 0x0000000a06417224 */ /* 0x040fe400078e0243 */
[----:B------:R-:W-:-:S02]  /*1c00*/  IMAD R67, R6, R8, R71 ;  /* 0x0000000806437224 */ /* 0x000fc400078e0247 */
[--C-:B------:R-:W-:Y:S01]  /*1c10*/  @!P0 IMAD.IADD R59, R59, 0x1, -R6.reuse ;  /* 0x000000013b3b8824 */ /* 0x100fe200078e0a06 */
[C---:B------:R-:W-:Y:S01]  /*1c20*/  ISETP.GT.U32.AND P0, PT, R6.reuse, R65, PT ;  /* 0x000000410600720c */ /* 0x040fe20003f04070 */
[--C-:B------:R-:W-:Y:S01]  /*1c30*/  @!P6 IMAD.IADD R61, R61, 0x1, -R6.reuse ;  /* 0x000000013d3de824 */ /* 0x100fe200078e0a06 */
[----:B------:R-:W-:Y:S01]  /*1c40*/  ISETP.GT.U32.AND P6, PT, R6, R67, PT ;  /* 0x000000430600720c */ /* 0x000fe20003fc4070 */
[--C-:B------:R-:W-:Y:S02]  /*1c50*/  @!P5 IMAD.IADD R63, R63, 0x1, -R6.reuse ;  /* 0x000000013f3fd824 */ /* 0x100fe400078e0a06 */
[----:B------:R-:W-:Y:S01]  /*1c60*/  @!P2 IMAD.MOV R55, RZ, RZ, -R55 ;  /* 0x000000ffff37a224 */ /* 0x000fe200078e0a37 */
[----:B------:R-:W-:Y:S01]  /*1c70*/  ISETP.GE.AND P2, PT, R16, RZ, PT ;  /* 0x000000ff1000720c */ /* 0x000fe20003f46270 */
[----:B------:R-:W-:Y:S01]  /*1c80*/  @!P4 IMAD.MOV R57, RZ, RZ, -R57 ;  /* 0x000000ffff39c224 */ /* 0x000fe200078e0a39 */
[----:B------:R-:W-:Y:S01]  /*1c90*/  ISETP.GT.U32.AND P4, PT, R6, R63, PT ;  /* 0x0000003f0600720c */ /* 0x000fe20003f84070 */
[----:B------:R-:W-:Y:S01]  /*1ca0*/  @!P3 IMAD.IADD R7, R7, 0x1, -R6 ;  /* 0x000000010707b824 */ /* 0x000fe200078e0a06 */
[----:B------:R-:W-:Y:S01]  /*1cb0*/  ISETP.GE.AND P3, PT, R14, RZ, PT ;  /* 0x000000ff0e00720c */ /* 0x000fe20003f66270 */
[----:B------:R-:W-:-:S02]  /*1cc0*/  @!P1 IMAD.MOV R59, RZ, RZ, -R59 ;  /* 0x000000ffff3b9224 */ /* 0x000fc400078e0a3b */
[--C-:B------:R-:W-:Y:S01]  /*1cd0*/  @!P0 IMAD.IADD R65, R65, 0x1, -R6.reuse ;  /* 0x0000000141418824 */ /* 0x100fe200078e0a06 */
[----:B------:R-:W-:Y:S01]  /*1ce0*/  ISETP.GE.AND P0, PT, R18, RZ, PT ;  /* 0x000000ff1200720c */ /* 0x000fe20003f06270 */
[--C-:B------:R-:W-:Y:S02]  /*1cf0*/  @!P6 IMAD.IADD R67, R67, 0x1, -R6.reuse ;  /* 0x000000014343e824 */ /* 0x100fe400078e0a06 */
[----:B------:R-:W-:Y:S01]  /*1d00*/  IMAD.MOV.U32 R0, RZ, RZ, c[0x0][0x180] ;  /* 0x00006000ff007624 */ /* 0x000fe200078e00ff */
[C---:B------:R-:W-:Y:S01]  /*1d10*/  ISETP.GT.U32.AND P1, PT, R6.reuse, R65, PT ;  /* 0x000000410600720c */ /* 0x040fe20003f24070 */
[----:B------:R-:W-:Y:S01]  /*1d20*/  @!P2 IMAD.MOV R61, RZ, RZ, -R61 ;  /* 0x000000ffff3da224 */ /* 0x000fe200078e0a3d */
[----:B------:R-:W-:Y:S01]  /*1d30*/  ISETP.GT.U32.AND P2, PT, R6, R67, PT ;  /* 0x000000430600720c */ /* 0x000fe20003f44070 */
[----:B------:R-:W-:Y:S01]  /*1d40*/  @!P4 IMAD.IADD R63, R63, 0x1, -R6 ;  /* 0x000000013f3fc824 */ /* 0x000fe200078e0a06 */
[----:B------:R-:W-:Y:S01]  /*1d50*/  ISETP.GE.AND P4, PT, R20, RZ, PT ;  /* 0x000000ff1400720c */ /* 0x000fe20003f86270 */
[----:B------:R-:W-:Y:S01]  /*1d60*/  @!P3 IMAD.MOV R7, RZ, RZ, -R7 ;  /* 0x000000ffff07b224 */ /* 0x000fe200078e0a07 */
[----:B------:R-:W-:Y:S01]  /*1d70*/  ISETP.GE.AND P3, PT, R12, RZ, PT ;  /* 0x000000ff0c00720c */ /* 0x000fe20003f66270 */
[----:B------:R-:W-:Y:S01]  /*1d80*/  IMAD R20, R167, 0x9, RZ ;  /* 0x00000009a7147824 */ /* 0x000fe200078e02ff */
[C---:B------:R-:W-:Y:S01]  /*1d90*/  IADD3 R8, R0.reuse, -0x2f, RZ ;  /* 0xffffffd100087810 */ /* 0x040fe20007ffe0ff */
[----:B------:R-:W-:Y:S01]  /*1da0*/  @!P0 IMAD.MOV R63, RZ, RZ, -R63 ;  /* 0x000000ffff3f8224 */ /* 0x000fe200078e0a3f */
[----:B------:R-:W-:-:S02]  /*1db0*/  IADD3 R10, R0, -0x2e, RZ ;  /* 0xffffffd2000a7810 */ /* 0x000fc40007ffe0ff */
[----:B------:R-:W-:Y:S01]  /*1dc0*/  ISETP.GE.U32.AND P5, PT, R8, 0x7fffffb2, PT ;  /* 0x7fffffb20800780c */ /* 0x000fe20003fa6070 */
[--C-:B------:R-:W-:Y:S01]  /*1dd0*/  @!P1 IMAD.IADD R65, R65, 0x1, -R6.reuse ;  /* 0x0000000141419824 */ /* 0x100fe200078e0a06 */
[C---:B------:R-:W-:Y:S01]  /*1de0*/  IADD3 R8, R0.reuse, -0x30, RZ ;  /* 0xffffffd000087810 */ /* 0x040fe20007ffe0ff */
[----:B------:R-:W-:Y:S01]  /*1df0*/  @!P2 IMAD.IADD R67, R67, 0x1, -R6 ;  /* 0x000000014343a824 */ /* 0x000fe200078e0a06 */
[----:B------:R-:W-:Y:S01]  /*1e00*/  IADD3 R6, R0, -0x2c, RZ ;  /* 0xffffffd400067810 */ /* 0x000fe20007ffe0ff */
[----:B------:R-:W-:Y:S01]  /*1e10*/  @!P4 IMAD.MOV R65, RZ, RZ, -R65 ;  /* 0x000000ffff41c224 */ /* 0x000fe200078e0a41 */
[----:B------:R-:W-:Y:S01]  /*1e20*/  ISETP.NE.AND P4, PT, RZ, c[0x0][0x17c], PT ;  /* 0x00005f00ff007a0c */ /* 0x000fe20003f85270 */
[----:B------:R-:W-:Y:S01]  /*1e30*/  @!P3 IMAD.MOV R67, RZ, RZ, -R67 ;  /* 0x000000ffff43b224 */ /* 0x000fe200078e0a43 */
[----:B------:R-:W-:Y:S02]  /*1e40*/  ISETP.GE.U32.AND P3, PT, R6, 0x7fffffb5, PT ;  /* 0x7fffffb50600780c */ /* 0x000fe40003f66070 */
[----:B------:R-:W-:-:S02]  /*1e50*/  IADD3 R6, R0, -0x29, RZ ;  /* 0xffffffd700067810 */ /* 0x000fc40007ffe0ff */
[C---:B------:R-:W-:Y:S02]  /*1e60*/  SEL R131, R164.reuse, R9, !P4 ;  /* 0x00000009a4837207 */ /* 0x040fe40006000000 */
[C---:B------:R-:W-:Y:S02]  /*1e70*/  SEL R130, R164.reuse, R11, !P4 ;  /* 0x0000000ba4827207 */ /* 0x040fe40006000000 */
[C---:B------:R-:W-:Y:S01]  /*1e80*/  SEL R129, R164.reuse, R13, !P4 ;  /* 0x0000000da4817207 */ /* 0x040fe20006000000 */
[----:B------:R-:W-:Y:S01]  /*1e90*/  IMAD R131, R131, c[0x0][0x190], RZ ;  /* 0x0000640083837a24 */ /* 0x000fe200078e02ff */
[----:B------:R-:W-:Y:S01]  /*1ea0*/  SEL R128, R164, R15, !P4 ;  /* 0x0000000fa4807207 */ /* 0x000fe20006000000 */
[----:B------:R-:W-:Y:S01]  /*1eb0*/  IMAD R130, R130, c[0x0][0x190], RZ ;  /* 0x0000640082827a24 */ /* 0x000fe200078e02ff */
[C---:B------:R-:W-:Y:S01]  /*1ec0*/  SEL R127, R164.reuse, R17, !P4 ;  /* 0x00000011a47f7207 */ /* 0x040fe20006000000 */
[----:B------:R-:W-:Y:S01]  /*1ed0*/  IMAD R129, R129, c[0x0][0x190], RZ ;  /* 0x0000640081817a24 */ /* 0x000fe200078e02ff */
[----:B------:R-:W-:Y:S01]  /*1ee0*/  SEL R125, R164, R19, !P4 ;  /* 0x00000013a47d7207 */ /* 0x000fe20006000000 */
[----:B------:R-:W-:Y:S01]  /*1ef0*/  IMAD R128, R128, c[0x0][0x190], RZ ;  /* 0x0000640080807a24 */ /* 0x000fe200078e02ff */
[C---:B------:R-:W-:Y:S01]  /*1f00*/  SEL R124, R164.reuse, R21, !P4 ;  /* 0x00000015a47c7207 */ /* 0x040fe20006000000 */
[C---:B------:R-:W-:Y:S01]  /*1f10*/  IMAD R21, R167.reuse, 0x2c, RZ ;  /* 0x0000002ca7157824 */ /* 0x040fe200078e02ff */
        /* <DEDUP_REMOVED lines=25> */
[C---:B------:R-:W-:Y:S01]  /*20b0*/  IMAD.SHL.U32 R47, R167.reuse, 0x4, RZ ;  /* 0x00000004a72f7824 */ /* 0x040fe200078e00ff */
[C---:B------:R-:W-:Y:S01]  /*20c0*/  SEL R152, R164.reuse, R49, !P4 ;  /* 0x00000031a4987207 */ /* 0x040fe20006000000 */
[C---:B------:R-:W-:Y:S01]  /*20d0*/  IMAD R49, R167.reuse, 0x3, RZ ;  /* 0x00000003a7317824 */ /* 0x040fe200078e02ff */
[C---:B------:R-:W-:Y:S01]  /*20e0*/  SEL R153, R164.reuse, R51, !P4 ;  /* 0x00000033a4997207 */ /* 0x040fe20006000000 */
[----:B------:R-:W-:Y:S01]  /*20f0*/  IMAD R51, R167, 0x6c, RZ ;  /* 0x0000006ca7337824 */ /* 0x000fe200078e02ff */
[C---:B------:R-:W-:Y:S01]  /*2100*/  SEL R154, R164.reuse, R53, !P4 ;  /* 0x00000035a49a7207 */ /* 0x040fe20006000000 */
[----:B------:R-:W-:Y:S01]  /*2110*/  IMAD R127, R127, c[0x0][0x190], RZ ;  /* 0x000064007f7f7a24 */ /* 0x000fe200078e02ff */
[C---:B------:R-:W-:Y:S01]  /*2120*/  SEL R155, R164.reuse, R55, !P4 ;  /* 0x00000037a49b7207 */ /* 0x040fe20006000000 */
[C---:B------:R-:W-:Y:S01]  /*2130*/  IMAD R55, R167.reuse, 0x70, RZ ;  /* 0x00000070a7377824 */ /* 0x040fe200078e02ff */
[C---:B------:R-:W-:Y:S01]  /*2140*/  SEL R156, R164.reuse, R57, !P4 ;  /* 0x00000039a49c7207 */ /* 0x040fe20006000000 */
[C---:B------:R-:W-:Y:S01]  /*2150*/  IMAD R57, R167.reuse, 0x74, RZ ;  /* 0x00000074a7397824 */ /* 0x040fe200078e02ff */
[C---:B------:R-:W-:Y:S01]  /*2160*/  SEL R157, R164.reuse, R59, !P4 ;  /* 0x0000003ba49d7207 */ /* 0x040fe20006000000 */
[----:B------:R-:W-:Y:S01]  /*2170*/  IMAD R59, R167, 0x78, RZ ;  /* 0x00000078a73b7824 */ /* 0x000fe200078e02ff */
[C---:B------:R-:W-:Y:S01]  /*2180*/  SEL R158, R164.reuse, R61, !P4 ;  /* 0x0000003da49e7207 */ /* 0x040fe20006000000 */
[----:B------:R-:W-:Y:S01]  /*2190*/  IMAD R125, R125, c[0x0][0x190], RZ ;  /* 0x000064007d7d7a24 */ /* 0x000fe200078e02ff */
[----:B------:R-:W-:Y:S01]  /*21a0*/  SEL R159, R164, R7, !P4 ;  /* 0x00000007a49f7207 */ /* 0x000fe20006000000 */
[----:B------:R-:W-:Y:S01]  /*21b0*/  IMAD R124, R124, c[0x0][0x190], RZ ;  /* 0x000064007c7c7a24 */ /* 0x000fe200078e02ff */
[----:B------:R-:W-:Y:S01]  /*21c0*/  SEL R160, R164, R63, !P4 ;  /* 0x0000003fa4a07207 */ /* 0x000fe20006000000 */
[----:B------:R-:W-:Y:S01]  /*21d0*/  IMAD R126, R126, c[0x0][0x190], RZ ;  /* 0x000064007e7e7a24 */ /* 0x000fe200078e02ff */
[----:B------:R-:W-:Y:S01]  /*21e0*/  SEL R161, R164, R65, !P4 ;  /* 0x00000041a4a17207 */ /* 0x000fe20006000000 */
[----:B------:R-:W-:Y:S01]  /*21f0*/  IMAD R134, R134, c[0x0][0x190], RZ ;  /* 0x0000640086867a24 */ /* 0x000fe200078e02ff */
[C---:B------:R-:W-:Y:S01]  /*2200*/  SEL R162, R164.reuse, R67, !P4 ;  /* 0x00000043a4a27207 */ /* 0x040fe20006000000 */
[----:B------:R-:W-:Y:S01]  /*2210*/  IMAD R135, R135, c[0x0][0x190], RZ ;  /* 0x0000640087877a24 */ /* 0x000fe200078e02ff */
[----:B------:R-:W-:Y:S01]  /*2220*/  SEL R164, R164, R69, !P4 ;  /* 0x00000045a4a47207 */ /* 0x000fe20006000000 */
[----:B------:R-:W-:Y:S01]  /*2230*/  IMAD R142, R142, c[0x0][0x190], RZ ;  /* 0x000064008e8e7a24 */ /* 0x000fe200078e02ff */
[----:B------:R-:W-:Y:S01]  /*2240*/  ISETP.GE.U32.AND P6, PT, R8, 0x7fffffb1, PT ;  /* 0x7fffffb10800780c */ /* 0x000fe20003fc6070 */
[----:B------:R-:W-:Y:S01]  /*2250*/  IMAD R143, R143, c[0x0][0x190], RZ ;  /* 0x000064008f8f7a24 */ /* 0x000fe200078e02ff */
[----:B------:R-:W-:Y:S01]  /*2260*/  ISETP.GE.U32.AND P4, PT, R6, 0x7fffffb8, PT ;  /* 0x7fffffb80600780c */ /* 0x000fe20003f86070 */
[----:B------:R-:W-:Y:S01]  /*2270*/  IMAD R144, R144, c[0x0][0x190], RZ ;  /* 0x0000640090907a24 */ /* 0x000fe200078e02ff */
[C---:B------:R-:W-:Y:S01]  /*2280*/  IADD3 R6, R0.reuse, -0x27, RZ ;  /* 0xffffffd900067810 */ /* 0x040fe20007ffe0ff */
[----:B------:R-:W-:Y:S01]  /*2290*/  IMAD R145, R145, c[0x0][0x190], RZ ;  /* 0x0000640091917a24 */ /* 0x000fe200078e02ff */
[----:B------:R-:W-:Y:S01]  /*22a0*/  IADD3 R8, R0, -0x2d, RZ ;  /* 0xffffffd300087810 */ /* 0x000fe20007ffe0ff */
[----:B------:R-:W-:Y:S01]  /*22b0*/  IMAD R146, R146, c[0x0][0x190], RZ ;  /* 0x0000640092927a24 */ /* 0x000fe200078e02ff */
[----:B------:R-:W-:Y:S01]  /*22c0*/  IADD3 R7, R0, -0x2a, RZ ;  /* 0xffffffd600077810 */ /* 0x000fe20007ffe0ff */
[----:B------:R-:W-:Y:S01]  /*22d0*/  IMAD R147, R147, c[0x0][0x190], RZ ;  /* 0x0000640093937a24 */ /* 0x000fe200078e02ff */
[----:B------:R-:W-:Y:S01]  /*22e0*/  SEL R73, RZ, 0x1, P6 ;  /* 0x00000001ff497807 */ /* 0x000fe20003000000 */
[----:B------:R-:W-:Y:S01]  /*22f0*/  IMAD R148, R148, c[0x0][0x190], RZ ;  /* 0x0000640094947a24 */ /* 0x000fe200078e02ff */
[----:B------:R-:W-:Y:S01]  /*2300*/  ISETP.GE.U32.AND P1, PT, R10, 0x7fffffb3, PT ;  /* 0x7fffffb30a00780c */ /* 0x000fe20003f26070 */
[----:B------:R-:W-:Y:S01]  /*2310*/  IMAD R149, R149, c[0x0][0x190], RZ ;  /* 0x0000640095957a24 */ /* 0x000fe200078e02ff */
[----:B------:R-:W-:Y:S01]  /*2320*/  SEL R74, RZ, 0x1fffe, P5 ;  /* 0x0001fffeff4a7807 */ /* 0x000fe20002800000 */
[----:B------:R-:W-:Y:S01]  /*2330*/  IMAD R150, R150, c[0x0][0x190], RZ ;  /* 0x0000640096967a24 */ /* 0x000fe200078e02ff */
[----:B------:R-:W-:Y:S01]  /*2340*/  ISETP.GE.U32.AND P6, PT, R6, 0x7fffffba, PT ;  /* 0x7fffffba0600780c */ /* 0x000fe20003fc6070 */
[----:B------:R-:W-:Y:S01]  /*2350*/  IMAD R151, R151, c[0x0][0x190], RZ ;  /* 0x0000640097977a24 */ /* 0x000fe200078e02ff */
[----:B------:R-:W-:Y:S01]  /*2360*/  ISETP.GE.U32.AND P0, PT, R8, 0x7fffffb4, PT ;  /* 0x7fffffb40800780c */ /* 0x000fe20003f06070 */
[----:B------:R-:W-:Y:S01]  /*2370*/  IMAD.IADD R73, R73, 0x1, R74 ;  /* 0x0000000149497824 */ /* 0x000fe200078e024a */
        /* <DEDUP_REMOVED lines=10> */
[----:B------:R-:W-:Y:S01]  /*2420*/  SEL R68, RZ, 0x7fff8, P0 ;  /* 0x0007fff8ff447807 */ /* 0x000fe20000000000 */
[----:B------:R-:W-:Y:S01]  /*2430*/  IMAD R157, R157, c[0x0][0x190], RZ ;  /* 0x000064009d9d7a24 */ /* 0x000fe200078e02ff */
[----:B------:R-:W-:Y:S01]  /*2440*/  ISETP.GE.U32.AND P1, PT, R6, 0x7fffffbc, PT ;  /* 0x7fffffbc0600780c */ /* 0x000fe20003f26070 */
        /* <DEDUP_REMOVED lines=9> */
[----:B------:R-:W-:Y:S01]  /*24e0*/  IABS R17, c[0x0][0x178] ;  /* 0x00005e0000117a13 */ /* 0x000fe20000000000 */
[----:B------:R-:W-:Y:S01]  /*24f0*/  IMAD R164, R164, c[0x0][0x190], RZ ;  /* 0x00006400a4a47a24 */ /* 0x000fe200078e02ff */
[----:B------:R-:W-:-:S02]  /*2500*/  SEL R72, RZ, 0x1fffe, P2 ;  /* 0x0001fffeff487807 */ /* 0x000fc40001000000 */
[----:B------:R-:W-:Y:S02]  /*2510*/  SEL R71, RZ, 0x1, P3 ;  /* 0x00000001ff477807 */ /* 0x000fe40001800000 */
[----:B------:R-:W-:Y:S02]  /*2520*/  ISETP.GE.U32.AND P2, PT, R7, 0x7fffffbb, PT ;  /* 0x7fffffbb0700780c */ /* 0x000fe40003f46070 */
[----:B------:R-:W-:Y:S01]  /*2530*/  ISETP.GE.U32.AND P3, PT, R6, 0x7fffffbe, PT ;  /* 0x7fffffbe0600780c */ /* 0x000fe20003f66070 */
[----:B------:R-:W-:Y:S01]  /*2540*/  IMAD.IADD R71, R71, 0x1, R72 ;  /* 0x0000000147477824 */ /* 0x000fe200078e0248 */
[----:B------:R-:W-:Y:S01]  /*2550*/  IADD3 R7, R0, -0x24, RZ ;  /* 0xffffffdc00077810 */ /* 0x000fe20007ffe0ff */
[----:B------:R-:W2:Y:S01]  /*2560*/  I2F.RP R6, R17 ;  /* 0x0000001100067306 */ /* 0x000ea20000209400 */
[----:B------:R-:W-:Y:S02]  /*2570*/  SEL R64, RZ, 0x7fff8, P4 ;  /* 0x0007fff8ff407807 */ /* 0x000fe40002000000 */
[----:B------:R-:W-:-:S02]  /*2580*/  ISETP.GE.U32.AND P4, PT, R7, 0x7fffffbd, PT ;  /* 0x7fffffbd0700780c */ /* 0x000fc40003f86070 */
[C---:B------:R-:W-:Y:S02]  /*2590*/  IADD3 R7, R0.reuse, -0x21, RZ ;  /* 0xffffffdf00077810 */ /* 0x040fe40007ffe0ff */
[----:B------:R-:W-:Y:S02]  /*25a0*/  SEL R61, RZ, 0x4, P5 ;  /* 0x00000004ff3d7807 */ /* 0x000fe40002800000 */
[----:B------:R-:W-:Y:S02]  /*25b0*/  ISETP.GE.U32.AND P5, PT, R7, 0x7fffffc0, PT ;  /* 0x7fffffc00700780c */ /* 0x000fe40003fa6070 */
[C---:B------:R-:W-:Y:S02]  /*25c0*/  IADD3 R7, R0.reuse, -0x17, RZ ;  /* 0xffffffe900077810 */ /* 0x040fe40007ffe0ff */
[----:B------:R-:W-:Y:S02]  /*25d0*/  SEL R69, RZ, 0x1, P0 ;  /* 0x00000001ff457807 */ /* 0x000fe40000000000 */
[----:B------:R-:W-:Y:S01]  /*25e0*/  IADD3 R8, R0, -0x22, RZ ;  /* 0xffffffde00087810 */ /* 0x000fe20007ffe0ff */
[----:B--2---:R-:W2:Y:S01]  /*25f0*/  MUFU.RCP R6, R6 ;  /* 0x0000000600067308 */ /* 0x004ea20000001000 */
[----:B------:R-:W-:-:S02]  /*2600*/  ISETP.GE.U32.AND P0, PT, R7, 0x7fffffca, PT ;  /* 0x7fffffca0700780c */ /* 0x000fc40003f06070 */
[----:B------:R-:W-:Y:S02]  /*2610*/  IADD3 R7, R0, -0x15, RZ ;  /* 0xffffffeb00077810 */ /* 0x000fe40007ffe0ff */
[----:B------:R-:W-:Y:S02]  /*2620*/  SEL R70, RZ, 0x1fffe, P6 ;  /* 0x0001fffeff467807 */ /* 0x000fe40003000000 */
[----:B------:R-:W-:Y:S02]  /*2630*/  ISETP.GE.U32.AND P6, PT, R8, 0x7fffffbf, PT ;  /* 0x7fffffbf0800780c */ /* 0x000fe40003fc6070 */
[----:B------:R-:W-:Y:S01]  /*2640*/  SEL R63, RZ, 0x4, P2 ;  /* 0x00000004ff3f7807 */ /* 0x000fe20001000000 */
[----:B------:R-:W-:Y:S01]  /*2650*/  IMAD.IADD R69, R69, 0x1, R70 ;  /* 0x0000000145457824 */ /* 0x000fe200078e0246 */
[----:B------:R-:W-:Y:S02]  /*2660*/  IADD3 R8, R0, -0x18, RZ ;  /* 0xffffffe800087810 */ /* 0x000fe40007ffe0ff */
[----:B------:R-:W-:-:S02]  /*2670*/  ISETP.GE.U32.AND P2, PT, R7, 0x7fffffcc, PT ;  /* 0x7fffffcc0700780c */ /* 0x000fc40003f46070 */
[----:B------:R-:W-:Y:S02]  /*2680*/  IADD3 R7, R0, -0x16, RZ ;  /* 0xffffffea00077810 */ /* 0x000fe40007ffe0ff */
[----:B------:R-:W-:Y:S02]  /*2690*/  SEL R62, RZ, 0x7fff8, P1 ;  /* 0x0007fff8ff3e7807 */ /* 0x000fe40000800000 */
[----:B------:R-:W-:Y:S02]  /*26a0*/  ISETP.GE.U32.AND P1, PT, R8, 0x7fffffc9, PT ;  /* 0x7fffffc90800780c */ /* 0x000fe40003f26070 */
[----:B------:R-:W-:Y:S02]  /*26b0*/  SEL R76, RZ, 0x1fffe, P3 ;  /* 0x0001fffeff4c7807 */ /* 0x000fe40001800000 */
[----:B------:R-:W-:Y:S02]  /*26c0*/  IADD3 R8, R0, -0x13, RZ ;  /* 0xffffffed00087810 */ /* 0x000fe40007ffe0ff */
        /* <DEDUP_REMOVED lines=10> */
[----:B--2---:R-:W-:Y:S02]  /*2770*/  IADD3 R6, R6, 0xffffffe, RZ ;  /* 0x0ffffffe06067810 */ /* 0x004fe40007ffe0ff */
[----:B------:R-:W-:Y:S02]  /*2780*/  ISETP.GE.U32.AND P6, PT, R8, 0x7fffffd0, PT ;  /* 0x7fffffd00800780c */ /* 0x000fe40003fc6070 */
[----:B------:R-:W-:Y:S02]  /*2790*/  IADD3 R8, R0, -0x1b, RZ ;  /* 0xffffffe500087810 */ /* 0x000fe40007ffe0ff */
[----:B------:R-:W-:-:S02]  /*27a0*/  SEL R15, RZ, 0x1fffe, P0 ;  /* 0x0001fffeff0f7807 */ /* 0x000fc40000000000 */
[----:B------:R-:W-:Y:S02]  /*27b0*/  ISETP.GE.U32.AND P0, PT, R7, 0x7fffffcf, PT ;  /* 0x7fffffcf0700780c */ /* 0x000fe40003f06070 */
[----:B------:R-:W2:Y:S01]  /*27c0*/  F2I.FTZ.U32.TRUNC.NTZ R7, R6 ;  /* 0x0000000600077305 */ /* 0x000ea2000021f000 */
[----:B------:R-:W-:Y:S02]  /*27d0*/  SEL R12, RZ, 0x1, P1 ;  /* 0x00000001ff0c7807 */ /* 0x000fe40000800000 */
[----:B------:R-:W-:Y:S02]  /*27e0*/  ISETP.GE.U32.AND P1, PT, R8, 0x7fffffc6, PT ;  /* 0x7fffffc60800780c */ /* 0x000fe40003f26070 */
[----:B------:R-:W-:Y:S01]  /*27f0*/  IADD3 R8, R0, -0x1c, RZ ;  /* 0xffffffe400087810 */ /* 0x000fe20007ffe0ff */
[----:B------:R-:W-:Y:S01]  /*2800*/  IMAD.IADD R12, R12, 0x1, R15 ;  /* 0x000000010c0c7824 */ /* 0x000fe200078e020f */
[----:B------:R-:W-:Y:S02]  /*2810*/  IADD3 R9, R0, -0x19, RZ ;  /* 0xffffffe700097810 */ /* 0x000fe40007ffe0ff */
[----:B------:R-:W-:-:S02]  /*2820*/  SEL R13, RZ, 0x7fff8, P2 ;  /* 0x0007fff8ff0d7807 */ /* 0x000fc40001000000 */
[----:B------:R-:W-:Y:S02]  /*2830*/  ISETP.GE.U32.AND P2, PT, R8, 0x7fffffc5, PT ;  /* 0x7fffffc50800780c */ /* 0x000fe40003f46070 */
[----:B------:R-:W-:Y:S02]  /*2840*/  SEL R10, RZ, 0x4, P3 ;  /* 0x00000004ff0a7807 */ /* 0x000fe40001800000 */
[C---:B------:R-:W-:Y:S01]  /*2850*/  IADD3 R8, R0.reuse, -0x1a, RZ ;  /* 0xffffffe600087810 */ /* 0x040fe20007ffe0ff */
[----:B--2---:R-:W-:Y:S01]  /*2860*/  IMAD.MOV R6, RZ, RZ, -R7 ;  /* 0x000000ffff067224 */ /* 0x004fe200078e0a07 */
[----:B------:R-:W-:Y:S02]  /*2870*/  ISETP.GE.U32.AND P3, PT, R9, 0x7fffffc8, PT ;  /* 0x7fffffc80900780c */ /* 0x000fe40003f66070 */
[----:B------:R-:W-:Y:S02]  /*2880*/  IADD3 R9, R0, -0x3b, RZ ;  /* 0xffffffc500097810 */ /* 0x000fe40007ffe0ff */
[----:B------:R-:W-:-:S02]  /*2890*/  SEL R11, RZ, 0x1fffe, P4 ;  /* 0x0001fffeff0b7807 */ /* 0x000fc40002000000 */
[----:B------:R-:W-:Y:S02]  /*28a0*/  ISETP.GE.U32.AND P4, PT, R8, 0x7fffffc7, PT ;  /* 0x7fffffc70800780c */ /* 0x000fe40003f86070 */
[----:B------:R-:W-:Y:S02]  /*28b0*/  SEL R8, RZ, 0x1, P5 ;  /* 0x00000001ff087807 */ /* 0x000fe40002800000 */
[----:B------:R-:W-:Y:S02]  /*28c0*/  IADD3 R4, R0, -0x3c, RZ ;  /* 0xffffffc400047810 */ /* 0x000fe40007ffe0ff */
[----:B------:R-:W-:Y:S01]  /*28d0*/  ISETP.GE.U32.AND P5, PT, R9, 0x7fffffa6, PT ;  /* 0x7fffffa60900780c */ /* 0x000fe20003fa6070 */
[----:B------:R-:W-:Y:S01]  /*28e0*/  IMAD.IADD R8, R8, 0x1, R11 ;  /* 0x0000000108087824 */ /* 0x000fe200078e020b */
[----:B------:R-:W-:Y:S02]  /*28f0*/  IADD3 R9, R0, -0x39, RZ ;  /* 0xffffffc700097810 */ /* 0x000fe40007ffe0ff */
[----:B------:R-:W-:-:S02]  /*2900*/  SEL R5, RZ, 0x7fff8, P6 ;  /* 0x0007fff8ff057807 */ /* 0x000fc40003000000 */
[----:B------:R-:W-:Y:S02]  /*2910*/  ISETP.GE.U32.AND P6, PT, R4, 0x7fffffa5, PT ;  /* 0x7fffffa50400780c */ /* 0x000fe40003fc6070 */
[----:B------:R-:W-:Y:S02]  /*2920*/  SEL R4, RZ, 0x4, P0 ;  /* 0x00000004ff047807 */ /* 0x000fe40000000000 */
[----:B------:R-:W-:Y:S01]  /*2930*/  ISETP.GE.U32.AND P0, PT, R9, 0x7fffffa8, PT ;  /* 0x7fffffa80900780c */ /* 0x000fe20003f06070 */
[----:B------:R-:W-:Y:S01]  /*2940*/  IMAD R9, R6, R17, RZ ;  /* 0x0000001106097224 */ /* 0x000fe200078e02ff */
[----:B------:R-:W-:Y:S01]  /*2950*/  IADD3 R2, R0, -0x3a, RZ ;  /* 0xffffffc600027810 */ /* 0x000fe20007ffe0ff */
[----:B------:R-:W-:Y:S01]  /*2960*/  IMAD.MOV.U32 R6, RZ, RZ, RZ ;  /* 0x000000ffff067224 */ /* 0x000fe200078e00ff */
[----:B------:R-:W-:Y:S02]  /*2970*/  SEL R16, RZ, 0x1fffe, P1 ;  /* 0x0001fffeff107807 */ /* 0x000fe40000800000 */
[----:B------:R-:W-:Y:S01]  /*2980*/  ISETP.GE.U32.AND P1, PT, R2, 0x7fffffa7, PT ;  /* 0x7fffffa70200780c */ /* 0x000fe20003f26070 */
[----:B------:R-:W-:Y:S01]  /*2990*/  IMAD.HI.U32 R6, R7, R9, R6 ;  /* 0x0000000907067227 */ /* 0x000fe200078e0006 */
[----:B------:R-:W-:-:S02]  /*29a0*/  IABS R2, R24 ;  /* 0x0000001800027213 */ /* 0x000fc40000000000 */
[----:B------:R-:W-:Y:S02]  /*29b0*/  SEL R81, RZ, 0x4, P1 ;  /* 0x00000004ff517807 */ /* 0x000fe40000800000 */
[----:B------:R-:W-:Y:S01]  /*29c0*/  IADD3 R9, R0, -0x3d, RZ ;  /* 0xffffffc300097810 */ /* 0x000fe20007ffe0ff */
[----:B------:R-:W-:Y:S01]  /*29d0*/  IMAD.HI.U32 R6, R6, R2, RZ ;  /* 0x0000000206067227 */ /* 0x000fe200078e00ff */
[----:B------:R-:W-:Y:S02]  /*29e0*/  SEL R14, RZ, 0x7fff8, P3 ;  /* 0x0007fff8ff0e7807 */ /* 0x000fe40001800000 */
[----:B------:R-:W-:Y:S01]  /*29f0*/  ISETP.GE.U32.AND P3, PT, R9, 0x7fffffa4, PT ;  /* 0x7fffffa40900780c */ /* 0x000fe20003f66070 */
[----:B------:R-:W-:Y:S01]  /*2a00*/  IMAD.MOV R6, RZ, RZ, -R6 ;  /* 0x000000ffff067224 */ /* 0x000fe200078e0a06 */
[C---:B------:R-:W-:Y:S02]  /*2a10*/  IADD3 R3, R0.reuse, -0x3f, RZ ;  /* 0xffffffc100037810 */ /* 0x040fe40007ffe0ff */
[----:B------:R-:W-:Y:S01]  /*2a20*/  IADD3 R9, R0, -0x37, RZ ;  /* 0xffffffc900097810 */ /* 0x000fe20007ffe0ff */
[----:B------:R-:W-:Y:S01]  /*2a30*/  IMAD R2, R17, R6, R2 ;  /* 0x0000000611027224 */ /* 0x000fe200078e0202 */
[----:B------:R-:W-:-:S02]  /*2a40*/  SEL R7, RZ, 0x1, P2 ;  /* 0x00000001ff077807 */ /* 0x000fc40001000000 */
[----:B------:R-:W-:Y:S02]  /*2a50*/  SEL R86, RZ, 0x1fffe, P5 ;  /* 0x0001fffeff567807 */ /* 0x000fe40002800000 */
[----:B------:R-:W-:Y:S01]  /*2a60*/  ISETP.GT.U32.AND P1, PT, R17, R2, PT ;  /* 0x000000021100720c */ /* 0x000fe20003f24070 */
[----:B------:R-:W-:Y:S01]  /*2a70*/  IMAD.IADD R7, R7, 0x1, R16 ;  /* 0x0000000107077824 */ /* 0x000fe200078e0210 */
[----:B------:R-:W-:Y:S02]  /*2a80*/  ISETP.GE.U32.AND P2, PT, R3, 0x7fffffa2, PT ;  /* 0x7fffffa20300780c */ /* 0x000fe40003f46070 */
[----:B------:R-:W-:Y:S02]  /*2a90*/  ISETP.GE.U32.AND P5, PT, R9, 0x7fffffaa, PT ;  /* 0x7fffffaa0900780c */ /* 0x000fe40003fa6070 */
[C---:B------:R-:W-:Y:S02]  /*2aa0*/  IADD3 R18, R0.reuse, -0x3e, RZ ;  /* 0xffffffc200127810 */ /* 0x040fe40007ffe0ff */
[----:B------:R-:W-:-:S02]  /*2ab0*/  IADD3 R6, R0, -0x35, RZ ;  /* 0xffffffcb00067810 */ /* 0x000fc40007ffe0ff */
[----:B------:R-:W-:Y:S02]  /*2ac0*/  IADD3 R9, R0, -0x36, RZ ;  /* 0xffffffca00097810 */ /* 0x000fe40007ffe0ff */
[----:B------:R-:W-:Y:S01]  /*2ad0*/  SEL R3, RZ, 0x4, P4 ;  /* 0x00000004ff037807 */ /* 0x000fe20002000000 */
[----:B------:R-:W-:Y:S01]  /*2ae0*/  @!P1 IMAD.IADD R2, R2, 0x1, -R17 ;  /* 0x0000000102029824 */ /* 0x000fe200078e0a11 */
[----:B------:R-:W-:Y:S02]  /*2af0*/  SEL R82, RZ, 0x7fff8, P0 ;  /* 0x0007fff8ff527807 */ /* 0x000fe40000000000 */
[----:B------:R-:W-:Y:S02]  /*2b00*/  SEL R89, RZ, 0x1fffe, P2 ;  /* 0x0001fffeff597807 */ /* 0x000fe40001000000 */
[----:B------:R-:W-:Y:S02]  /*2b10*/  ISETP.GT.U32.AND P1, PT, R17, R2, PT ;  /* 0x000000021100720c */ /* 0x000fe40003f24070 */
[----:B------:R-:W-:-:S02]  /*2b20*/  ISETP.GE.U32.AND P4, PT, R18, 0x7fffffa3, PT ;  /* 0x7fffffa31200780c */ /* 0x000fc40003f86070 */
[----:B------:R-:W-:Y:S02]  /*2b30*/  ISETP.GE.U32.AND P0, PT, R6, 0x7fffffac, PT ;  /* 0x7fffffac0600780c */ /* 0x000fe40003f06070 */
[----:B------:R-:W-:Y:S02]  /*2b40*/  ISETP.GE.U32.AND P2, PT, R9, 0x7fffffab, PT ;  /* 0x7fffffab0900780c */ /* 0x000fe40003f46070 */
[C---:B------:R-:W-:Y:S02]  /*2b50*/  IADD3 R6, R0.reuse, -0x33, RZ ;  /* 0xffffffcd00067810 */ /* 0x040fe40007ffe0ff */
[----:B------:R-:W-:Y:S02]  /*2b60*/  IADD3 R9, R0, -0x34, RZ ;  /* 0xffffffcc00097810 */ /* 0x000fe40007ffe0ff */
[----:B------:R-:W-:Y:S01]  /*2b70*/  SEL R80, RZ, 0x7fff8, P3 ;  /* 0x0007fff8ff507807 */ /* 0x000fe20001800000 */
[----:B------:R-:W-:Y:S01]  /*2b80*/  @!P1 IMAD.IADD R2, R2, 0x1, -R17 ;  /* 0x0000000102029824 */ /* 0x000fe200078e0a11 */
[----:B------:R-:W-:-:S02]  /*2b90*/  SEL R79, RZ, 0x4, P4 ;  /* 0x00000004ff4f7807 */ /* 0x000fc40002000000 */
[----:B------:R-:W-:Y:S02]  /*2ba0*/  ISETP.GE.U32.AND P3, PT, R6, 0x7fffffae, PT ;  /* 0x7fffffae0600780c */ /* 0x000fe40003f66070 */
[----:B------:R-:W-:Y:S02]  /*2bb0*/  ISETP.GE.U32.AND P4, PT, R9, 0x7fffffad, PT ;  /* 0x7fffffad0900780c */ /* 0x000fe40003f86070 */
[C---:B------:R-:W-:Y:S02]  /*2bc0*/  IADD3 R18, R0.reuse, -0x38, RZ ;  /* 0xffffffc800127810 */ /* 0x040fe40007ffe0ff */
[C---:B------:R-:W-:Y:S02]  /*2bd0*/  IADD3 R6, R0.reuse, -0x32, RZ ;  /* 0xffffffce00067810 */ /* 0x040fe40007ffe0ff */
[----:B------:R-:W-:Y:S02]  /*2be0*/  IADD3 R9, R0, -0x1d, RZ ;  /* 0xffffffe300097810 */ /* 0x000fe40007ffe0ff */
[----:B------:R-:W-:-:S02]  /*2bf0*/  SEL R85, RZ, 0x1, P6 ;  /* 0x00000001ff557807 */ /* 0x000fc40003000000 */
[----:B------:R-:W-:Y:S02]  /*2c00*/  SEL R88, RZ, 0x1fffe, P5 ;  /* 0x0001fffeff587807 */ /* 0x000fe40002800000 */
[----:B------:R-:W-:Y:S01]  /*2c10*/  SEL R77, RZ, 0x7fff8, P0 ;  /* 0x0007fff8ff4d7807 */ /* 0x000fe20000000000 */
[----:B------:R-:W-:Y:S01]  /*2c20*/  IMAD.IADD R85, R85, 0x1, R86 ;  /* 0x0000000155557824 */ /* 0x000fe200078e0256 */
[----:B------:R-:W-:Y:S01]  /*2c30*/  ISETP.GE.AND P1, PT, R24, RZ, PT ;  /* 0x000000ff1800720c */ /* 0x000fe20003f26270 */
[----:B-1----:R-:W-:Y:S01]  /*2c40*/  IMAD R24, R167, 0xc, RZ ;  /* 0x0000000ca7187824 */ /* 0x002fe200078e02ff */
[----:B------:R-:W-:Y:S02]  /*2c50*/  ISETP.GE.U32.AND P6, PT, R18, 0x7fffffa9, PT ;  /* 0x7fffffa91200780c */ /* 0x000fe40003fc6070 */
[----:B------:R-:W-:Y:S02]  /*2c60*/  ISETP.GE.U32.AND P5, PT, R6, 0x7fffffaf, PT ;  /* 0x7fffffaf0600780c */ /* 0x000fe40003fa6070 */
[----:B------:R-:W-:-:S02]  /*2c70*/  ISETP.GE.U32.AND P0, PT, R9, 0x7fffffc4, PT ;  /* 0x7fffffc40900780c */ /* 0x000fc40003f06070 */
[C---:B------:R-:W-:Y:S02]  /*2c80*/  IADD3 R6, R0.reuse, -0x1f, RZ ;  /* 0xffffffe100067810 */ /* 0x040fe40007ffe0ff */
[C---:B------:R-:W-:Y:S02]  /*2c90*/  IADD3 R9, R0.reuse, -0x10, RZ ;  /* 0xfffffff000097810 */ /* 0x040fe40007ffe0ff */
[----:B------:R-:W-:Y:S01]  /*2ca0*/  IADD3 R60, R0, -0x20, RZ ;  /* 0xffffffe0003c7810 */ /* 0x000fe20007ffe0ff */
[----:B------:R-:W-:Y:S01]  /*2cb0*/  @!P1 IMAD.MOV R2, RZ, RZ, -R2 ;  /* 0x000000ffff029224 */ /* 0x000fe200078e0a02 */
[----:B------:R-:W-:Y:S02]  /*2cc0*/  SEL R87, RZ, 0x1, P6 ;  /* 0x00000001ff577807 */ /* 0x000fe40003000000 */
[----:B------:R-:W-:Y:S02]  /*2cd0*/  SEL R83, RZ, 0x1fffe, P3 ;  /* 0x0001fffeff537807 */ /* 0x000fe40001800000 */
[----:B------:R-:W-:Y:S01]  /*2ce0*/  ISETP.GE.U32.AND P6, PT, R6, 0x7fffffc2, PT ;  /* 0x7fffffc20600780c */ /* 0x000fe20003fc6070 */
[----:B------:R-:W-:Y:S01]  /*2cf0*/  IMAD.IADD R87, R87, 0x1, R88 ;  /* 0x0000000157577824 */ /* 0x000fe200078e0258 */
[----:B------:R-:W-:-:S02]  /*2d00*/  ISETP.GE.U32.AND P3, PT, R9, 0x7fffffd1, PT ;  /* 0x7fffffd10900780c */ /* 0x000fc40003f66070 */
[----:B------:R-:W-:Y:S02]  /*2d10*/  IADD3 R17, R0, -0x5, RZ ;  /* 0xfffffffb00117810 */ /* 0x000fe40007ffe0ff */
[----:B------:R-:W-:Y:S02]  /*2d20*/  SEL R9, RZ, 0x7fff8, P0 ;  /* 0x0007fff8ff097807 */ /* 0x000fe40000000000 */
[----:B------:R-:W-:Y:S02]  /*2d30*/  ISETP.GE.U32.AND P0, PT, R60, 0x7fffffc1, PT ;  /* 0x7fffffc13c00780c */ /* 0x000fe40003f06070 */
[----:B------:R-:W-:Y:S02]  /*2d40*/  SEL R18, RZ, 0x1fffe, P6 ;  /* 0x0001fffeff127807 */ /* 0x000fe40003000000 */
[----:B------:R-:W-:Y:S02]  /*2d50*/  ISETP.GE.U32.AND P6, PT, R17, 0x7fffffdc, PT ;  /* 0x7fffffdc1100780c */ /* 0x000fe40003fc6070 */
[----:B------:R-:W-:-:S02]  /*2d60*/  IADD3 R6, R0, -0x1e, RZ ;  /* 0xffffffe200067810 */ /* 0x000fc40007ffe0ff */
[----:B------:R-:W-:Y:S02]  /*2d70*/  SEL R17, RZ, 0x1, P0 ;  /* 0x00000001ff117807 */ /* 0x000fe40000000000 */
[----:B------:R-:W-:Y:S02]  /*2d80*/  ISETP.NE.AND P1, PT, RZ, c[0x0][0x178], PT ;  /* 0x00005e00ff007a0c */ /* 0x000fe40003f25270 */
[----:B------:R-:W-:Y:S01]  /*2d90*/  SEL R78, RZ, 0x4, P2 ;  /* 0x00000004ff4e7807 */ /* 0x000fe20001000000 */
[----:B------:R-:W-:Y:S01]  /*2da0*/  IMAD.IADD R17, R17, 0x1, R18 ;  /* 0x0000000111117824 */ /* 0x000fe200078e0212 */
[----:B------:R-:W-:Y:S02]  /*2db0*/  ISETP.GE.U32.AND P2, PT, R6, 0x7fffffc3, PT ;  /* 0x7fffffc30600780c */ /* 0x000fe40003f46070 */
[----:B------:R-:W-:Y:S02]  /*2dc0*/  IADD3 R6, R0, -0xc, RZ ;  /* 0xfffffff400067810 */ /* 0x000fe40007ffe0ff */
[----:B------:R-:W-:-:S02]  /*2dd0*/  SEL R84, RZ, 0x1, P4 ;  /* 0x00000001ff547807 */ /* 0x000fc40002000000 */
[----:B------:R-:W-:Y:S02]  /*2de0*/  ISETP.GE.U32.AND P4, PT, R6, 0x7fffffd5, PT ;  /* 0x7fffffd50600780c */ /* 0x000fe40003f86070 */
[----:B------:R-:W-:Y:S01]  /*2df0*/  SEL R6, RZ, 0x4, P2 ;  /* 0x00000004ff067807 */ /* 0x000fe20001000000 */
[----:B------:R-:W-:Y:S01]  /*2e00*/  IMAD.IADD R83, R84, 0x1, R83 ;  /* 0x0000000154537824 */ /* 0x000fe200078e0253 */
[----:B------:R-:W-:Y:S02]  /*2e10*/  LOP3.LUT R17, R17, 0x3, RZ, 0xc0, !PT ;  /* 0x0000000311117812 */ /* 0x000fe400078ec0ff */
[----:B------:R-:W-:Y:S02]  /*2e20*/  LOP3.LUT R7, R7, 0x3, RZ, 0xc0, !PT ;  /* 0x0000000307077812 */ /* 0x000fe400078ec0ff */
[----:B------:R-:W-:Y:S01]  /*2e30*/  IADD3 R6, R17, R9, R6 ;  /* 0x0000000911067210 */ /* 0x000fe20007ffe006 */
[----:B------:R-:W-:Y:S01]  /*2e40*/  IMAD R17, R167, 0x24, RZ ;  /* 0x00000024a7117824 */ /* 0x000fe200078e02ff */
[----:B------:R-:W-:-:S02]  /*2e50*/  @!P1 LOP3.LUT R2, RZ, c[0x0][0x178], RZ, 0x33, !PT ;  /* 0x00005e00ff029a12 */ /* 0x000fc400078e33ff */
[----:B------:R-:W-:Y:S02]  /*2e60*/  LOP3.LUT R12, R12, 0x3, RZ, 0xc0, !PT ;  /* 0x000000030c0c7812 */ /* 0x000fe400078ec0ff */
[----:B------:R-:W-:Y:S01]  /*2e70*/  IADD3 R7, R7, R14, R3 ;  /* 0x0000000e07077210 */ /* 0x000fe20007ffe003 */
[----:B------:R-:W-:Y:S01]  /*2e80*/  IMAD R166, R2, c[0x0][0x184], RZ ;  /* 0x0000610002a67a24 */ /* 0x000fe200078e02ff */
[----:B------:R-:W-:Y:S02]  /*2e90*/  LOP3.LUT R6, R6, 0xf, RZ, 0xc0, !PT ;  /* 0x0000000f06067812 */ /* 0x000fe400078ec0ff */
[----:B------:R-:W-:Y:S02]  /*2ea0*/  IADD3 R10, R12, R13, R10 ;  /* 0x0000000d0c0a7210 */ /* 0x000fe40007ffe00a */
[----:B------:R-:W-:Y:S01]  /*2eb0*/  LOP3.LUT R8, R8, 0x3, RZ, 0xc0, !PT ;  /* 0x0000000308087812 */ /* 0x000fe200078ec0ff */
[----:B------:R-:W-:Y:S01]  /*2ec0*/  IMAD R53, R7, 0x10, R6 ;  /* 0x0000001007357824 */ /* 0x000fe200078e0206 */
[----:B------:R-:W-:Y:S01]  /*2ed0*/  SEL R91, RZ, 0x4, P5 ;  /* 0x00000004ff5b7807 */ /* 0x000fe20002800000 */
[----:B------:R-:W-:Y:S01]  /*2ee0*/  IMAD.SHL.U32 R7, R166, 0x4, RZ ;  /* 0x00000004a6077824 */ /* 0x000fe200078e00ff */
[----:B------:R-:W-:Y:S01]  /*2ef0*/  IADD3 R4, R8, R5, R4 ;  /* 0x0000000508047210 */ /* 0x000fe20007ffe004 */
[----:B------:R-:W-:Y:S01]  /*2f00*/  IMAD.SHL.U32 R10, R10, 0x100, RZ ;  /* 0x000001000a0a7824 */ /* 0x000fe200078e00ff */
[----:B------:R-:W-:-:S02]  /*2f10*/  IADD3 R5, R0, -0x31, RZ ;  /* 0xffffffcf00057810 */ /* 0x000fc40007ffe0ff */
[----:B------:R-:W-:Y:S02]  /*2f20*/  IADD3 R140, P5, R7, c[0x0][0x160], RZ ;  /* 0x00005800078c7a10 */ /* 0x000fe40007fbe0ff */
[----:B------:R-:W-:Y:S02]  /*2f30*/  LOP3.LUT R3, R10, 0xf00, RZ, 0xe2, !PT ;  /* 0x00000f000a037812 */ /* 0x000fe400078ee2ff */
[----:B------:R-:W-:Y:S02]  /*2f40*/  LEA.HI.X.SX32 R141, R166, c[0x0][0x164], 0x2, P5 ;  /* 0x00005900a68d7a11 */ /* 0x000fe400028f16ff */
[----:B------:R-:W-:Y:S01]  /*2f50*/  ISETP.GE.U32.AND P1, PT, R5, 0x7fffffb0, PT ;  /* 0x7fffffb00500780c */ /* 0x000fe20003f26070 */
[----:B------:R-:W-:Y:S01]  /*2f60*/  IMAD R6, R4, 0x1000, R3 ;  /* 0x0000100004067824 */ /* 0x000fe200078e0203 */
[----:B------:R-:W-:Y:S02]  /*2f70*/  IADD3 R2, P5, R47, R140, RZ ;  /* 0x0000008c2f027210 */ /* 0x000fe40007fbe0ff */
[----:B------:R-:W-:-:S02]  /*2f80*/  SEL R92, RZ, 0x7fff8, P1 ;  /* 0x0007fff8ff5c7807 */ /* 0x000fc40000800000 */
[CC--:B------:R-:W-:Y:S02]  /*2f90*/  LEA.HI.X.SX32 R3, R167.reuse, R141.reuse, 0x2, P5 ;  /* 0x0000008da7037211 */ /* 0x0c0fe400028f16ff */
[CC--:B------:R-:W-:Y:S02]  /*2fa0*/  LEA R4, P1, R167.reuse, R140.reuse, 0x3 ;  /* 0x0000008ca7047211 */ /* 0x0c0fe400078218ff */
[-C--:B------:R-:W-:Y:S02]  /*2fb0*/  IADD3 R8, P5, R24, R140.reuse, RZ ;  /* 0x0000008c18087210 */ /* 0x080fe40007fbe0ff */
[-C--:B------:R-:W-:Y:S01]  /*2fc0*/  LEA.HI.X.SX32 R5, R50, R141.reuse, 0x2, P1 ;  /* 0x0000008d32057211 */ /* 0x080fe200008f16ff */
[----:B------:R-:W-:Y:S01]  /*2fd0*/  IMAD R50, R167, 0x19, RZ ;  /* 0x00000019a7327824 */ /* 0x000fe200078e02ff */
[----:B------:R-:W-:Y:S01]  /*2fe0*/  LEA.HI.X.SX32 R9, R49, R141, 0x2, P5 ;  /* 0x0000008d31097211 */ /* 0x000fe200028f16ff */
[C---:B------:R-:W-:Y:S01]  /*2ff0*/  IMAD R49, R167.reuse, 0x68, RZ ;  /* 0x00000068a7317824 */ /* 0x040fe200078e02ff */
[----:B------:R-:W-:-:S02]  /*3000*/  LEA R138, P1, R167, R140, 0x4 ;  /* 0x0000008ca78a7211 */ /* 0x000fc400078220ff */
[-C--:B------:R-:W-:Y:S02]  /*3010*/  IADD3 R10, P5, R232, R140.reuse, RZ ;  /* 0x0000008ce80a7210 */ /* 0x080fe40007fbe0ff */
[-C--:B------:R-:W-:Y:S01]  /*3020*/  LEA.HI.X.SX32 R139, R47, R141.reuse, 0x2, P1 ;  /* 0x0000008d2f8b7211 */ /* 0x080fe200008f16ff */
[----:B------:R-:W-:Y:S01]  /*3030*/  IMAD R47, R167, 0x64, RZ ;  /* 0x00000064a72f7824 */ /* 0x000fe200078e02ff */
[----:B------:R-:W-:Y:S02]  /*3040*/  LEA.HI.X.SX32 R11, R40, R141, 0x2, P5 ;  /* 0x0000008d280b7211 */ /* 0x000fe400028f16ff */
[----:B------:R-:W-:Y:S02]  /*3050*/  IADD3 R19, R0, -0x9, RZ ;  /* 0xfffffff700137810 */ /* 0x000fe40007ffe0ff */
[-C--:B------:R-:W-:Y:S02]  /*3060*/  IADD3 R12, P1, R48, R140.reuse, RZ ;  /* 0x0000008c300c7210 */ /* 0x080fe40007f3e0ff */
[----:B------:R-:W-:-:S02]  /*3070*/  IADD3 R14, P5, R56, R140, RZ ;  /* 0x0000008c380e7210 */ /* 0x000fc40007fbe0ff */
[----:B------:R-:W-:Y:S01]  /*3080*/  ISETP.GE.U32.AND P2, PT, R19, 0x7fffffd8, PT ;  /* 0x7fffffd81300780c */ /* 0x000fe20003f46070 */
[C---:B------:R-:W-:Y:S01]  /*3090*/  IMAD R19, R167.reuse, 0x28, RZ ;  /* 0x00000028a7137824 */ /* 0x040fe200078e02ff */
[-C--:B------:R-:W-:Y:S02]  /*30a0*/  LEA.HI.X.SX32 R13, R38, R141.reuse, 0x2, P1 ;  /* 0x0000008d260d7211 */ /* 0x080fe400008f16ff */
[-C--:B------:R-:W-:Y:S02]  /*30b0*/  LEA.HI.X.SX32 R15, R36, R141.reuse, 0x2, P5 ;  /* 0x0000008d240f7211 */ /* 0x080fe400028f16ff */
[-C--:B------:R-:W-:Y:S02]  /*30c0*/  LEA R136, P1, R167, R140.reuse, 0x5 ;  /* 0x0000008ca7887211 */ /* 0x080fe400078228ff */
[----:B------:R-:W-:Y:S02]  /*30d0*/  IADD3 R16, P5, R17, R140, RZ ;  /* 0x0000008c11107210 */ /* 0x000fe40007fbe0ff */
[----:B------:R-:W-:-:S02]  /*30e0*/  LEA.HI.X.SX32 R137, R34, R141, 0x2, P1 ;  /* 0x0000008d22897211 */ /* 0x000fc400008f16ff */
[-C--:B------:R-:W-:Y:S02]  /*30f0*/  LEA.HI.X.SX32 R17, R20, R141.reuse, 0x2, P5 ;  /* 0x0000008d14117211 */ /* 0x080fe400028f16ff */
[-C--:B------:R-:W-:Y:S02]  /*3100*/  IADD3 R18, P1, R19, R140.reuse, RZ ;  /* 0x0000008c13127210 */ /* 0x080fe40007f3e0ff */
[-C--:B------:R-:W-:Y:S02]  /*3110*/  IADD3 R20, P5, R21, R140.reuse, RZ ;  /* 0x0000008c15147210 */ /* 0x080fe40007fbe0ff */
[-C--:B------:R-:W-:Y:S02]  /*3120*/  LEA.HI.X.SX32 R19, R29, R141.reuse, 0x2, P1 ;  /* 0x0000008d1d137211 */ /* 0x080fe400008f16ff */
[----:B------:R-:W-:Y:S02]  /*3130*/  LEA.HI.X.SX32 R21, R22, R141, 0x2, P5 ;  /* 0x0000008d16157211 */ /* 0x000fe400028f16ff */
[----:B------:R-:W-:-:S02]  /*3140*/  IADD3 R132, P1, R133, R140, RZ ;  /* 0x0000008c85847210 */ /* 0x000fc40007f3e0ff */
[-C--:B------:R-:W-:Y:S02]  /*3150*/  IADD3 R22, P5, R23, R140.reuse, RZ ;  /* 0x0000008c17167210 */ /* 0x080fe40007fbe0ff */
[-C--:B------:R-:W-:Y:S02]  /*3160*/  LEA.HI.X.SX32 R133, R24, R141.reuse, 0x2, P1 ;  /* 0x0000008d18857211 */ /* 0x080fe400008f16ff */
[-C--:B------:R-:W-:Y:S02]  /*3170*/  LEA.HI.X.SX32 R23, R26, R141.reuse, 0x2, P5 ;  /* 0x0000008d1a177211 */ /* 0x080fe400028f16ff */
[-C--:B------:R-:W-:Y:S02]  /*3180*/  IADD3 R24, P1, R25, R140.reuse, RZ ;  /* 0x0000008c19187210 */ /* 0x080fe40007f3e0ff */
[----:B------:R-:W-:Y:S02]  /*3190*/  IADD3 R26, P5, R27, R140, RZ ;  /* 0x0000008c1b1a7210 */ /* 0x000fe40007fbe0ff */
[----:B------:R-:W-:-:S02]  /*31a0*/  LEA.HI.X.SX32 R25, R28, R141, 0x2, P1 ;  /* 0x0000008d1c197211 */ /* 0x000fc400008f16ff */
[-C--:B------:R-:W-:Y:S02]  /*31b0*/  LEA.HI.X.SX32 R27, R30, R141.reuse, 0x2, P5 ;  /* 0x0000008d1e1b7211 */ /* 0x080fe400028f16ff */
[-C--:B------:R-:W-:Y:S02]  /*31c0*/  LEA R28, P1, R167, R140.reuse, 0x6 ;  /* 0x0000008ca71c7211 */ /* 0x080fe400078230ff */
        /* <DEDUP_REMOVED lines=24> */
[----:B------:R-:W-:Y:S02]  /*3350*/  IADD3 R54, P5, R57, R140, RZ ;  /* 0x0000008c39367210 */ /* 0x000fe40007fbe0ff */
[----:B------:R-:W-:Y:S02]  /*3360*/  IADD3 R58, R0, -0x1, RZ ;  /* 0xffffffff003a7810 */ /* 0x000fe40007ffe0ff */
[----:B------:R-:W-:Y:S02]  /*3370*/  LOP3.LUT R57, R53, 0xff, RZ, 0xc0, !PT ;  /* 0x000000ff35397812 */ /* 0x000fe400078ec0ff */
[----:B------:R-:W-:-:S02]  /*3380*/  LEA.HI.X.SX32 R53, R56, R141, 0x2, P1 ;  /* 0x0000008d38357211 */ /* 0x000fc400008f16ff */
[-C--:B------:R-:W-:Y:S01]  /*3390*/  LEA.HI.X.SX32 R55, R95, R141.reuse, 0x2, P5 ;  /* 0x0000008d5f377211 */ /* 0x080fe200028f16ff */
[----:B------:R-:W-:Y:S01]  /*33a0*/  IMAD.IADD R6, R6, 0x1, R57 ;  /* 0x0000000106067824 */ /* 0x000fe200078e0239 */
[-C--:B------:R-:W-:Y:S01]  /*33b0*/  IADD3 R56, P1, R59, R140.reuse, RZ ;  /* 0x0000008c3b387210 */ /* 0x080fe20007f3e0ff */
[----:B------:R-:W-:Y:S01]  /*33c0*/  IMAD R95, R167, 0x1f, RZ ;  /* 0x0000001fa75f7824 */ /* 0x000fe200078e02ff */
[----:B------:R-:W-:Y:S02]  /*33d0*/  ISETP.GE.U32.AND P5, PT, R58, 0x7fffffe0, PT ;  /* 0x7fffffe03a00780c */ /* 0x000fe40003fa6070 */
[----:B------:R-:W-:Y:S02]  /*33e0*/  LEA.HI.X.SX32 R57, R90, R141, 0x2, P1 ;  /* 0x0000008d5a397211 */ /* 0x000fe400008f16ff */
[----:B------:R-:W-:Y:S02]  /*33f0*/  IADD3 R58, P1, R93, R140, RZ ;  /* 0x0000008c5d3a7210 */ /* 0x000fe40007f3e0ff */
[----:B------:R-:W-:-:S02]  /*3400*/  LOP3.LUT R93, R6, 0xffff, RZ, 0xc0, !PT ;  /* 0x0000ffff065d7812 */ /* 0x000fc400078ec0ff */
[----:B------:R-:W-:Y:S02]  /*3410*/  IADD3 R90, R0, -0xd, RZ ;  /* 0xfffffff3005a7810 */ /* 0x000fe40007ffe0ff */
[--C-:B------:R-:W-:Y:S02]  /*3420*/  SHF.R.U32.HI R6, RZ, 0xf, R93.reuse ;  /* 0x0000000fff067819 */ /* 0x100fe4000001165d */
[----:B------:R-:W-:Y:S01]  /*3430*/  LEA.HI.X.SX32 R59, R95, R141, 0x2, P1 ;  /* 0x0000008d5f3b7211 */ /* 0x000fe200008f16ff */
[----:B------:R1:W-:Y:S01]  /*3440*/  LDGSTS.E [R176], [R140.64], !P5 ;  /* 0x000000008cb07fae */ /* 0x0003e2000e921844 */
[----:B------:R-:W-:Y:S02]  /*3450*/  ISETP.GE.U32.AND P1, PT, R90, 0x7fffffd4, PT ;  /* 0x7fffffd45a00780c */ /* 0x000fe40003f26070 */
[----:B------:R-:W-:Y:S01]  /*3460*/  LOP3.LUT P5, RZ, R6, 0x1, RZ, 0xc0, !PT ;  /* 0x0000000106ff7812 */ /* 0x000fe200078ac0ff */
[----:B------:R2:W-:Y:S01]  /*3470*/  LDGSTS.E [R176+0x1000], [R138.64], !P6 ;  /* 0x010000008ab07fae */ /* 0x0005e2000f121844 */
[----:B------:R-:W-:-:S02]  /*3480*/  SHF.R.U32.HI R90, RZ, 0xb, R93 ;  /* 0x0000000bff5a7819 */ /* 0x000fc4000001165d */
[----:B------:R-:W-:Y:S01]  /*3490*/  SHF.R.U32.HI R6, RZ, 0x7, R93 ;  /* 0x00000007ff067819 */ /* 0x000fe2000001165d */
[----:B------:R3:W-:Y:S01]  /*34a0*/  LDGSTS.E [R176+0x2000], [R136.64], !P2 ;  /* 0x0200000088b07fae */ /* 0x0007e2000d121844 */
[----:B------:R-:W-:Y:S02]  /*34b0*/  LOP3.LUT P6, RZ, R90, 0x1, RZ, 0xc0, !PT ;  /* 0x000000015aff7812 */ /* 0x000fe400078cc0ff */
[----:B------:R-:W-:Y:S01]  /*34c0*/  LOP3.LUT P2, RZ, R6, 0x1, RZ, 0xc0, !PT ;  /* 0x0000000106ff7812 */ /* 0x000fe2000784c0ff */
[C---:B-1----:R-:W-:Y:S01]  /*34d0*/  IMAD.WIDE R140, R177.reuse, 0x4, R140 ;  /* 0x00000004b18c7825 */ /* 0x042fe200078e028c */
[----:B------:R-:W-:Y:S01]  /*34e0*/  SHF.R.U32.HI R90, RZ, 0x3, R93 ;  /* 0x00000003ff5a7819 */ /* 0x000fe2000001165d */
[----:B------:R1:W-:Y:S01]  /*34f0*/  LDGSTS.E [R176+0x3000], [R132.64], !P1 ;  /* 0x0300000084b07fae */ /* 0x0003e2000c921844 */
[----:B------:R-:W-:Y:S01]  /*3500*/  IADD3 R6, R0, -0x2, RZ ;  /* 0xfffffffe00067810 */ /* 0x000fe20007ffe0ff */
[----:B--2---:R-:W-:Y:S01]  /*3510*/  IMAD.WIDE R138, R177, 0x4, R138 ;  /* 0x00000004b18a7825 */ /* 0x004fe200078e028a */
[----:B------:R-:W-:Y:S01]  /*3520*/  LOP3.LUT R73, R73, 0x3, RZ, 0xc0, !PT ;  /* 0x0000000349497812 */ /* 0x000fe200078ec0ff */
[----:B------:R2:W-:Y:S01]  /*3530*/  LDGSTS.E [R176+0x4000], [R28.64], P5 ;  /* 0x040000001cb07fae */ /* 0x0005e2000a921844 */
[----:B------:R-:W-:Y:S01]  /*3540*/  LOP3.LUT P5, RZ, R90, 0x1, RZ, 0xc0, !PT ;  /* 0x000000015aff7812 */ /* 0x000fe200078ac0ff */
[----:B---3--:R-:W-:Y:S01]  /*3550*/  IMAD.WIDE R136, R177, 0x4, R136 ;  /* 0x00000004b1887825 */ /* 0x008fe200078e0288 */
[----:B------:R-:W-:Y:S01]  /*3560*/  ISETP.GE.U32.AND P1, PT, R6, 0x7fffffdf, PT ;  /* 0x7fffffdf0600780c */ /* 0x000fe20003f26070 */
[----:B------:R3:W-:Y:S01]  /*3570*/  LDGSTS.E [R176+0x5000], [R36.64], P6 ;  /* 0x0500000024b07fae */ /* 0x0007e2000b121844 */
[----:B------:R-:W-:-:S02]  /*3580*/  IADD3 R6, R0, -0x6, RZ ;  /* 0xfffffffa00067810 */ /* 0x000fc40007ffe0ff */
[----:B------:R-:W-:Y:S01]  /*3590*/  IADD3 R90, R0, -0xa, RZ ;  /* 0xfffffff6005a7810 */ /* 0x000fe20007ffe0ff */
[----:B------:R4:W-:Y:S01]  /*35a0*/  LDGSTS.E [R176+0x6000], [R44.64], P2 ;  /* 0x060000002cb07fae */ /* 0x0009e20009121844 */
[----:B------:R-:W-:Y:S01]  /*35b0*/  ISETP.GE.U32.AND P2, PT, R6, 0x7fffffdb, PT ;  /* 0x7fffffdb0600780c */ /* 0x000fe20003f46070 */
[----:B-1----:R-:W-:Y:S01]  /*35c0*/  IMAD.WIDE R132, R177, 0x4, R132 ;  /* 0x00000004b1847825 */ /* 0x002fe200078e0284 */
[----:B------:R-:W-:Y:S02]  /*35d0*/  ISETP.GE.U32.AND P6, PT, R90, 0x7fffffd7, PT ;  /* 0x7fffffd75a00780c */ /* 0x000fe40003fc6070 */
[----:B------:R-:W-:Y:S01]  /*35e0*/  IADD3 R6, R0, -0xe, RZ ;  /* 0xfffffff200067810 */ /* 0x000fe20007ffe0ff */
[----:B------:R1:W-:Y:S01]  /*35f0*/  LDGSTS.E [R176+0x7000], [R52.64], P5 ;  /* 0x0700000034b07fae */ /* 0x0003e2000a921844 */
[----:B------:R-:W-:Y:S02]  /*3600*/  SHF.R.U32.HI R90, RZ, 0xe, R93 ;  /* 0x0000000eff5a7819 */ /* 0x000fe4000001165d */
[----:B------:R-:W-:Y:S01]  /*3610*/  ISETP.GE.U32.AND P5, PT, R6, 0x7fffffd3, PT ;  /* 0x7fffffd30600780c */ /* 0x000fe20003fa6070 */
[----:B------:R5:W-:Y:S01]  /*3620*/  LDGSTS.E [R175+0x400], [R2.64], !P1 ;  /* 0x0040000002af7fae */ /* 0x000be2000c921844 */
[----:B------:R-:W-:-:S02]  /*3630*/  LOP3.LUT P1, RZ, R90, 0x1, RZ, 0xc0, !PT ;  /* 0x000000015aff7812 */ /* 0x000fc4000782c0ff */
[--C-:B------:R-:W-:Y:S01]  /*3640*/  SHF.R.U32.HI R90, RZ, 0xa, R93.reuse ;  /* 0x0000000aff5a7819 */ /* 0x100fe2000001165d */
[----:B------:R1:W-:Y:S01]  /*3650*/  LDGSTS.E [R175+0x1400], [R10.64], !P2 ;  /* 0x014000000aaf7fae */ /* 0x0003e2000d121844 */
[--C-:B------:R-:W-:Y:S02]  /*3660*/  SHF.R.U32.HI R6, RZ, 0x6, R93.reuse ;  /* 0x00000006ff067819 */ /* 0x100fe4000001165d */
[----:B------:R-:W-:Y:S01]  /*3670*/  LOP3.LUT P2, RZ, R90, 0x1, RZ, 0xc0, !PT ;  /* 0x000000015aff7812 */ /* 0x000fe2000784c0ff */
[----:B------:R1:W-:Y:S01]  /*3680*/  LDGSTS.E [R175+0x2400], [R16.64], !P6 ;  /* 0x0240000010af7fae */ /* 0x0003e2000f121844 */
[----:B------:R-:W-:Y:S02]  /*3690*/  LOP3.LUT P6, RZ, R6, 0x1, RZ, 0xc0, !PT ;  /* 0x0000000106ff7812 */ /* 0x000fe400078cc0ff */
[----:B------:R-:W-:Y:S01]  /*36a0*/  SHF.R.U32.HI R90, RZ, 0x2, R93 ;  /* 0x00000002ff5a7819 */ /* 0x000fe2000001165d */
[----:B------:R1:W-:Y:S01]  /*36b0*/  LDGSTS.E [R175+0x3400], [R22.64], !P5 ;  /* 0x0340000016af7fae */ /* 0x0003e2000e921844 */
[----:B------:R-:W-:-:S02]  /*36c0*/  IADD3 R6, R0, -0x3, RZ ;  /* 0xfffffffd00067810 */ /* 0x000fc40007ffe0ff */
[----:B------:R-:W-:Y:S01]  /*36d0*/  LOP3.LUT R69, R69, 0x3, RZ, 0xc0, !PT ;  /* 0x0000000345457812 */ /* 0x000fe200078ec0ff */
[----:B------:R1:W-:Y:S01]  /*36e0*/  LDGSTS.E [R175+0x4400], [R30.64], P1 ;  /* 0x044000001eaf7fae */ /* 0x0003e20008921844 */
[----:B------:R-:W-:Y:S02]  /*36f0*/  LOP3.LUT P1, RZ, R90, 0x1, RZ, 0xc0, !PT ;  /* 0x000000015aff7812 */ /* 0x000fe4000782c0ff */
[----:B------:R-:W-:Y:S01]  /*3700*/  ISETP.GE.U32.AND P5, PT, R6, 0x7fffffde, PT ;  /* 0x7fffffde0600780c */ /* 0x000fe20003fa6070 */
[----:B------:R1:W-:Y:S01]  /*3710*/  LDGSTS.E [R175+0x5400], [R38.64], P2 ;  /* 0x0540000026af7fae */ /* 0x0003e20009121844 */
[----:B------:R-:W-:Y:S02]  /*3720*/  IADD3 R90, R0, -0xf, RZ ;  /* 0xfffffff1005a7810 */ /* 0x000fe40007ffe0ff */
[----:B------:R-:W-:Y:S01]  /*3730*/  LOP3.LUT R71, R71, 0x3, RZ, 0xc0, !PT ;  /* 0x0000000347477812 */ /* 0x000fe200078ec0ff */
[----:B------:R1:W-:Y:S01]  /*3740*/  LDGSTS.E [R175+0x6400], [R46.64], P6 ;  /* 0x064000002eaf7fae */ /* 0x0003e2000b121844 */
[----:B------:R-:W-:-:S02]  /*3750*/  ISETP.GE.U32.AND P2, PT, R90, 0x7fffffd2, PT ;  /* 0x7fffffd25a00780c */ /* 0x000fc40003f46070 */
[----:B------:R-:W-:Y:S02]  /*3760*/  IADD3 R90, R0, -0x7, RZ ;  /* 0xfffffff9005a7810 */ /* 0x000fe40007ffe0ff */
[----:B------:R-:W-:Y:S01]  /*3770*/  IADD3 R67, R73, R68, R67 ;  /* 0x0000004449437210 */ /* 0x000fe20007ffe043 */
[----:B------:R1:W-:Y:S01]  /*3780*/  LDGSTS.E [R175+0x7400], [R54.64], P1 ;  /* 0x0740000036af7fae */ /* 0x0003e20008921844 */
[----:B------:R-:W-:Y:S02]  /*3790*/  LOP3.LUT R75, R75, 0x3, RZ, 0xc0, !PT ;  /* 0x000000034b4b7812 */ /* 0x000fe400078ec0ff */
[----:B------:R-:W-:Y:S01]  /*37a0*/  IADD3 R62, R69, R62, R63 ;  /* 0x0000003e453e7210 */ /* 0x000fe20007ffe03f */
[----:B------:R1:W-:Y:S01]  /*37b0*/  LDGSTS.E [R174+0x800], [R4.64], !P5 ;  /* 0x0080000004ae7fae */ /* 0x0003e2000e921844 */
[----:B------:R-:W-:Y:S02]  /*37c0*/  ISETP.GE.U32.AND P5, PT, R90, 0x7fffffda, PT ;  /* 0x7fffffda5a00780c */ /* 0x000fe40003fa6070 */
[----:B------:R-:W-:-:S02]  /*37d0*/  IADD3 R6, R0, -0xb, RZ ;  /* 0xfffffff500067810 */ /* 0x000fc40007ffe0ff */
[----:B------:R-:W-:Y:S02]  /*37e0*/  IADD3 R61, R71, R64, R61 ;  /* 0x00000040473d7210 */ /* 0x000fe40007ffe03d */
[----:B------:R-:W-:Y:S01]  /*37f0*/  IADD3 R65, R75, R65, R66 ;  /* 0x000000414b417210 */ /* 0x000fe20007ffe042 */
[----:B------:R-:W-:Y:S01]  /*3800*/  IMAD.SHL.U32 R66, R62, 0x100, RZ ;  /* 0x000001003e427824 */ /* 0x000fe200078e00ff */
[----:B------:R-:W-:Y:S02]  /*3810*/  LOP3.LUT R64, R67, 0xf, RZ, 0xc0, !PT ;  /* 0x0000000f43407812 */ /* 0x000fe400078ec0ff */
[----:B------:R-:W-:Y:S02]  /*3820*/  ISETP.GE.U32.AND P6, PT, R6, 0x7fffffd6, PT ;  /* 0x7fffffd60600780c */ /* 0x000fe40003fc6070 */
[----:B------:R-:W-:Y:S01]  /*3830*/  IADD3 R6, R0, -0x40, RZ ;  /* 0xffffffc000067810 */ /* 0x000fe20007ffe0ff */
[----:B------:R-:W-:Y:S01]  /*3840*/  IMAD R63, R61, 0x10, R64 ;  /* 0x000000103d3f7824 */ /* 0x000fe200078e0240 */
[----:B------:R-:W-:Y:S01]  /*3850*/  LOP3.LUT R64, R66, 0xf00, RZ, 0xe2, !PT ;  /* 0x00000f0042407812 */ /* 0x000fe200078ee2ff */
[----:B------:R1:W-:Y:S01]  /*3860*/  LDGSTS.E [R174+0x1800], [R12.64], !P5 ;  /* 0x018000000cae7fae */ /* 0x0003e2000e921844 */
[----:B------:R-:W-:-:S02]  /*3870*/  SHF.R.U32.HI R61, RZ, 0xd, R93 ;  /* 0x0000000dff3d7819 */ /* 0x000fc4000001165d */
[----:B------:R-:W-:Y:S01]  /*3880*/  ISETP.GE.U32.AND P1, PT, R6, 0x7fffffa1, PT ;  /* 0x7fffffa10600780c */ /* 0x000fe20003f26070 */
[----:B------:R-:W-:Y:S01]  /*3890*/  IMAD R64, R65, 0x1000, R64 ;  /* 0x0000100041407824 */ /* 0x000fe200078e0240 */
[----:B------:R-:W-:Y:S02]  /*38a0*/  LOP3.LUT P5, RZ, R61, 0x1, RZ, 0xc0, !PT ;  /* 0x000000013dff7812 */ /* 0x000fe400078ac0ff */
[--C-:B------:R-:W-:Y:S01]  /*38b0*/  SHF.R.U32.HI R61, RZ, 0x9, R93.reuse ;  /* 0x00000009ff3d7819 */ /* 0x100fe2000001165d */
[----:B------:R1:W-:Y:S01]  /*38c0*/  LDGSTS.E [R174+0x2800], [R18.64], !P6 ;  /* 0x0280000012ae7fae */ /* 0x0003e2000f121844 */
[----:B------:R-:W-:Y:S02]  /*38d0*/  SHF.R.U32.HI R65, RZ, 0x5, R93 ;  /* 0x00000005ff417819 */ /* 0x000fe4000001165d */
[----:B------:R-:W-:Y:S01]  /*38e0*/  LOP3.LUT P6, RZ, R61, 0x1, RZ, 0xc0, !PT ;  /* 0x000000013dff7812 */ /* 0x000fe200078cc0ff */
[----:B------:R1:W-:Y:S01]  /*38f0*/  LDGSTS.E [R174+0x3800], [R24.64], !P2 ;  /* 0x0380000018ae7fae */ /* 0x0003e2000d121844 */
[----:B------:R-:W-:-:S02]  /*3900*/  LOP3.LUT P2, RZ, R65, 0x1, RZ, 0xc0, !PT ;  /* 0x0000000141ff7812 */ /* 0x000fc4000784c0ff */
[----:B------:R-:W-:Y:S02]  /*3910*/  SEL R72, RZ, 0x1, P1 ;  /* 0x00000001ff487807 */ /* 0x000fe40000800000 */
[----:B------:R-:W-:Y:S01]  /*3920*/  SHF.R.U32.HI R61, RZ, 0x1, R93 ;  /* 0x00000001ff3d7819 */ /* 0x000fe2000001165d */
[----:B------:R1:W-:Y:S01]  /*3930*/  LDGSTS.E [R174+0x4800], [R32.64], P5 ;  /* 0x0480000020ae7fae */ /* 0x0003e2000a921844 */
[----:B------:R-:W-:Y:S01]  /*3940*/  LOP3.LUT R87, R87, 0x3, RZ, 0xc0, !PT ;  /* 0x0000000357577812 */ /* 0x000fe200078ec0ff */
[----:B------:R-:W-:Y:S01]  /*3950*/  IMAD.IADD R72, R72, 0x1, R89 ;  /* 0x0000000148487824 */ /* 0x000fe200078e0259 */
[----:B------:R-:W-:Y:S02]  /*3960*/  LOP3.LUT P5, RZ, R61, 0x1, RZ, 0xc0, !PT ;  /* 0x000000013dff7812 */ /* 0x000fe400078ac0ff */
[C---:B------:R-:W-:Y:S01]  /*3970*/  IADD3 R61, R0.reuse, -0x4, RZ ;  /* 0xfffffffc003d7810 */ /* 0x040fe20007ffe0ff */
[----:B------:R1:W-:Y:S01]  /*3980*/  LDGSTS.E [R174+0x5800], [R40.64], P6 ;  /* 0x0580000028ae7fae */ /* 0x0003e2000b121844 */
[----:B------:R-:W-:-:S02]  /*3990*/  IADD3 R0, R0, -0x8, RZ ;  /* 0xfffffff800007810 */ /* 0x000fc40007ffe0ff */
[----:B------:R-:W-:Y:S01]  /*39a0*/  ISETP.GE.U32.AND P6, PT, R61, 0x7fffffdd, PT ;  /* 0x7fffffdd3d00780c */ /* 0x000fe20003fc6070 */
[----:B------:R1:W-:Y:S01]  /*39b0*/  LDGSTS.E [R174+0x6800], [R48.64], P2 ;  /* 0x0680000030ae7fae */ /* 0x0003e20009121844 */
[----:B------:R-:W-:Y:S02]  /*39c0*/  LOP3.LUT R72, R72, 0x3, RZ, 0xc0, !PT ;  /* 0x0000000348487812 */ /* 0x000fe400078ec0ff */
[----:B------:R-:W-:Y:S02]  /*39d0*/  ISETP.GE.U32.AND P2, PT, R0, 0x7fffffd9, PT ;  /* 0x7fffffd90000780c */ /* 0x000fe40003f46070 */
[----:B------:R-:W-:Y:S01]  /*39e0*/  LOP3.LUT R85, R85, 0x3, RZ, 0xc0, !PT ;  /* 0x0000000355557812 */ /* 0x000fe200078ec0ff */
[----:B------:R1:W-:Y:S01]  /*39f0*/  LDGSTS.E [R174+0x7800], [R56.64], P5 ;  /* 0x0780000038ae7fae */ /* 0x0003e2000a921844 */
[----:B------:R-:W-:Y:S02]  /*3a00*/  IADD3 R72, R72, R80, R79 ;  /* 0x0000005048487210 */ /* 0x000fe40007ffe04f */
[----:B------:R-:W-:-:S02]  /*3a10*/  IADD3 R77, R87, R77, R78 ;  /* 0x0000004d574d7210 */ /* 0x000fc40007ffe04e */
[----:B------:R-:W-:Y:S01]  /*3a20*/  IADD3 R81, R85, R82, R81 ;  /* 0x0000005255517210 */ /* 0x000fe20007ffe051 */
[----:B------:R1:W-:Y:S01]  /*3a30*/  LDGSTS.E [R173+0xc00], [R8.64], !P6 ;  /* 0x00c0000008ad7fae */ /* 0x0003e2000f121844 */
[----:B------:R-:W-:Y:S01]  /*3a40*/  LOP3.LUT R72, R72, 0xf, RZ, 0xc0, !PT ;  /* 0x0000000f48487812 */ /* 0x000fe200078ec0ff */
[----:B------:R-:W-:Y:S01]  /*3a50*/  IMAD.SHL.U32 R62, R77, 0x100, RZ ;  /* 0x000001004d3e7824 */ /* 0x000fe200078e00ff */
[--C-:B------:R-:W-:Y:S01]  /*3a60*/  SHF.R.U32.HI R0, RZ, 0x8, R93.reuse ;  /* 0x00000008ff007819 */ /* 0x100fe2000001165d */
[----:B------:R1:W-:Y:S01]  /*3a70*/  LDGSTS.E [R173+0x1c00], [R14.64], !P2 ;  /* 0x01c000000ead7fae */ /* 0x0003e2000d121844 */
[----:B------:R-:W-:Y:S01]  /*3a80*/  LOP3.LUT R83, R83, 0x3, RZ, 0xc0, !PT ;  /* 0x0000000353537812 */ /* 0x000fe200078ec0ff */
[----:B------:R-:W-:Y:S01]  /*3a90*/  IMAD R72, R81, 0x10, R72 ;  /* 0x0000001051487824 */ /* 0x000fe200078e0248 */
[----:B------:R-:W-:Y:S01]  /*3aa0*/  LOP3.LUT P5, RZ, R0, 0x1, RZ, 0xc0, !PT ;  /* 0x0000000100ff7812 */ /* 0x000fe200078ac0ff */
[----:B------:R1:W-:Y:S01]  /*3ab0*/  LDGSTS.E [R173+0x2c00], [R20.64], !P4 ;  /* 0x02c0000014ad7fae */ /* 0x0003e2000e121844 */
[----:B------:R-:W-:-:S02]  /*3ac0*/  SHF.R.U32.HI R0, RZ, 0xc, R93 ;  /* 0x0000000cff007819 */ /* 0x000fc4000001165d */
[----:B------:R-:W-:Y:S01]  /*3ad0*/  IADD3 R83, R83, R92, R91 ;  /* 0x0000005c53537210 */ /* 0x000fe20007ffe05b */
[----:B------:R1:W-:Y:S01]  /*3ae0*/  LDGSTS.E [R173+0x3c00], [R26.64], !P3 ;  /* 0x03c000001aad7fae */ /* 0x0003e2000d921844 */
[----:B------:R-:W-:Y:S02]  /*3af0*/  LOP3.LUT R62, R62, 0xf00, RZ, 0xe2, !PT ;  /* 0x00000f003e3e7812 */ /* 0x000fe400078ee2ff */
[----:B------:R-:W-:Y:S02]  /*3b00*/  LOP3.LUT R95, R94, 0x1f, RZ, 0xc0, !PT ;  /* 0x0000001f5e5f7812 */ /* 0x000fe400078ec0ff */
[----:B------:R-:W-:Y:S01]  /*3b10*/  ISETP.GT.AND P2, PT, R163, 0x1f, PT ;  /* 0x0000001fa300780c */ /* 0x000fe20003f44270 */
[----:B------:R-:W-:Y:S01]  /*3b20*/  IMAD R62, R83, 0x1000, R62 ;  /* 0x00001000533e7824 */ /* 0x000fe200078e023e */
[----:B------:R-:W-:Y:S01]  /*3b30*/  LOP3.LUT R65, R63, 0xff, RZ, 0xc0, !PT ;  /* 0x000000ff3f417812 */ /* 0x000fe200078ec0ff */
[----:B------:R-:W-:Y:S01]  /*3b40*/  IMAD R165, R95, c[0x0][0x18c], RZ ;  /* 0x000063005fa57a24 */ /* 0x000fe200078e02ff */
[----:B------:R-:W-:-:S02]  /*3b50*/  LOP3.LUT P6, RZ, R0, 0x1, RZ, 0xc0, !PT ;  /* 0x0000000100ff7812 */ /* 0x000fc400078cc0ff */
[----:B------:R-:W-:Y:S01]  /*3b60*/  LOP3.LUT R63, R72, 0xff, RZ, 0xc0, !PT ;  /* 0x000000ff483f7812 */ /* 0x000fe200078ec0ff */
[----:B------:R-:W-:Y:S01]  /*3b70*/  IMAD.IADD R65, R64, 0x1, R65 ;  /* 0x0000000140417824 */ /* 0x000fe200078e0241 */
[----:B------:R-:W-:Y:S02]  /*3b80*/  ISETP.GE.AND P4, PT, R95, c[0x0][0x180], PT ;  /* 0x000060005f007a0c */ /* 0x000fe40003f86270 */
[----:B------:R-:W-:Y:S01]  /*3b90*/  SHF.R.U32.HI R93, RZ, 0x4, R93 ;  /* 0x00000004ff5d7819 */ /* 0x000fe2000001165d */
[----:B------:R-:W-:Y:S01]  /*3ba0*/  IMAD.IADD R62, R62, 0x1, R63 ;  /* 0x000000013e3e7824 */ /* 0x000fe200078e023f */
[----:B------:R-:W-:Y:S02]  /*3bb0*/  SEL R0, RZ, 0x4, !P2 ;  /* 0x00000004ff007807 */ /* 0x000fe40005000000 */
[----:B------:R-:W-:Y:S02]  /*3bc0*/  LOP3.LUT P3, RZ, R93, 0x1, RZ, 0xc0, !PT ;  /* 0x000000015dff7812 */ /* 0x000fe4000786c0ff */
[----:B------:R-:W-:Y:S01]  /*3bd0*/  SEL R0, R0, RZ, !P4 ;  /* 0x000000ff00007207 */ /* 0x000fe20006000000 */
[----:B------:R1:W-:Y:S01]  /*3be0*/  LDGSTS.E [R173+0x4c00], [R34.64], P6 ;  /* 0x04c0000022ad7fae */ /* 0x0003e2000b121844 */
[----:B------:R-:W-:-:S02]  /*3bf0*/  PRMT R168, R62, 0x5410, R65 ;  /* 0x000054103ea87816 */ /* 0x000fc40000000041 */
[----:B------:R-:W-:Y:S01]  /*3c00*/  ISETP.NE.U32.AND P4, PT, R0, RZ, PT ;  /* 0x000000ff0000720c */ /* 0x000fe20003f85070 */
[----:B------:R-:W-:Y:S01]  /*3c10*/  IMAD.SHL.U32 R0, R165, 0x4, RZ ;  /* 0x00000004a5007824 */ /* 0x000fe200078e00ff */
[----:B------:R-:W-:Y:S01]  /*3c20*/  ISETP.GE.AND P6, PT, R95, R60, PT ;  /* 0x0000003c5f00720c */ /* 0x000fe20003fc6270 */
[----:B------:R1:W-:Y:S01]  /*3c30*/  LDGSTS.E [R173+0x5c00], [R42.64], P5 ;  /* 0x05c000002aad7fae */ /* 0x0003e2000a921844 */
[----:B------:R-:W-:Y:S02]  /*3c40*/  SHF.R.U64 R60, R168, 0x1f, RZ ;  /* 0x0000001fa83c7819 */ /* 0x000fe400000012ff */
[----:B------:R-:W-:Y:S01]  /*3c50*/  IADD3 R121, P5, R0, c[0x0][0x168], RZ ;  /* 0x00005a0000797a10 */ /* 0x000fe20007fbe0ff */
[----:B------:R1:W-:Y:S01]  /*3c60*/  LDGSTS.E [R173+0x6c00], [R50.64], P3 ;  /* 0x06c0000032ad7fae */ /* 0x0003e20009921844 */
[----:B------:R-:W-:Y:S02]  /*3c70*/  LOP3.LUT P3, RZ, R60, 0x1, RZ, 0xc0, !PT ;  /* 0x000000013cff7812 */ /* 0x000fe4000786c0ff */
[----:B------:R-:W-:Y:S01]  /*3c80*/  LEA.HI.X.SX32 R171, R165, c[0x0][0x16c], 0x2, P5 ;  /* 0x00005b00a5ab7a11 */ /* 0x000fe200028f16ff */
[----:B------:R1:W-:Y:S01]  /*3c90*/  LDGSTS.E [R173+0x7c00], [R58.64], !P0 ;  /* 0x07c000003aad7fae */ /* 0x0003e2000c121844 */
[----:B------:R-:W-:-:S02]  /*3ca0*/  LEA R60, P5, R131, R121, 0x2 ;  /* 0x00000079833c7211 */ /* 0x000fc400078a10ff */
[C---:B------:R-:W-:Y:S01]  /*3cb0*/  LEA R62, P0, R130.reuse, R121, 0x2 ;  /* 0x00000079823e7211 */ /* 0x040fe200078010ff */
[----:B------:R-:W0:Y:S01]  /*3cc0*/  LDGDEPBAR ;  /* 0x00000000000079af */ /* 0x000e220000000000 */
[----:B------:R-:W-:Y:S02]  /*3cd0*/  LEA.HI.X.SX32 R61, R131, R171, 0x2, P5 ;  /* 0x000000ab833d7211 */ /* 0x000fe400028f16ff */
[C---:B------:R-:W-:Y:S02]  /*3ce0*/  LEA R64, P5, R129.reuse, R121, 0x2 ;  /* 0x0000007981407211 */ /* 0x040fe400078a10ff */
[----:B------:R-:W-:Y:S02]  /*3cf0*/  LEA.HI.X.SX32 R63, R130, R171, 0x2, P0 ;  /* 0x000000ab823f7211 */ /* 0x000fe400000f16ff */
[----:B------:R-:W-:Y:S02]  /*3d00*/  LEA R66, P0, R128, R121, 0x2 ;  /* 0x0000007980427211 */ /* 0x000fe400078010ff */
[----:B------:R-:W-:-:S02]  /*3d10*/  LEA.HI.X.SX32 R65, R129, R171, 0x2, P5 ;  /* 0x000000ab81417211 */ /* 0x000fc400028f16ff */
[----:B------:R-:W-:Y:S02]  /*3d20*/  LEA R68, P5, R127, R121, 0x2 ;  /* 0x000000797f447211 */ /* 0x000fe400078a10ff */
[----:B------:R-:W-:Y:S02]  /*3d30*/  LEA.HI.X.SX32 R67, R128, R171, 0x2, P0 ;  /* 0x000000ab80437211 */ /* 0x000fe400000f16ff */
[----:B------:R-:W-:Y:S02]  /*3d40*/  LEA R70, P0, R125, R121, 0x2 ;  /* 0x000000797d467211 */ /* 0x000fe400078010ff */
        /* <DEDUP_REMOVED lines=9> */
[C---:B------:R-:W-:Y:S02]  /*3de0*/  LEA R80, P5, R142.reuse, R121, 0x2 ;  /* 0x000000798e507211 */ /* 0x040fe400078a10ff */
[----:B------:R-:W-:Y:S02]  /*3df0*/  LEA.HI.X.SX32 R79, R135, R171, 0x2, P0 ;  /* 0x000000ab874f7211 */ /* 0x000fe400000f16ff */
[C---:B------:R-:W-:Y:S02]  /*3e00*/  LEA R82, P0, R143.reuse, R121, 0x2 ;  /* 0x000000798f527211 */ /* 0x040fe400078010ff */
        /* <DEDUP_REMOVED lines=35> */
[----:B------:R-:W-:Y:S02]  /*4040*/  LEA R118, P0, R161, R121, 0x2 ;  /* 0x00000079a1767211 */ /* 0x000fe400078010ff */
[----:B------:R-:W-:Y:S02]  /*4050*/  LEA.HI.X.SX32 R117, R160, R171, 0x2, P5 ;  /* 0x000000aba0757211 */ /* 0x000fe400028f16ff */
[----:B------:R-:W-:Y:S02]  /*4060*/  LEA R120, P5, R162, R121, 0x2 ;  /* 0x00000079a2787211 */ /* 0x000fe400078a10ff */
[----:B------:R-:W-:-:S02]  /*4070*/  SHF.R.U64 R169, R168, 0x1b, RZ ;  /* 0x0000001ba8a97819 */ /* 0x000fc400000012ff */
[----:B------:R-:W-:Y:S02]  /*4080*/  LEA.HI.X.SX32 R119, R161, R171, 0x2, P0 ;  /* 0x000000aba1777211 */ /* 0x000fe400000f16ff */
[----:B------:R-:W-:Y:S02]  /*4090*/  LEA R122, P0, R164, R121, 0x2 ;  /* 0x00000079a47a7211 */ /* 0x000fe400078010ff */
[-C--:B------:R-:W-:Y:S02]  /*40a0*/  LEA.HI.X.SX32 R121, R162, R171.reuse, 0x2, P5 ;  /* 0x000000aba2797211 */ /* 0x080fe400028f16ff */
[----:B------:R-:W-:Y:S02]  /*40b0*/  LOP3.LUT P5, RZ, R169, 0x1, RZ, 0xc0, !PT ;  /* 0x00000001a9ff7812 */ /* 0x000fe400078ac0ff */
[----:B------:R-:W-:Y:S02]  /*40c0*/  SHF.R.U32.HI R169, RZ, 0x1, R123 ;  /* 0x00000001ffa97819 */ /* 0x000fe4000001167b */
[----:B------:R-:W-:-:S02]  /*40d0*/  LEA.HI.X.SX32 R123, R164, R171, 0x2, P0 ;  /* 0x000000aba47b7211 */ /* 0x000fc400000f16ff */
[----:B------:R-:W-:Y:S02]  /*40e0*/  LOP3.LUT R172, R176, R169, RZ, 0x3c, !PT ;  /* 0x000000a9b0ac7212 */ /* 0x000fe400078e3cff */
[C---:B------:R-:W-:Y:S02]  /*40f0*/  SHF.R.U64 R170, R168.reuse, 0x17, RZ ;  /* 0x00000017a8aa7819 */ /* 0x040fe400000012ff */
[----:B------:R-:W-:Y:S01]  /*4100*/  SHF.R.U64 R169, R168, 0x13, RZ ;  /* 0x00000013a8a97819 */ /* 0x000fe200000012ff */
[----:B------:R1:W-:Y:S01]  /*4110*/  LDGSTS.E [R172+0x10000], [R60.64], P4 ;  /* 0x100000003cac7fae */ /* 0x0003e2000a121844 */
[----:B------:R-:W-:Y:S02]  /*4120*/  LOP3.LUT P0, RZ, R170, 0x1, RZ, 0xc0, !PT ;  /* 0x00000001aaff7812 */ /* 0x000fe4000780c0ff */
[----:B------:R-:W-:Y:S01]  /*4130*/  SHF.R.U64 R170, R168, 0xb, RZ ;  /* 0x0000000ba8aa7819 */ /* 0x000fe200000012ff */
[----:B------:R1:W-:Y:S04]  /*4140*/  LDGSTS.E [R172+0x10400], [R62.64], P4 ;  /* 0x104000003eac7fae */ /* 0x0003e8000a121844 */
        /* <DEDUP_REMOVED lines=29> */
[----:B------:R1:W-:Y:S01]  /*4320*/  LDGSTS.E [R172+0x17c00], [R122.64], P4 ;  /* 0x17c000007aac7fae */ /* 0x0003e2000a121844 */
[----:B------:R-:W-:-:S02]  /*4330*/  LOP3.LUT P4, RZ, R169, 0x1, RZ, 0xc0, !PT ;  /* 0x00000001a9ff7812 */ /* 0x000fc4000788c0ff */
[----:B------:R-:W-:Y:S01]  /*4340*/  SHF.R.U64 R169, R168, 0xf, RZ ;  /* 0x0000000fa8a97819 */ /* 0x000fe200000012ff */
[----:B------:R-:W0:Y:S04]  /*4350*/  LDGDEPBAR ;  /* 0x00000000000079af */ /* 0x000e280000000000 */
[----:B------:R-:W-:Y:S06]  /*4360*/  BAR.SYNC.DEFER_BLOCKING 0x0 ;  /* 0x0000000000007b1d */ /* 0x000fec0000010000 */
[----:B------:R-:W-:Y:S01]  /*4370*/  @!PT LDS RZ, [RZ] ;  /* 0x00000000fffff984 */ /* 0x000fe20000000800 */
[----:B------:R-:W-:Y:S01]  /*4380*/  @!PT LDS RZ, [RZ] ;  /* 0x00000000fffff984 */ /* 0x000fe20000000800 */
[----:B------:R-:W-:Y:S01]  /*4390*/  @!PT LDS RZ, [RZ] ;  /* 0x00000000fffff984 */ /* 0x000fe20000000800 */
[----:B------:R1:W-:Y:S01]  /*43a0*/  LDGSTS.E [R176+0x8000], [R140.64], P3 ;  /* 0x080000008cb07fae */ /* 0x0003e20009921844 */
[----:B------:R-:W-:-:S02]  /*43b0*/  LOP3.LUT P3, RZ, R169, 0x1, RZ, 0xc0, !PT ;  /* 0x00000001a9ff7812 */ /* 0x000fc4000786c0ff */
[----:B------:R-:W-:Y:S01]  /*43c0*/  SHF.R.U64 R169, R168, 0x7, RZ ;  /* 0x00000007a8a97819 */ /* 0x000fe200000012ff */
[----:B------:R2:W-:Y:S01]  /*43d0*/  LDGSTS.E [R176+0x9000], [R138.64], P5 ;  /* 0x090000008ab07fae */ /* 0x0005e2000a921844 */
[----:B------:R-:W-:-:S03]  /*43e0*/  LOP3.LUT P5, RZ, R170, 0x1, RZ, 0xc0, !PT ;  /* 0x00000001aaff7812 */ /* 0x000fc600078ac0ff */
[----:B------:R3:W-:Y:S01]  /*43f0*/  LDGSTS.E [R176+0xa000], [R136.64], P0 ;  /* 0x0a00000088b07fae */ /* 0x0007e20008121844 */
[----:B------:R-:W-:Y:S02]  /*4400*/  LOP3.LUT P0, RZ, R169, 0x1, RZ, 0xc0, !PT ;  /* 0x00000001a9ff7812 */ /* 0x000fe4000780c0ff */
[C---:B------:R-:W-:Y:S01]  /*4410*/  SHF.R.U64 R169, R168.reuse, 0x3, RZ ;  /* 0x00000003a8a97819 */ /* 0x040fe200000012ff */
[----:B------:R4:W-:Y:S01]  /*4420*/  LDGSTS.E [R176+0xb000], [R132.64], P4 ;  /* 0x0b00000084b07fae */ /* 0x0009e2000a121844 */
[C---:B-1----:R-:W-:Y:S02]  /*4430*/  SHF.R.U64 R140, R168.reuse, 0x1e, RZ ;  /* 0x0000001ea88c7819 */ /* 0x042fe400000012ff */
[----:B------:R-:W-:Y:S01]  /*4440*/  LOP3.LUT P4, RZ, R169, 0x1, RZ, 0xc0, !PT ;  /* 0x00000001a9ff7812 */ /* 0x000fe2000788c0ff */
[----:B------:R-:W1:Y:S01]  /*4450*/  S2R R141, SR_TID.X ;  /* 0x00000000008d7919 */ /* 0x000e620000002100 */
[C---:B--2---:R-:W-:Y:S01]  /*4460*/  SHF.R.U64 R138, R168.reuse, 0x1a, RZ ;  /* 0x0000001aa88a7819 */ /* 0x044fe200000012ff */
[----:B---3--:R-:W-:Y:S01]  /*4470*/  IMAD.SHL.U32 R137, R167, 0x20, RZ ;  /* 0x00000020a7897824 */ /* 0x008fe200078e00ff */
[----:B------:R-:W-:-:S03]  /*4480*/  SHF.R.U64 R136, R168, 0x16, RZ ;  /* 0x00000016a8887819 */ /* 0x000fc600000012ff */
[----:B------:R-:W-:Y:S01]  /*4490*/  IMAD.WIDE R28, R137, 0x4, R28 ;  /* 0x00000004891c7825 */ /* 0x000fe200078e021c */
[----:B----4-:R-:W-:-:S03]  /*44a0*/  SHF.R.U64 R132, R168, 0x12, RZ ;  /* 0x00000012a8847819 */ /* 0x010fc600000012ff */
[C---:B------:R-:W-:Y:S01]  /*44b0*/  IMAD.WIDE R36, R137.reuse, 0x4, R36 ;  /* 0x0000000489247825 */ /* 0x040fe200078e0224 */
[----:B------:R2:W-:Y:S01]  /*44c0*/  LDGSTS.E [R176+0xc000], [R28.64], P3 ;  /* 0x0c0000001cb07fae */ /* 0x0005e20009921844 */
[----:B------:R-:W-:Y:S02]  /*44d0*/  LOP3.LUT P3, RZ, R140, 0x1, RZ, 0xc0, !PT ;  /* 0x000000018cff7812 */ /* 0x000fe4000786c0ff */
[C---:B------:R-:W-:Y:S01]  /*44e0*/  IMAD.WIDE R44, R137.reuse, 0x4, R44 ;  /* 0x00000004892c7825 */ /* 0x040fe200078e022c */
[----:B------:R3:W-:Y:S01]  /*44f0*/  LDGSTS.E [R176+0xd000], [R36.64], P5 ;  /* 0x0d00000024b07fae */ /* 0x0007e2000a921844 */
[----:B------:R-:W-:Y:S02]  /*4500*/  LOP3.LUT P5, RZ, R138, 0x1, RZ, 0xc0, !PT ;  /* 0x000000018aff7812 */ /* 0x000fe400078ac0ff */
[----:B------:R-:W-:Y:S01]  /*4510*/  IMAD.WIDE R52, R137, 0x4, R52 ;  /* 0x0000000489347825 */ /* 0x000fe200078e0234 */
[----:B------:R3:W-:Y:S01]  /*4520*/  LDGSTS.E [R176+0xe000], [R44.64], P0 ;  /* 0x0e0000002cb07fae */ /* 0x0007e20008121844 */
[----:B------:R-:W-:-:S02]  /*4530*/  LOP3.LUT P0, RZ, R136, 0x1, RZ, 0xc0, !PT ;  /* 0x0000000188ff7812 */ /* 0x000fc4000780c0ff */
[C---:B-----5:R-:W-:Y:S01]  /*4540*/  IMAD.WIDE R2, R137.reuse, 0x4, R2 ;  /* 0x0000000489027825 */ /* 0x060fe200078e0202 */
[----:B------:R3:W-:Y:S01]  /*4550*/  LDGSTS.E [R176+0xf000], [R52.64], P4 ;  /* 0x0f00000034b07fae */ /* 0x0007e2000a121844 */
[----:B--2---:R-:W-:Y:S02]  /*4560*/  SHF.R.U64 R28, R168, 0xe, RZ ;  /* 0x0000000ea81c7819 */ /* 0x004fe400000012ff */
[C---:B------:R-:W-:Y:S01]  /*4570*/  IMAD.WIDE R10, R137.reuse, 0x4, R10 ;  /* 0x00000004890a7825 */ /* 0x040fe200078e020a */
[----:B------:R-:W-:Y:S01]  /*4580*/  LOP3.LUT P4, RZ, R132, 0x1, RZ, 0xc0, !PT ;  /* 0x0000000184ff7812 */ /* 0x000fe2000788c0ff */
[----:B------:R2:W-:Y:S01]  /*4590*/  LDGSTS.E [R175+0x8400], [R2.64], P3 ;  /* 0x0840000002af7fae */ /* 0x0005e20009921844 */
[----:B------:R-:W-:Y:S01]  /*45a0*/  SHF.R.U64 R29, R168, 0xa, RZ ;  /* 0x0000000aa81d7819 */ /* 0x000fe200000012ff */
[C---:B------:R-:W-:Y:S01]  /*45b0*/  IMAD.WIDE R16, R137.reuse, 0x4, R16 ;  /* 0x0000000489107825 */ /* 0x040fe200078e0210 */
[----:B------:R-:W-:Y:S01]  /*45c0*/  LOP3.LUT P3, RZ, R28, 0x1, RZ, 0xc0, !PT ;  /* 0x000000011cff7812 */ /* 0x000fe2000786c0ff */
[----:B------:R3:W-:Y:S01]  /*45d0*/  LDGSTS.E [R175+0x9400], [R10.64], P5 ;  /* 0x094000000aaf7fae */ /* 0x0007e2000a921844 */
[----:B------:R-:W-:Y:S01]  /*45e0*/  SHF.R.U64 R28, R168, 0x6, RZ ;  /* 0x00000006a81c7819 */ /* 0x000fe200000012ff */
[----:B------:R-:W-:Y:S01]  /*45f0*/  IMAD.WIDE R22, R137, 0x4, R22 ;  /* 0x0000000489167825 */ /* 0x000fe200078e0216 */
[----:B------:R-:W-:Y:S01]  /*4600*/  LOP3.LUT P5, RZ, R29, 0x1, RZ, 0xc0, !PT ;  /* 0x000000011dff7812 */ /* 0x000fe200078ac0ff */
[----:B------:R3:W-:Y:S01]  /*4610*/  LDGSTS.E [R175+0xa400], [R16.64], P0 ;  /* 0x0a40000010af7fae */ /* 0x0007e20008121844 */
[----:B------:R-:W-:Y:S01]  /*4620*/  LOP3.LUT P0, RZ, R28, 0x1, RZ, 0xc0, !PT ;  /* 0x000000011cff7812 */ /* 0x000fe2000780c0ff */
[C---:B------:R-:W-:Y:S01]  /*4630*/  IMAD.WIDE R30, R137.reuse, 0x4, R30 ;  /* 0x00000004891e7825 */ /* 0x040fe200078e021e */
[C---:B------:R-:W-:Y:S01]  /*4640*/  SHF.R.U64 R28, R168.reuse, 0x2, RZ ;  /* 0x00000002a81c7819 */ /* 0x040fe200000012ff */
[----:B------:R3:W-:Y:S01]  /*4650*/  LDGSTS.E [R175+0xb400], [R22.64], P4 ;  /* 0x0b40000016af7fae */ /* 0x0007e2000a121844 */
[----:B--2---:R-:W-:Y:S01]  /*4660*/  SHF.R.U64 R2, R168, 0x1d, RZ ;  /* 0x0000001da8027819 */ /* 0x004fe200000012ff */
        /* <DEDUP_REMOVED lines=11> */
[----:B------:R-:W-:Y:S01]  /*4720*/  SHF.R.U64 R3, R168, 0x11, RZ ;  /* 0x00000011a8037819 */ /* 0x000fe200000012ff */
[C---:B------:R-:W-:Y:S01]  /*4730*/  IMAD.WIDE R4, R137.reuse, 0x4, R4 ;  /* 0x0000000489047825 */ /* 0x040fe200078e0204 */
[----:B------:R-:W-:Y:S01]  /*4740*/  LOP3.LUT P0, RZ, R2, 0x1, RZ, 0xc0, !PT ;  /* 0x0000000102ff7812 */ /* 0x000fe2000780c0ff */
[----:B------:R3:W-:Y:S01]  /*4750*/  LDGSTS.E [R175+0xf400], [R54.64], P4 ;  /* 0x0f40000036af7fae */ /* 0x0007e2000a121844 */
[C---:B------:R-:W-:Y:S01]  /*4760*/  SHF.R.U64 R2, R168.reuse, 0xd, RZ ;  /* 0x0000000da8027819 */ /* 0x040fe200000012ff */
[----:B------:R-:W-:Y:S01]  /*4770*/  IMAD.WIDE R12, R137, 0x4, R12 ;  /* 0x00000004890c7825 */ /* 0x000fe200078e020c */
        /* <DEDUP_REMOVED lines=35> */
[----:B------:R-:W-:Y:S01]  /*49b0*/  IMAD.WIDE R20, R137, 0x4, R20 ;  /* 0x0000000489147825 */ /* 0x000fe200078e0214 */
[----:B------:R-:W-:Y:S01]  /*49c0*/  SEL R2, RZ, 0x4, P6 ;  /* 0x00000004ff027807 */ /* 0x000fe20003000000 */
[----:B------:R3:W-:Y:S01]  /*49d0*/  LDGSTS.E [R173+0x9c00], [R14.64], P5 ;  /* 0x09c000000ead7fae */ /* 0x0007e2000a921844 */
[----:B------:R-:W-:Y:S01]  /*49e0*/  ISETP.GT.AND P5, PT, R163, 0x3f, PT ;  /* 0x0000003fa300780c */ /* 0x000fe20003fa4270 */
[C---:B------:R-:W-:Y:S01]  /*49f0*/  IMAD.WIDE R26, R137.reuse, 0x4, R26 ;  /* 0x00000004891a7825 */ /* 0x040fe200078e021a */
[C---:B------:R-:W-:Y:S01]  /*4a00*/  SHF.R.U64 R3, R168.reuse, 0x8, RZ ;  /* 0x00000008a8037819 */ /* 0x040fe200000012ff */
[----:B------:R2:W-:Y:S01]  /*4a10*/  LDGSTS.E [R173+0xac00], [R20.64], P0 ;  /* 0x0ac0000014ad7fae */ /* 0x0005e20008121844 */
[----:B------:R-:W-:Y:S01]  /*4a20*/  SHF.R.U64 R168, R168, 0x4, RZ ;  /* 0x00000004a8a87819 */ /* 0x000fe200000012ff */
[----:B------:R-:W-:Y:S01]  /*4a30*/  IMAD.WIDE R34, R137, 0x4, R34 ;  /* 0x0000000489227825 */ /* 0x000fe200078e0222 */
[----:B------:R-:W-:Y:S01]  /*4a40*/  SEL R2, R2, RZ, P5 ;  /* 0x000000ff02027207 */ /* 0x000fe20002800000 */
[----:B------:R3:W-:Y:S01]  /*4a50*/  LDGSTS.E [R173+0xbc00], [R26.64], P4 ;  /* 0x0bc000001aad7fae */ /* 0x0007e2000a121844 */
[----:B------:R-:W-:Y:S01]  /*4a60*/  LOP3.LUT P0, RZ, R3, 0x1, RZ, 0xc0, !PT ;  /* 0x0000000103ff7812 */ /* 0x000fe2000780c0ff */
[----:B------:R-:W-:Y:S01]  /*4a70*/  IMAD.WIDE R42, R137, 0x4, R42 ;  /* 0x00000004892a7825 */ /* 0x000fe200078e022a */
[----:B------:R-:W-:Y:S01]  /*4a80*/  LOP3.LUT P5, RZ, R168, 0x1, RZ, 0xc0, !PT ;  /* 0x00000001a8ff7812 */ /* 0x000fe200078ac0ff */
[----:B------:R3:W-:Y:S01]  /*4a90*/  LDGSTS.E [R173+0xcc00], [R34.64], P3 ;  /* 0x0cc0000022ad7fae */ /* 0x0007e20009921844 */
[----:B------:R-:W-:Y:S01]  /*4aa0*/  ISETP.NE.U32.AND P6, PT, R2, RZ, PT ;  /* 0x000000ff0200720c */ /* 0x000fe20003fc5070 */
[----:B------:R-:W-:-:S02]  /*4ab0*/  IMAD.MOV.U32 R2, RZ, RZ, c[0x0][0x18c] ;  /* 0x00006300ff027624 */ /* 0x000fc400078e00ff */
[----:B------:R-:W-:-:S04]  /*4ac0*/  IMAD.WIDE R50, R137, 0x4, R50 ;  /* 0x0000000489327825 */ /* 0x000fc800078e0232 */
[----:B--2---:R-:W-:Y:S02]  /*4ad0*/  IMAD.SHL.U32 R21, R2, 0x20, RZ ;  /* 0x0000002002157824 */ /* 0x004fe400078e00ff */
[----:B------:R-:W-:Y:S01]  /*4ae0*/  IMAD.WIDE R58, R137, 0x4, R58 ;  /* 0x00000004893a7825 */ /* 0x000fe200078e023a */
[----:B------:R3:W-:Y:S03]  /*4af0*/  LDGSTS.E [R173+0xdc00], [R42.64], P0 ;  /* 0x0dc000002aad7fae */ /* 0x0007e60008121844 */
[C---:B------:R-:W-:Y:S01]  /*4b00*/  IMAD.WIDE R60, R21.reuse, 0x4, R60 ;  /* 0x00000004153c7825 */ /* 0x040fe200078e023c */
[----:B------:R3:W-:Y:S03]  /*4b10*/  LDGSTS.E [R173+0xec00], [R50.64], P5 ;  /* 0x0ec0000032ad7fae */ /* 0x0007e6000a921844 */
[C---:B------:R-:W-:Y:S01]  /*4b20*/  IMAD.WIDE R62, R21.reuse, 0x4, R62 ;  /* 0x00000004153e7825 */ /* 0x040fe200078e023e */
[----:B------:R3:W-:Y:S03]  /*4b30*/  LDGSTS.E [R173+0xfc00], [R58.64], !P1 ;  /* 0x0fc000003aad7fae */ /* 0x0007e6000c921844 */
[C---:B------:R-:W-:Y:S01]  /*4b40*/  IMAD.WIDE R64, R21.reuse, 0x4, R64 ;  /* 0x0000000415407825 */ /* 0x040fe200078e0240 */
[----:B------:R-:W0:Y:S03]  /*4b50*/  LDGDEPBAR ;  /* 0x00000000000079af */ /* 0x000e260000000000 */
[C---:B------:R-:W-:Y:S01]  /*4b60*/  IMAD.WIDE R66, R21.reuse, 0x4, R66 ;  /* 0x0000000415427825 */ /* 0x040fe200078e0242 */
[----:B------:R3:W-:Y:S03]  /*4b70*/  LDGSTS.E [R172+0x18000], [R60.64], P6 ;  /* 0x180000003cac7fae */ /* 0x0007e6000b121844 */
        /* <DEDUP_REMOVED lines=54> */
[----:B------:R-:W-:Y:S01]  /*4ee0*/  IMAD.WIDE R122, R21, 0x4, R122 ;  /* 0x00000004157a7825 */ /* 0x000fe200078e027a */
[----:B------:R3:W-:Y:S04]  /*4ef0*/  LDGSTS.E [R172+0x1f000], [R116.64], P6 ;  /* 0x1f00000074ac7fae */ /* 0x0007e8000b121844 */
[----:B------:R3:W-:Y:S04]  /*4f00*/  LDGSTS.E [R172+0x1f400], [R118.64], P6 ;  /* 0x1f40000076ac7fae */ /* 0x0007e8000b121844 */
[----:B------:R3:W-:Y:S04]  /*4f10*/  LDGSTS.E [R172+0x1f800], [R120.64], P6 ;  /* 0x1f80000078ac7fae */ /* 0x0007e8000b121844 */
[----:B------:R3:W-:Y:S04]  /*4f20*/  LDGSTS.E [R172+0x1fc00], [R122.64], P6 ;  /* 0x1fc000007aac7fae */ /* 0x0007e8000b121844 */
[----:B------:R-:W0:Y:S01]  /*4f30*/  LDGDEPBAR ;  /* 0x00000000000079af */ /* 0x000e220000000000 */
[----:B------:R-:W-:Y:S05]  /*4f40*/  @P2 BRA `(.L_x_0) ;  /* 0x00000a7000002947 */ /* 0x000fea0003800000 */
[C---:B-1----:R-:W-:Y:S01]  /*4f50*/  IMAD.SHL.U32 R2, R141.reuse, 0x20, RZ ;  /* 0x000000208d027824 */ /* 0x042fe200078e00ff */
[----:B------:R-:W-:Y:S01]  /*4f60*/  CS2R R248, SRZ ;  /* 0x0000000000f87805 */ /* 0x000fe2000001ff00 */
[----:B------:R-:W-:Y:S01]  /*4f70*/  IMAD.SHL.U32 R0, R141, 0x2, RZ ;  /* 0x000000028d007824 */ /* 0x000fe200078e00ff */
[----:B------:R-:W-:Y:S01]  /*4f80*/  CS2R R250, SRZ ;  /* 0x0000000000fa7805 */ /* 0x000fe2000001ff00 */
[----:B------:R-:W-:Y:S01]  /*4f90*/  CS2R R244, SRZ ;  /* 0x0000000000f47805 */ /* 0x000fe2000001ff00 */
[----:B------:R1:W-:Y:S01]  /*4fa0*/  STL [R1+0x398], R2 ;  /* 0x0003980201007387 */ /* 0x0003e20000100800 */
[----:B------:R-:W-:Y:S01]  /*4fb0*/  CS2R R246, SRZ ;  /* 0x0000000000f67805 */ /* 0x000fe2000001ff00 */
[----:B------:R-:W-:Y:S01]  /*4fc0*/  CS2R R212, SRZ ;  /* 0x0000000000d47805 */ /* 0x000fe2000001ff00 */
[----:B------:R-:W-:Y:S01]  /*4fd0*/  CS2R R214, SRZ ;  /* 0x0000000000d67805 */ /* 0x000fe2000001ff00 */
[----:B------:R1:W-:Y:S01]  /*4fe0*/  STL [R1+0x39c], R0 ;  /* 0x00039c0001007387 */ /* 0x0003e20000100800 */
[----:B------:R-:W-:Y:S01]  /*4ff0*/  CS2R R208, SRZ ;  /* 0x0000000000d07805 */ /* 0x000fe2000001ff00 */
[----:B------:R-:W-:Y:S01]  /*5000*/  CS2R R210, SRZ ;  /* 0x0000000000d27805 */ /* 0x000fe2000001ff00 */
[----:B------:R-:W-:Y:S01]  /*5010*/  CS2R R156, SRZ ;  /* 0x00000000009c7805 */ /* 0x000fe2000001ff00 */
[----:B------:R1:W-:Y:S01]  /*5020*/  STL [R1+0x40], RZ ;  /* 0x000040ff01007387 */ /* 0x0003e20000100800 */
        /* <DEDUP_REMOVED lines=13> */
[----:B---3--:R-:W-:Y:S01]  /*5100*/  CS2R R22, SRZ ;  /* 0x0000000000167805 */ /* 0x008fe2000001ff00 */
        /* <DEDUP_REMOVED lines=98> */
[----:B------:R-:W-:-:S03]  /*5730*/  CS2R R102, SRZ ;  /* 0x0000000000667805 */ /* 0x000fc6000001ff00 */
[----:B------:R1:W-:Y:S04]  /*5740*/  STL [R1+0xbc], RZ ;  /* 0x0000bcff01007387 */ /* 0x0003e80000100800 */
        /* <DEDUP_REMOVED lines=34> */
[----:B------:R1:W-:Y:S04]  /*5970*/  STL [R1], RZ ;  /* 0x000000ff01007387 */ /* 0x0003e80000100800 */
[----:B------:R1:W-:Y:S04]  /*5980*/  STL [R1+0x4], RZ ;  /* 0x000004ff01007387 */ /* 0x0003e80000100800 */
[----:B------:R1:W-:Y:S04]  /*5990*/  STL [R1+0x8], RZ ;  /* 0x000008ff01007387 */ /* 0x0003e80000100800 */
[----:B------:R1:W-:Y:S01]  /*59a0*/  STL [R1+0xc], RZ ;  /* 0x00000cff01007387 */ /* 0x0003e20000100800 */
[----:B------:R-:W-:Y:S05]  /*59b0*/  BRA `(.L_x_1) ;  /* 0x0000955000007947 */ /* 0x000fea0003800000 */
.L_x_0:
[----:B-1----:R-:W-:Y:S01]  /*59c0*/  SHF.R.S32.HI R3, RZ, 0x1f, R166 ;  /* 0x0000001fff037819 */ /* 0x002fe200000114a6 */
[C---:B---3--:R-:W-:Y:S01]  /*59d0*/  IMAD.SHL.U32 R27, R21.reuse, 0x8, RZ ;  /* 0x00000008151b7824 */ /* 0x048fe200078e00ff */
[----:B------:R-:W-:Y:S01]  /*59e0*/  SHF.R.S32.HI R26, RZ, 0x1f, R21 ;  /* 0x0000001fff1a7819 */ /* 0x000fe20000011415 */
[----:B------:R-:W-:Y:S01]  /*59f0*/  IMAD.MOV.U32 R136, RZ, RZ, c[0x0][0x188] ;  /* 0x00006200ff887624 */ /* 0x000fe200078e00ff */
[----:B------:R-:W-:Y:S01]  /*5a00*/  SHF.L.U64.HI R10, R166, 0x2, R3 ;  /* 0x00000002a60a7819 */ /* 0x000fe20000010203 */
[----:B------:R1:W-:Y:S01]  /*5a10*/  STL [R1+0x3b0], R0 ;  /* 0x0003b00001007387 */ /* 0x0003e20000100800 */
[----:B------:R-:W-:Y:S01]  /*5a20*/  SHF.R.S32.HI R13, RZ, 0x1f, R164 ;  /* 0x0000001fff0d7819 */ /* 0x000fe200000114a4 */
[----:B------:R-:W-:Y:S01]  /*5a30*/  IMAD R136, R136, 0x1d, RZ ;  /* 0x0000001d88887824 */ /* 0x000fe200078e02ff */
[----:B------:R-:W-:Y:S01]  /*5a40*/  SHF.R.S32.HI R15, RZ, 0x1f, R162 ;  /* 0x0000001fff0f7819 */ /* 0x000fe200000114a2 */
[----:B------:R-:W-:Y:S01]  /*5a50*/  IMAD.MOV.U32 R138, RZ, RZ, c[0x0][0x188] ;  /* 0x00006200ff8a7624 */ /* 0x000fe200078e00ff */
[----:B------:R-:W-:Y:S01]  /*5a60*/  SHF.L.U64.HI R28, R21, 0x3, R26 ;  /* 0x00000003151c7819 */ /* 0x000fe2000001021a */
[----:B------:R-:W-:Y:S01]  /*5a70*/  IMAD.MOV.U32 R139, RZ, RZ, c[0x0][0x188] ;  /* 0x00006200ff8b7624 */ /* 0x000fe200078e00ff */
[-C--:B------:R-:W-:Y:S01]  /*5a80*/  LEA R3, P0, R164, R27.reuse, 0x2 ;  /* 0x0000001ba4037211 */ /* 0x080fe200078010ff */
[----:B------:R-:W-:Y:S01]  /*5a90*/  IMAD R138, R138, 0x1a, RZ ;  /* 0x0000001a8a8a7824 */ /* 0x000fe200078e02ff */
[-C--:B------:R-:W-:Y:S01]  /*5aa0*/  LEA R8, P1, R162, R27.reuse, 0x2 ;  /* 0x0000001ba2087211 */ /* 0x080fe200078210ff */
[----:B------:R-:W-:Y:S01]  /*5ab0*/  IMAD.MOV.U32 R140, RZ, RZ, c[0x0][0x188] ;  /* 0x00006200ff8c7624 */ /* 0x000fe200078e00ff */
[-C--:B------:R-:W-:Y:S01]  /*5ac0*/  LEA.HI.X R13, R164, R28.reuse, R13, 0x2, P0 ;  /* 0x0000001ca40d7211 */ /* 0x080fe200000f140d */
[----:B------:R-:W-:Y:S01]  /*5ad0*/  IMAD.MOV.U32 R242, RZ, RZ, c[0x0][0x188] ;  /* 0x00006200fff27624 */ /* 0x000fe200078e00ff */
[-C--:B------:R-:W-:Y:S01]  /*5ae0*/  LEA.HI.X R15, R162, R28.reuse, R15, 0x2, P1 ;  /* 0x0000001ca20f7211 */ /* 0x080fe200008f140f */
[----:B------:R-:W-:Y:S01]  /*5af0*/  IMAD R139, R139, 0x19, RZ ;  /* 0x000000198b8b7824 */ /* 0x000fe200078e02ff */
[----:B------:R-:W-:Y:S01]  /*5b00*/  SHF.R.S32.HI R18, RZ, 0x1f, R161 ;  /* 0x0000001fff127819 */ /* 0x000fe200000114a1 */
[----:B------:R-:W-:Y:S01]  /*5b10*/  IMAD R140, R140, 0x18, RZ ;  /* 0x000000188c8c7824 */ /* 0x000fe200078e02ff */
[----:B------:R-:W-:Y:S01]  /*5b20*/  SHF.R.S32.HI R19, RZ, 0x1f, R160 ;  /* 0x0000001fff137819 */ /* 0x000fe200000114a0 */
[----:B------:R-:W-:Y:S01]  /*5b30*/  IMAD R242, R242, 0x16, RZ ;  /* 0x00000016f2f27824 */ /* 0x000fe200078e02ff */
[-C--:B------:R-:W-:Y:S01]  /*5b40*/  LEA R9, P0, R161, R27.reuse, 0x2 ;  /* 0x0000001ba1097211 */ /* 0x080fe200078010ff */
[----:B------:R-:W-:Y:S01]  /*5b50*/  IMAD.MOV.U32 R243, RZ, RZ, c[0x0][0x188] ;  /* 0x00006200fff37624 */ /* 0x000fe200078e00ff */
[CC--:B------:R-:W-:Y:S01]  /*5b60*/  LEA R11, P1, R160.reuse, R27.reuse, 0x2 ;  /* 0x0000001ba00b7211 */ /* 0x0c0fe200078210ff */
[----:B------:R-:W-:Y:S01]  /*5b70*/  CS2R R248, SRZ ;  /* 0x0000000000f87805 */ /* 0x000fe2000001ff00 */
[----:B------:R-:W-:Y:S01]  /*5b80*/  SHF.R.S32.HI R16, RZ, 0x1f, R159 ;  /* 0x0000001fff107819 */ /* 0x000fe2000001149f */
[----:B------:R-:W-:Y:S01]  /*5b90*/  IMAD R243, R243, 0x15, RZ ;  /* 0x00000015f3f37824 */ /* 0x000fe200078e02ff */
[-C--:B------:R-:W-:Y:S01]  /*5ba0*/  LEA R12, P2, R159, R27.reuse, 0x2 ;  /* 0x0000001b9f0c7211 */ /* 0x080fe200078410ff */
[----:B------:R-:W-:Y:S01]  /*5bb0*/  CS2R R250, SRZ ;  /* 0x0000000000fa7805 */ /* 0x000fe2000001ff00 */
[-C--:B------:R-:W-:Y:S01]  /*5bc0*/  LEA.HI.X R17, R161, R28.reuse, R18, 0x2, P0 ;  /* 0x0000001ca1117211 */ /* 0x080fe200000f1412 */
[----:B------:R-:W-:Y:S01]  /*5bd0*/  CS2R R244, SRZ ;  /* 0x0000000000f47805 */ /* 0x000fe2000001ff00 */
[-C--:B------:R-:W-:Y:S01]  /*5be0*/  LEA.HI.X R19, R160, R28.reuse, R19, 0x2, P1 ;  /* 0x0000001ca0137211 */ /* 0x080fe200008f1413 */
[----:B------:R-:W-:Y:S01]  /*5bf0*/  CS2R R246, SRZ ;  /* 0x0000000000f67805 */ /* 0x000fe2000001ff00 */
[----:B------:R-:W-:Y:S01]  /*5c00*/  SHF.R.S32.HI R87, RZ, 0x1f, R156 ;  /* 0x0000001fff577819 */ /* 0x000fe2000001149c */
[----:B------:R-:W-:Y:S01]  /*5c10*/  CS2R R212, SRZ ;  /* 0x0000000000d47805 */ /* 0x000fe2000001ff00 */
[-C--:B------:R-:W-:Y:S01]  /*5c20*/  LEA R18, P1, R156, R27.reuse, 0x2 ;  /* 0x0000001b9c127211 */ /* 0x080fe200078210ff */
[----:B------:R-:W-:Y:S01]  /*5c30*/  CS2R R214, SRZ ;  /* 0x0000000000d67805 */ /* 0x000fe2000001ff00 */
[-C--:B------:R-:W-:Y:S01]  /*5c40*/  LEA.HI.X R81, R159, R28.reuse, R16, 0x2, P2 ;  /* 0x0000001c9f517211 */ /* 0x080fe200010f1410 */
[----:B------:R-:W-:Y:S01]  /*5c50*/  CS2R R208, SRZ ;  /* 0x0000000000d07805 */ /* 0x000fe2000001ff00 */
[----:B------:R-:W-:Y:S01]  /*5c60*/  SHF.R.S32.HI R83, RZ, 0x1f, R158 ;  /* 0x0000001fff537819 */ /* 0x000fe2000001149e */
[----:B------:R-:W-:Y:S01]  /*5c70*/  CS2R R210, SRZ ;  /* 0x0000000000d27805 */ /* 0x000fe2000001ff00 */
[-C--:B------:R-:W-:Y:S01]  /*5c80*/  LEA R14, P3, R158, R27.reuse, 0x2 ;  /* 0x0000001b9e0e7211 */ /* 0x080fe200078610ff */
[----:B------:R-:W-:Y:S01]  /*5c90*/  CS2R R228, SRZ ;  /* 0x0000000000e47805 */ /* 0x000fe2000001ff00 */
[----:B------:R-:W-:Y:S01]  /*5ca0*/  SHF.R.S32.HI R22, RZ, 0x1f, R157 ;  /* 0x0000001fff167819 */ /* 0x000fe2000001149d */
[----:B------:R-:W-:Y:S01]  /*5cb0*/  CS2R R230, SRZ ;  /* 0x0000000000e67805 */ /* 0x000fe2000001ff00 */
[----:B------:R-:W-:Y:S01]  /*5cc0*/  SHF.R.S32.HI R20, RZ, 0x1f, R155 ;  /* 0x0000001fff147819 */ /* 0x000fe2000001149b */
[----:B------:R-:W-:Y:S01]  /*5cd0*/  CS2R R204, SRZ ;  /* 0x0000000000cc7805 */ /* 0x000fe2000001ff00 */
[-C--:B------:R-:W-:Y:S01]  /*5ce0*/  LEA R16, P0, R157, R27.reuse, 0x2 ;  /* 0x0000001b9d107211 */ /* 0x080fe200078010ff */
        /* <DEDUP_REMOVED lines=93> */
[CC--:B------:R-:W-:Y:S01]  /*62c0*/  LEA R108, P0, R135.reuse, R27.reuse, 0x2 ;  /* 0x0000001b876c7211 */ /* 0x0c0fe200078010ff */
[----:B------:R-:W-:Y:S01]  /*62d0*/  CS2R R174, SRZ ;  /* 0x0000000000ae7805 */ /* 0x000fe2000001ff00 */
[-C--:B------:R-:W-:Y:S01]  /*62e0*/  LEA.HI.X R119, R134, R28.reuse, R119, 0x2, P1 ;  /* 0x0000001c86777211 */ /* 0x080fe200008f1477 */
[----:B------:R-:W-:Y:S01]  /*62f0*/  IMAD.MOV.U32 R134, RZ, RZ, c[0x0][0x188] ;  /* 0x00006200ff867624 */ /* 0x000fe200078e00ff */
[-C--:B------:R-:W-:Y:S01]  /*6300*/  LEA.HI.X R115, R142, R28.reuse, R115, 0x2, P3 ;  /* 0x0000001c8e737211 */ /* 0x080fe200018f1473 */
[----:B------:R-:W-:Y:S01]  /*6310*/  CS2R R168, SRZ ;  /* 0x0000000000a87805 */ /* 0x000fe2000001ff00 */
[-C--:B------:R-:W-:Y:S01]  /*6320*/  LEA.HI.X R117, R135, R28.reuse, R20, 0x2, P0 ;  /* 0x0000001c87757211 */ /* 0x080fe200000f1414 */
[----:B------:R-:W-:Y:S01]  /*6330*/  IMAD R134, R134, 0x1f, RZ ;  /* 0x0000001f86867824 */ /* 0x000fe200078e02ff */
[----:B------:R-:W-:Y:S01]  /*6340*/  SHF.R.S32.HI R123, RZ, 0x1f, R124 ;  /* 0x0000001fff7b7819 */ /* 0x000fe2000001147c */
[----:B------:R-:W-:Y:S01]  /*6350*/  CS2R R170, SRZ ;  /* 0x0000000000aa7805 */ /* 0x000fe2000001ff00 */
[CC--:B------:R-:W-:Y:S01]  /*6360*/  LEA R114, P3, R124.reuse, R27.reuse, 0x2 ;  /* 0x0000001b7c727211 */ /* 0x0c0fe200078610ff */
[----:B------:R-:W-:Y:S01]  /*6370*/  CS2R R60, SRZ ;  /* 0x00000000003c7805 */ /* 0x000fe2000001ff00 */
[----:B------:R-:W-:Y:S01]  /*6380*/  SHF.R.S32.HI R24, RZ, 0x1f, R125 ;  /* 0x0000001fff187819 */ /* 0x000fe2000001147d */
[----:B------:R-:W-:Y:S01]  /*6390*/  CS2R R62, SRZ ;  /* 0x00000000003e7805 */ /* 0x000fe2000001ff00 */
[CC--:B------:R-:W-:Y:S01]  /*63a0*/  LEA R116, P0, R125.reuse, R27.reuse, 0x2 ;  /* 0x0000001b7d747211 */ /* 0x0c0fe200078010ff */
[----:B------:R-:W-:Y:S01]  /*63b0*/  CS2R R64, SRZ ;  /* 0x0000000000407805 */ /* 0x000fe2000001ff00 */
[-C--:B------:R-:W-:Y:S01]  /*63c0*/  LEA.HI.X R123, R124, R28.reuse, R123, 0x2, P3 ;  /* 0x0000001c7c7b7211 */ /* 0x080fe200018f147b */
[----:B------:R-:W-:Y:S01]  /*63d0*/  CS2R R66, SRZ ;  /* 0x0000000000427805 */ /* 0x000fe2000001ff00 */
[-C--:B------:R-:W-:Y:S01]  /*63e0*/  LEA.HI.X R125, R125, R28.reuse, R24, 0x2, P0 ;  /* 0x0000001c7d7d7211 */ /* 0x080fe200000f1418 */
[----:B------:R-:W-:Y:S01]  /*63f0*/  CS2R R68, SRZ ;  /* 0x0000000000447805 */ /* 0x000fe2000001ff00 */
[----:B------:R-:W-:Y:S01]  /*6400*/  SHF.R.S32.HI R25, RZ, 0x1f, R130 ;  /* 0x0000001fff197819 */ /* 0x000fe20000011482 */
[----:B------:R-:W-:Y:S01]  /*6410*/  CS2R R70, SRZ ;  /* 0x0000000000467805 */ /* 0x000fe2000001ff00 */
[C---:B------:R-:W-:Y:S01]  /*6420*/  LEA R124, P0, R130.reuse, R27, 0x2 ;  /* 0x0000001b827c7211 */ /* 0x040fe200078010ff */
[----:B------:R-:W-:Y:S01]  /*6430*/  CS2R R72, SRZ ;  /* 0x0000000000487805 */ /* 0x000fe2000001ff00 */
[----:B------:R-:W-:Y:S01]  /*6440*/  SHF.R.S32.HI R133, RZ, 0x1f, R134 ;  /* 0x0000001fff857819 */ /* 0x000fe20000011486 */
[----:B------:R-:W-:Y:S01]  /*6450*/  CS2R R74, SRZ ;  /* 0x00000000004a7805 */ /* 0x000fe2000001ff00 */
[----:B------:R-:W-:Y:S01]  /*6460*/  LEA.HI.X R130, R130, R28, R25, 0x2, P0 ;  /* 0x0000001c82827211 */ /* 0x000fe200000f1419 */
[----:B------:R-:W-:Y:S01]  /*6470*/  CS2R R76, SRZ ;  /* 0x00000000004c7805 */ /* 0x000fe2000001ff00 */
[C---:B------:R-:W-:Y:S01]  /*6480*/  LEA R7, P0, R137.reuse, R7, 0x3 ;  /* 0x0000000789077211 */ /* 0x040fe200078018ff */
[----:B------:R-:W-:Y:S01]  /*6490*/  CS2R R78, SRZ ;  /* 0x00000000004e7805 */ /* 0x000fe2000001ff00 */
[----:B------:R-:W-:Y:S01]  /*64a0*/  SHF.R.S32.HI R132, RZ, 0x1f, R137 ;  /* 0x0000001fff847819 */ /* 0x000fe20000011489 */
[----:B------:R-:W-:Y:S01]  /*64b0*/  CS2R R240, SRZ ;  /* 0x0000000000f07805 */ /* 0x000fe2000001ff00 */
[----:B------:R-:W-:Y:S01]  /*64c0*/  SHF.L.U64.HI R133, R134, 0x2, R133 ;  /* 0x0000000286857819 */ /* 0x000fe20000010285 */
[----:B------:R-:W-:Y:S01]  /*64d0*/  IMAD.MOV.U32 R134, RZ, RZ, c[0x0][0x188] ;  /* 0x00006200ff867624 */ /* 0x000fe200078e00ff */
[C-C-:B------:R-:W-:Y:S01]  /*64e0*/  LEA.HI.X R10, R137.reuse, R10, R132.reuse, 0x3, P0 ;  /* 0x0000000a890a7211 */ /* 0x140fe200000f1c84 */
[----:B------:R-:W-:Y:S01]  /*64f0*/  IMAD.MOV.U32 R133, RZ, RZ, c[0x0][0x188] ;  /* 0x00006200ff857624 */ /* 0x000fe200078e00ff */
[----:B------:R-:W-:Y:S01]  /*6500*/  SHF.L.U64.HI R132, R137, 0x2, R132 ;  /* 0x0000000289847819 */ /* 0x000fe20000010284 */
[----:B------:R-:W-:Y:S01]  /*6510*/  IMAD.MOV.U32 R132, RZ, RZ, c[0x0][0x188] ;  /* 0x00006200ff847624 */ /* 0x000fe200078e00ff */
[----:B------:R-:W-:Y:S01]  /*6520*/  SHF.R.S32.HI R135, RZ, 0x1f, R136 ;  /* 0x0000001fff877819 */ /* 0x000fe20000011488 */
[----:B------:R-:W-:Y:S01]  /*6530*/  IMAD R134, R134, 0x1e, RZ ;  /* 0x0000001e86867824 */ /* 0x000fe200078e02ff */
[----:B------:R-:W-:Y:S01]  /*6540*/  SHF.R.S32.HI R2, RZ, 0x1f, R167 ;  /* 0x0000001fff027819 */ /* 0x000fe200000114a7 */
[----:B------:R-:W-:Y:S01]  /*6550*/  IMAD R132, R132, 0x1e, RZ ;  /* 0x0000001e84847824 */ /* 0x000fe200078e02ff */
[----:B------:R-:W-:Y:S01]  /*6560*/  SHF.R.S32.HI R121, RZ, 0x1f, R126 ;  /* 0x0000001fff797819 */ /* 0x000fe2000001147e */
[----:B------:R-:W-:Y:S01]  /*6570*/  IMAD.MOV.U32 R137, RZ, RZ, c[0x0][0x188] ;  /* 0x00006200ff897624 */ /* 0x000fe200078e00ff */
[-C--:B------:R-:W-:Y:S01]  /*6580*/  LEA R112, P2, R126, R27.reuse, 0x2 ;  /* 0x0000001b7e707211 */ /* 0x080fe200078410ff */
[----:B------:R-:W-:Y:S01]  /*6590*/  IMAD R133, R133, 0x1b, RZ ;  /* 0x0000001b85857824 */ /* 0x000fe200078e02ff */
[----:B------:R-:W-:Y:S01]  /*65a0*/  SHF.R.S32.HI R20, RZ, 0x1f, R129 ;  /* 0x0000001fff147819 */ /* 0x000fe20000011481 */
[----:B------:R-:W-:Y:S01]  /*65b0*/  IMAD R137, R137, 0x1b, RZ ;  /* 0x0000001b89897824 */ /* 0x000fe200078e02ff */
[----:B------:R-:W-:Y:S01]  /*65c0*/  LEA R122, P3, R129, R27, 0x2 ;  /* 0x0000001b817a7211 */ /* 0x000fe200078610ff */
[----:B------:R-:W-:Y:S01]  /*65d0*/  CS2R R160, SRZ ;  /* 0x0000000000a07805 */ /* 0x000fe2000001ff00 */
[----:B------:R-:W-:-:S02]  /*65e0*/  SHF.R.S32.HI R134, RZ, 0x1f, R134 ;  /* 0x0000001fff867819 */ /* 0x000fc40000011486 */
[----:B------:R-:W-:Y:S01]  /*65f0*/  SHF.L.U64.HI R135, R136, 0x2, R135 ;  /* 0x0000000288877819 */ /* 0x000fe20000010287 */
[----:B------:R-:W-:Y:S01]  /*6600*/  IMAD.MOV.U32 R136, RZ, RZ, c[0x0][0x188] ;  /* 0x00006200ff887624 */ /* 0x000fe200078e00ff */
[----:B-1----:R-:W-:Y:S01]  /*6610*/  SHF.L.U64.HI R0, R167, 0x2, R2 ;  /* 0x00000002a7007819 */ /* 0x002fe20000010202 */
[----:B------:R-:W-:Y:S01]  /*6620*/  IMAD.SHL.U32 R0, R141, 0x20, RZ ;  /* 0x000000208d007824 */ /* 0x000fe200078e00ff */
[----:B------:R-:W-:Y:S01]  /*6630*/  SHF.R.S32.HI R22, RZ, 0x1f, R127 ;  /* 0x0000001fff167819 */ /* 0x000fe2000001147f */
[----:B------:R-:W-:Y:S01]  /*6640*/  IMAD R136, R136, 0x1c, RZ ;  /* 0x0000001c88887824 */ /* 0x000fe200078e02ff */
[----:B------:R-:W-:Y:S01]  /*6650*/  LEA R118, P1, R127, R27, 0x2 ;  /* 0x0000001b7f767211 */ /* 0x000fe200078210ff */
[----:B------:R-:W-:Y:S01]  /*6660*/  CS2R R166, SRZ ;  /* 0x0000000000a67805 */ /* 0x000fe2000001ff00 */
[-C--:B------:R-:W-:Y:S01]  /*6670*/  LEA.HI.X R121, R126, R28.reuse, R121, 0x2, P2 ;  /* 0x0000001c7e797211 */ /* 0x080fe200010f1479 */
[----:B------:R1:W-:Y:S01]  /*6680*/  STL [R1+0x398], R0 ;  /* 0x0003980001007387 */ /* 0x0003e20000100800 */
[----:B------:R-:W-:-:S02]  /*6690*/  LEA.HI.X R129, R129, R28, R20, 0x2, P3 ;  /* 0x0000001c81817211 */ /* 0x000fc400018f1414 */
[----:B------:R-:W-:Y:S01]  /*66a0*/  SHF.L.U64.HI R134, R132, 0x2, R134 ;  /* 0x0000000284867819 */ /* 0x000fe20000010286 */
[----:B------:R-:W-:Y:S01]  /*66b0*/  IMAD.MOV.U32 R134, RZ, RZ, c[0x0][0x188] ;  /* 0x00006200ff867624 */ /* 0x000fe200078e00ff */
[----:B------:R-:W-:Y:S01]  /*66c0*/  SHF.R.S32.HI R5, RZ, 0x1f, R128 ;  /* 0x0000001fff057819 */ /* 0x000fe20000011480 */
[----:B------:R-:W-:Y:S01]  /*66d0*/  IMAD.MOV.U32 R132, RZ, RZ, c[0x0][0x188] ;  /* 0x00006200ff847624 */ /* 0x000fe200078e00ff */
[----:B------:R-:W-:Y:S01]  /*66e0*/  LEA R120, P2, R128, R27, 0x2 ;  /* 0x0000001b80787211 */ /* 0x000fe200078410ff */
[----:B------:R-:W-:Y:S01]  /*66f0*/  IMAD R134, R134, 0x1c, RZ ;  /* 0x0000001c86867824 */ /* 0x000fe200078e02ff */
[----:B------:R-:W-:Y:S01]  /*6700*/  SHF.R.U32.HI R20, RZ, 0x1, R141 ;  /* 0x00000001ff147819 */ /* 0x000fe2000001168d */
[----:B------:R-:W-:Y:S01]  /*6710*/  IMAD R132, R132, 0x1a, RZ ;  /* 0x0000001a84847824 */ /* 0x000fe200078e02ff */
[----:B------:R-:W-:Y:S02]  /*6720*/  LEA.HI.X R127, R127, R28, R22, 0x2, P1 ;  /* 0x0000001c7f7f7211 */ /* 0x000fe400008f1416 */
[----:B------:R-:W-:-:S02]  /*6730*/  LOP3.LUT R22, R141, 0x7, RZ, 0xc0, !PT ;  /* 0x000000078d167812 */ /* 0x000fc400078ec0ff */
[----:B------:R-:W-:Y:S01]  /*6740*/  LOP3.LUT R23, R0, 0xc00, RZ, 0xc0, !PT ;  /* 0x00000c0000177812 */ /* 0x000fe200078ec0ff */
[C---:B-1----:R-:W-:Y:S01]  /*6750*/  IMAD.SHL.U32 R0, R141.reuse, 0x2, RZ ;  /* 0x000000028d007824 */ /* 0x042fe200078e00ff */
[----:B------:R-:W-:Y:S02]  /*6760*/  LEA.HI.X R128, R128, R28, R5, 0x2, P2 ;  /* 0x0000001c80807211 */ /* 0x000fe400010f1405 */
[----:B------:R-:W-:Y:S01]  /*6770*/  LOP3.LUT R20, R20, 0x40, RZ, 0xc0, !PT ;  /* 0x0000004014147812 */ /* 0x000fe200078ec0ff */
[C---:B------:R-:W-:Y:S01]  /*6780*/  IMAD R23, R22.reuse, 0x80, R23 ;  /* 0x0000008016177824 */ /* 0x040fe200078e0217 */
[----:B------:R-:W-:Y:S01]  /*6790*/  LOP3.LUT R5, R141, 0x3, RZ, 0xc0, !PT ;  /* 0x000000038d057812 */ /* 0x000fe200078ec0ff */
[----:B------:R-:W-:Y:S01]  /*67a0*/  IMAD.SHL.U32 R22, R22, 0x10, RZ ;  /* 0x0000001016167824 */ /* 0x000fe200078e00ff */
[----:B------:R-:W-:Y:S01]  /*67b0*/  SHF.R.S32.HI R136, RZ, 0x1f, R136 ;  /* 0x0000001fff887819 */ /* 0x000fe20000011488 */
[----:B------:R1:W-:Y:S01]  /*67c0*/  STL [R1+0x39c], R0 ;  /* 0x00039c0001007387 */ /* 0x0003e20000100800 */
[----:B------:R-:W-:Y:S01]  /*67d0*/  SHF.R.S32.HI R138, RZ, 0x1f, R138 ;  /* 0x0000001fff8a7819 */ /* 0x000fe2000001148a */
[----:B------:R-:W-:Y:S01]  /*67e0*/  IMAD R5, R5, 0x420, RZ ;  /* 0x0000042005057824 */ /* 0x000fe200078e02ff */
[----:B------:R-:W-:Y:S01]  /*67f0*/  LOP3.LUT R20, R20, 0x1c, R141, 0xf8, !PT ;  /* 0x0000001c14147812 */ /* 0x000fe200078ef88d */
[----:B------:R-:W-:Y:S01]  /*6800*/  IMAD.MOV.U32 R141, RZ, RZ, c[0x0][0x188] ;  /* 0x00006200ff8d7624 */ /* 0x000fe200078e00ff */
[----:B------:R-:W-:-:S02]  /*6810*/  SHF.R.S32.HI R137, RZ, 0x1f, R137 ;  /* 0x0000001fff897819 */ /* 0x000fc40000011489 */
[----:B------:R-:W-:Y:S01]  /*6820*/  SHF.L.U64.HI R135, R134, 0x2, R136 ;  /* 0x0000000286877819 */ /* 0x000fe20000010288 */
[----:B------:R-:W-:Y:S01]  /*6830*/  IMAD.MOV.U32 R135, RZ, RZ, c[0x0][0x188] ;  /* 0x00006200ff877624 */ /* 0x000fe200078e00ff */
[----:B------:R-:W-:Y:S01]  /*6840*/  SHF.L.U64.HI R134, R132, 0x2, R138 ;  /* 0x0000000284867819 */ /* 0x000fe2000001028a */
[----:B------:R-:W-:Y:S01]  /*6850*/  IMAD.MOV.U32 R134, RZ, RZ, c[0x0][0x188] ;  /* 0x00006200ff867624 */ /* 0x000fe200078e00ff */
[----:B------:R-:W-:Y:S01]  /*6860*/  SHF.L.U64.HI R133, R133, 0x2, R137 ;  /* 0x0000000285857819 */ /* 0x000fe20000010289 */
[----:B------:R-:W-:Y:S01]  /*6870*/  IMAD.MOV.U32 R132, RZ, RZ, c[0x0][0x188] ;  /* 0x00006200ff847624 */ /* 0x000fe200078e00ff */
[----:B------:R-:W-:Y:S01]  /*6880*/  LOP3.LUT R22, R22, 0x30, R0, 0x78, !PT ;  /* 0x0000003016167812 */ /* 0x000fe200078e7800 */
[----:B------:R-:W-:Y:S01]  /*6890*/  IMAD R141, R141, 0x17, RZ ;  /* 0x000000178d8d7824 */ /* 0x000fe200078e02ff */
[----:B------:R-:W-:Y:S01]  /*68a0*/  LOP3.LUT R20, R5, R20, RZ, 0x3c, !PT ;  /* 0x0000001405147212 */ /* 0x000fe200078e3cff */
[----:B------:R-:W-:Y:S01]  /*68b0*/  IMAD.MOV.U32 R133, RZ, RZ, c[0x0][0x188] ;  /* 0x00006200ff857624 */ /* 0x000fe200078e00ff */
[----:B------:R-:W-:Y:S01]  /*68c0*/  SHF.R.S32.HI R139, RZ, 0x1f, R139 ;  /* 0x0000001fff8b7819 */ /* 0x000fe2000001148b */
[----:B------:R-:W-:Y:S01]  /*68d0*/  IMAD R135, R135, 0x19, RZ ;  /* 0x0000001987877824 */ /* 0x000fe200078e02ff */
[----:B------:R-:W-:Y:S01]  /*68e0*/  SHF.R.S32.HI R140, RZ, 0x1f, R140 ;  /* 0x0000001fff8c7819 */ /* 0x000fe2000001148c */
[----:B------:R-:W-:Y:S01]  /*68f0*/  IMAD R134, R134, 0x18, RZ ;  /* 0x0000001886867824 */ /* 0x000fe200078e02ff */
[----:B------:R-:W-:Y:S01]  /*6900*/  SHF.R.S32.HI R142, RZ, 0x1f, R242 ;  /* 0x0000001fff8e7819 */ /* 0x000fe200000114f2 */
[----:B------:R-:W-:Y:S01]  /*6910*/  IMAD R132, R132, 0x16, RZ ;  /* 0x0000001684847824 */ /* 0x000fe200078e02ff */
[----:B------:R-:W-:Y:S01]  /*6920*/  SHF.R.S32.HI R141, RZ, 0x1f, R141 ;  /* 0x0000001fff8d7819 */ /* 0x000fe2000001148d */
[----:B------:R-:W-:Y:S01]  /*6930*/  IMAD R133, R133, 0x17, RZ ;  /* 0x0000001785857824 */ /* 0x000fe200078e02ff */
[----:B------:R-:W-:Y:S01]  /*6940*/  SHF.L.U64.HI R5, R21, 0x2, R26 ;  /* 0x0000000215057819 */ /* 0x000fe2000001021a */
[----:B-1----:R-:W-:Y:S01]  /*6950*/  IMAD.IADD R0, R23, 0x1, R22 ;  /* 0x0000000117007824 */ /* 0x002fe200078e0216 */
[----:B------:R-:W-:Y:S01]  /*6960*/  SHF.L.U64.HI R136, R135, 0x2, R139 ;  /* 0x0000000287887819 */ /* 0x000fe2000001028b */
[----:B------:R1:W-:Y:S01]  /*6970*/  STL [R1+0x34c], R20 ;  /* 0x00034c1401007387 */ /* 0x0003e20000100800 */
[----:B------:R-:W-:Y:S01]  /*6980*/  IMAD.MOV.U32 R21, RZ, RZ, 0x1 ;  /* 0x00000001ff157424 */ /* 0x000fe200078e00ff */
[----:B------:R-:W-:Y:S01]  /*6990*/  SHF.L.U64.HI R135, R134, 0x2, R140 ;  /* 0x0000000286877819 */ /* 0x000fe2000001028c */
[----:B------:R-:W-:Y:S01]  /*69a0*/  IMAD.MOV.U32 R135, RZ, RZ, c[0x0][0x188] ;  /* 0x00006200ff877624 */ /* 0x000fe200078e00ff */
[----:B------:R-:W-:Y:S01]  /*69b0*/  SHF.L.U64.HI R134, R132, 0x2, R142 ;  /* 0x0000000284867819 */ /* 0x000fe2000001028e */
[----:B------:R-:W-:Y:S01]  /*69c0*/  IMAD.MOV.U32 R134, RZ, RZ, c[0x0][0x188] ;  /* 0x00006200ff867624 */ /* 0x000fe200078e00ff */
[----:B------:R-:W-:Y:S01]  /*69d0*/  SHF.L.U64.HI R133, R133, 0x2, R141 ;  /* 0x0000000285857819 */ /* 0x000fe2000001028d */
[----:B------:R-:W-:Y:S01]  /*69e0*/  STL [R1+0x350], R0 ;  /* 0x0003500001007387 */ /* 0x000fe20000100800 */
[----:B------:R-:W-:Y:S01]  /*69f0*/  IMAD.MOV.U32 R133, RZ, RZ, c[0x0][0x188] ;  /* 0x00006200ff857624 */ /* 0x000fe200078e00ff */
[----:B------:R-:W-:Y:S01]  /*6a00*/  SHF.R.S32.HI R143, RZ, 0x1f, R243 ;  /* 0x0000001fff8f7819 */ /* 0x000fe200000114f3 */
[----:B-1----:R-:W-:Y:S01]  /*6a10*/  IMAD.MOV.U32 R20, RZ, RZ, -0x1 ;  /* 0xffffffffff147424 */ /* 0x002fe200078e00ff */
[----:B------:R-:W-:Y:S01]  /*6a20*/  STL [R1+0x248], RZ ;  /* 0x000248ff01007387 */ /* 0x000fe20000100800 */
[----:B------:R-:W-:Y:S01]  /*6a30*/  IMAD.MOV.U32 R132, RZ, RZ, c[0x0][0x188] ;  /* 0x00006200ff847624 */ /* 0x000fe200078e00ff */
[----:B------:R-:W-:Y:S01]  /*6a40*/  SHF.R.S32.HI R232, RZ, 0x1f, R232 ;  /* 0x0000001fffe87819 */ /* 0x000fe200000114e8 */
[----:B------:R-:W-:Y:S01]  /*6a50*/  IMAD R135, R135, 0x15, RZ ;  /* 0x0000001587877824 */ /* 0x000fe200078e02ff */
[----:B------:R-:W-:Y:S01]  /*6a60*/  STL [R1+0x244], R21 ;  /* 0x0002441501007387 */ /* 0x000fe20000100800 */
[----:B------:R-:W-:Y:S01]  /*6a70*/  IMAD R134, R134, 0x14, RZ ;  /* 0x0000001486867824 */ /* 0x000fe200078e02ff */
[----:B------:R-:W-:Y:S01]  /*6a80*/  SHF.R.S32.HI R233, RZ, 0x1f, R233 ;  /* 0x0000001fffe97819 */ /* 0x000fe200000114e9 */
[----:B------:R-:W-:Y:S01]  /*6a90*/  IMAD R133, R133, 0x13, RZ ;  /* 0x0000001385857824 */ /* 0x000fe200078e02ff */
[----:B------:R1:W-:Y:S01]  /*6aa0*/  STL [R1+0x240], R20 ;  /* 0x0002401401007387 */ /* 0x0003e20000100800 */
[----:B------:R-:W-:Y:S01]  /*6ab0*/  IMAD R132, R132, 0x12, RZ ;  /* 0x0000001284847824 */ /* 0x000fe200078e02ff */
[----:B------:R-:W-:Y:S01]  /*6ac0*/  SHF.R.S32.HI R234, RZ, 0x1f, R234 ;  /* 0x0000001fffea7819 */ /* 0x000fe200000114ea */
[----:B------:R-:W-:Y:S01]  /*6ad0*/  IMAD.MOV.U32 R137, RZ, RZ, c[0x0][0x188] ;  /* 0x00006200ff897624 */ /* 0x000fe200078e00ff */
[----:B------:R-:W-:Y:S01]  /*6ae0*/  STL [R1+0x40], RZ ;  /* 0x000040ff01007387 */ /* 0x000fe20000100800 */
[----:B------:R-:W-:Y:S01]  /*6af0*/  SHF.L.U64.HI R136, R135, 0x2, R143 ;  /* 0x0000000287887819 */ /* 0x000fe2000001028f */
[----:B------:R-:W-:Y:S01]  /*6b00*/  IMAD.MOV.U32 R136, RZ, RZ, c[0x0][0x188] ;  /* 0x00006200ff887624 */ /* 0x000fe200078e00ff */
[----:B------:R-:W-:Y:S01]  /*6b10*/  SHF.L.U64.HI R135, R134, 0x2, R232 ;  /* 0x0000000286877819 */ /* 0x000fe200000102e8 */
[----:B------:R-:W-:Y:S01]  /*6b20*/  STL [R1+0x44], RZ ;  /* 0x000044ff01007387 */ /* 0x000fe20000100800 */
[----:B------:R-:W-:Y:S01]  /*6b30*/  SHF.L.U64.HI R134, R133, 0x2, R233 ;  /* 0x0000000285867819 */ /* 0x000fe200000102e9 */
[----:B------:R-:W-:Y:S01]  /*6b40*/  IMAD.MOV.U32 R135, RZ, RZ, c[0x0][0x188] ;  /* 0x00006200ff877624 */ /* 0x000fe200078e00ff */
[----:B------:R-:W-:Y:S01]  /*6b50*/  SHF.L.U64.HI R133, R132, 0x2, R234 ;  /* 0x0000000284857819 */ /* 0x000fe200000102ea */
[----:B------:R-:W-:Y:S01]  /*6b60*/  STL [R1+0x48], RZ ;  /* 0x000048ff01007387 */ /* 0x000fe20000100800 */
[----:B------:R-:W-:Y:S01]  /*6b70*/  IMAD.MOV.U32 R133, RZ, RZ, c[0x0][0x188] ;  /* 0x00006200ff857624 */ /* 0x000fe200078e00ff */
[----:B------:R-:W-:Y:S01]  /*6b80*/  SHF.R.S32.HI R2, RZ, 0x1f, R163 ;  /* 0x0000001fff027819 */ /* 0x000fe200000114a3 */
[----:B------:R-:W-:Y:S01]  /*6b90*/  IMAD.MOV.U32 R132, RZ, RZ, c[0x0][0x188] ;  /* 0x00006200ff847624 */ /* 0x000fe200078e00ff */
[----:B------:R-:W-:Y:S01]  /*6ba0*/  STL [R1+0x4c], RZ ;  /* 0x00004cff01007387 */ /* 0x000fe20000100800 */
[----:B------:R-:W-:Y:S01]  /*6bb0*/  IMAD R133, R133, 0xe, RZ ;  /* 0x0000000e85857824 */ /* 0x000fe200078e02ff */
[----:B------:R-:W-:Y:S01]  /*6bc0*/  SHF.R.S32.HI R24, RZ, 0x1f, R131 ;  /* 0x0000001fff187819 */ /* 0x000fe20000011483 */
[----:B------:R-:W-:Y:S01]  /*6bd0*/  IMAD R132, R132, 0xe, RZ ;  /* 0x0000000e84847824 */ /* 0x000fe200078e02ff */
[----:B------:R-:W-:Y:S01]  /*6be0*/  STL [R1+0x70], RZ ;  /* 0x000070ff01007387 */ /* 0x000fe20000100800 */
[----:B------:R-:W-:Y:S01]  /*6bf0*/  LEA R126, P1, R131, R27, 0x2 ;  /* 0x0000001b837e7211 */ /* 0x000fe200078210ff */
[----:B------:R-:W-:Y:S01]  /*6c00*/  IMAD.MOV.U32 R134, RZ, RZ, c[0x0][0x188] ;  /* 0x00006200ff867624 */ /* 0x000fe200078e00ff */
[----:B------:R-:W-:Y:S01]  /*6c10*/  SHF.R.S32.HI R133, RZ, 0x1f, R133 ;  /* 0x0000001fff857819 */ /* 0x000fe20000011485 */
[----:B------:R-:W-:Y:S01]  /*6c20*/  STL [R1+0x74], RZ ;  /* 0x000074ff01007387 */ /* 0x000fe20000100800 */
[----:B------:R-:W-:Y:S01]  /*6c30*/  LEA.HI R2, R2, R163, RZ, 0x5 ;  /* 0x000000a302027211 */ /* 0x000fe200078f28ff */
[----:B------:R-:W-:Y:S01]  /*6c40*/  IMAD.SHL.U32 R137, R137, 0x10, RZ ;  /* 0x0000001089897824 */ /* 0x000fe200078e00ff */
[----:B------:R-:W-:Y:S01]  /*6c50*/  SHF.L.U64.HI R133, R132, 0x2, R133 ;  /* 0x0000000284857819 */ /* 0x000fe20000010285 */
[----:B------:R-:W-:Y:S01]  /*6c60*/  STL [R1+0x78], RZ ;  /* 0x000078ff01007387 */ /* 0x000fe20000100800 */
[----:B------:R-:W-:Y:S01]  /*6c70*/  IMAD.MOV.U32 R133, RZ, RZ, c[0x0][0x188] ;  /* 0x00006200ff857624 */ /* 0x000fe200078e00ff */
[----:B------:R-:W-:Y:S01]  /*6c80*/  LEA.HI.X R131, R131, R28, R24, 0x2, P1 ;  /* 0x0000001c83837211 */ /* 0x000fe200008f1418 */
[----:B------:R-:W-:Y:S01]  /*6c90*/  IMAD.MOV.U32 R132, RZ, RZ, c[0x0][0x188] ;  /* 0x00006200ff847624 */ /* 0x000fe200078e00ff */
[----:B------:R-:W-:Y:S01]  /*6ca0*/  STL [R1+0x7c], RZ ;  /* 0x00007cff01007387 */ /* 0x000fe20000100800 */
[----:B------:R-:W-:Y:S01]  /*6cb0*/  IMAD R133, R133, 0xa, RZ ;  /* 0x0000000a85857824 */ /* 0x000fe200078e02ff */
[----:B------:R-:W-:Y:S01]  /*6cc0*/  SHF.R.S32.HI R2, RZ, 0x5, R2 ;  /* 0x00000005ff027819 */ /* 0x000fe20000011402 */
[----:B------:R-:W-:Y:S01]  /*6cd0*/  IMAD R132, R132, 0xa, RZ ;  /* 0x0000000a84847824 */ /* 0x000fe200078e02ff */
[----:B------:R-:W-:Y:S01]  /*6ce0*/  STL [R1+0x158], RZ ;  /* 0x000158ff01007387 */ /* 0x000fe20000100800 */
[----:B------:R-:W-:Y:S01]  /*6cf0*/  IADD3 R8, P2, R8, c[0x0][0x168], RZ ;  /* 0x00005a0008087a10 */ /* 0x000fe20007f5e0ff */
[----:B------:R-:W-:Y:S01]  /*6d00*/  IMAD R135, R135, 0xf, RZ ;  /* 0x0000000f87877824 */ /* 0x000fe200078e02ff */
[----:B------:R-:W-:Y:S01]  /*6d10*/  SHF.R.S32.HI R133, RZ, 0x1f, R133 ;  /* 0x0000001fff857819 */ /* 0x000fe20000011485 */
[----:B------:R-:W-:Y:S01]  /*6d20*/  STL [R1+0x15c], RZ ;  /* 0x00015cff01007387 */ /* 0x000fe20000100800 */
[----:B------:R-:W-:Y:S01]  /*6d30*/  IMAD R134, R134, 0xf, RZ ;  /* 0x0000000f86867824 */ /* 0x000fe200078e02ff */
[----:B------:R-:W-:Y:S01]  /*6d40*/  SHF.R.S32.HI R137, RZ, 0x1f, R137 ;  /* 0x0000001fff897819 */ /* 0x000fe20000011489 */
[----:B------:R-:W-:Y:S01]  /*6d50*/  IMAD.SHL.U32 R136, R136, 0x10, RZ ;  /* 0x0000001088887824 */ /* 0x000fe200078e00ff */
[----:B------:R-:W-:Y:S01]  /*6d60*/  STL [R1+0x160], RZ ;  /* 0x000160ff01007387 */ /* 0x000fe20000100800 */
[----:B------:R-:W-:Y:S01]  /*6d70*/  SHF.L.U64.HI R133, R132, 0x2, R133 ;  /* 0x0000000284857819 */ /* 0x000fe20000010285 */
[----:B------:R-:W-:Y:S01]  /*6d80*/  IMAD.MOV.U32 R133, RZ, RZ, c[0x0][0x188] ;  /* 0x00006200ff857624 */ /* 0x000fe200078e00ff */
[----:B------:R-:W-:Y:S01]  /*6d90*/  SHF.R.S32.HI R135, RZ, 0x1f, R135 ;  /* 0x0000001fff877819 */ /* 0x000fe20000011487 */
[----:B------:R-:W-:Y:S01]  /*6da0*/  STL [R1+0x164], RZ ;  /* 0x000164ff01007387 */ /* 0x000fe20000100800 */
[----:B------:R-:W-:Y:S01]  /*6db0*/  IMAD.MOV.U32 R132, RZ, RZ, c[0x0][0x188] ;  /* 0x00006200ff847624 */ /* 0x000fe200078e00ff */
[----:B------:R-:W-:Y:S01]  /*6dc0*/  SHF.R.S32.HI R235, RZ, 0x1f, R235 ;  /* 0x0000001fffeb7819 */ /* 0x000fe200000114eb */
[----:B------:R-:W-:Y:S01]  /*6dd0*/  IMAD R133, R133, 0x6, RZ ;  /* 0x0000000685857824 */ /* 0x000fe200078e02ff */
[----:B------:R-:W-:Y:S01]  /*6de0*/  STL [R1+0x198], RZ ;  /* 0x000198ff01007387 */ /* 0x000fe20000100800 */
[----:B------:R-:W-:Y:S01]  /*6df0*/  IMAD R132, R132, 0x6, RZ ;  /* 0x0000000684847824 */ /* 0x000fe200078e02ff */
[----:B------:R-:W-:Y:S01]  /*6e00*/  SHF.L.U64.HI R136, R136, 0x2, R137 ;  /* 0x0000000288887819 */ /* 0x000fe20000010289 */
[----:B------:R-:W-:Y:S01]  /*6e10*/  IMAD.MOV.U32 R138, RZ, RZ, c[0x0][0x188] ;  /* 0x00006200ff8a7624 */ /* 0x000fe200078e00ff */
[----:B------:R-:W-:Y:S01]  /*6e20*/  STL [R1+0x19c], RZ ;  /* 0x00019cff01007387 */ /* 0x000fe20000100800 */
[----:B------:R-:W-:Y:S01]  /*6e30*/  SHF.R.S32.HI R133, RZ, 0x1f, R133 ;  /* 0x0000001fff857819 */ /* 0x000fe20000011485 */
[----:B------:R-:W-:Y:S01]  /*6e40*/  IMAD.MOV.U32 R137, RZ, RZ, c[0x0][0x188] ;  /* 0x00006200ff897624 */ /* 0x000fe200078e00ff */
[----:B------:R-:W-:Y:S01]  /*6e50*/  SHF.L.U64.HI R134, R134, 0x2, R135 ;  /* 0x0000000286867819 */ /* 0x000fe20000010287 */
[----:B------:R-:W-:Y:S01]  /*6e60*/  STL [R1+0x1a0], RZ ;  /* 0x0001a0ff01007387 */ /* 0x000fe20000100800 */
[----:B------:R-:W-:Y:S01]  /*6e70*/  SHF.L.U64.HI R133, R132, 0x2, R133 ;  /* 0x0000000284857819 */ /* 0x000fe20000010285 */
[----:B------:R-:W-:Y:S01]  /*6e80*/  IMAD.MOV.U32 R133, RZ, RZ, c[0x0][0x188] ;  /* 0x00006200ff857624 */ /* 0x000fe200078e00ff */
[----:B------:R-:W-:Y:S01]  /*6e90*/  SHF.R.S32.HI R4, RZ, 0x1f, R165 ;  /* 0x0000001fff047819 */ /* 0x000fe200000114a5 */
[----:B------:R-:W-:Y:S01]  /*6ea0*/  STL [R1+0x1a4], RZ ;  /* 0x0001a4ff01007387 */ /* 0x000fe20000100800 */
[----:B------:R-:W-:Y:S01]  /*6eb0*/  IMAD.MOV.U32 R132, RZ, RZ, c[0x0][0x188] ;  /* 0x00006200ff847624 */ /* 0x000fe200078e00ff */
[----:B------:R-:W-:Y:S01]  /*6ec0*/  IADD3 R7, P0, R7, c[0x0][0x160], RZ ;  /* 0x0000580007077a10 */ /* 0x000fe20007f1e0ff */
[----:B------:R-:W-:Y:S01]  /*6ed0*/  IMAD.SHL.U32 R133, R133, 0x2, RZ ;  /* 0x0000000285857824 */ /* 0x000fe200078e00ff */
[----:B------:R-:W-:Y:S01]  /*6ee0*/  STL [R1+0x1c8], RZ ;  /* 0x0001c8ff01007387 */ /* 0x000fe20000100800 */
[----:B------:R-:W-:Y:S01]  /*6ef0*/  IMAD.SHL.U32 R132, R132, 0x2, RZ ;  /* 0x0000000284847824 */ /* 0x000fe200078e00ff */
[----:B------:R-:W-:Y:S01]  /*6f00*/  SHF.L.U64.HI R4, R165, 0x2, R4 ;  /* 0x00000002a5047819 */ /* 0x000fe20000010204 */
[----:B------:R-:W-:Y:S01]  /*6f10*/  IMAD R138, R138, 0x11, RZ ;  /* 0x000000118a8a7824 */ /* 0x000fe200078e02ff */
[----:B------:R-:W-:Y:S01]  /*6f20*/  STL [R1+0x1cc], RZ ;  /* 0x0001ccff01007387 */ /* 0x000fe20000100800 */
[----:B------:R-:W-:Y:S01]  /*6f30*/  SHF.R.S32.HI R133, RZ, 0x1f, R133 ;  /* 0x0000001fff857819 */ /* 0x000fe20000011485 */
[----:B------:R-:W-:Y:S01]  /*6f40*/  IMAD.MOV.U32 R135, RZ, RZ, c[0x0][0x188] ;  /* 0x00006200ff877624 */ /* 0x000fe200078e00ff */
[----:B-1----:R-:W-:Y:S01]  /*6f50*/  CS2R R20, SRZ ;  /* 0x0000000000147805 */ /* 0x002fe2000001ff00 */
[----:B------:R-:W-:Y:S01]  /*6f60*/  STL [R1+0x1d0], RZ ;  /* 0x0001d0ff01007387 */ /* 0x000fe20000100800 */
[----:B------:R-:W-:Y:S01]  /*6f70*/  SHF.L.U64.HI R133, R132, 0x2, R133 ;  /* 0x0000000284857819 */ /* 0x000fe20000010285 */
[----:B------:R-:W-:Y:S01]  /*6f80*/  IMAD.MOV.U32 R139, RZ, RZ, c[0x0][0x188] ;  /* 0x00006200ff8b7624 */ /* 0x000fe200078e00ff */
[----:B------:R-:W-:Y:S01]  /*6f90*/  IADD3 R132, P1, R3, c[0x0][0x168], RZ ;  /* 0x00005a0003847a10 */ /* 0x000fe20007f3e0ff */
[----:B------:R-:W-:Y:S01]  /*6fa0*/  STL [R1+0x1d4], RZ ;  /* 0x0001d4ff01007387 */ /* 0x000fe20000100800 */
[----:B------:R-:W-:Y:S01]  /*6fb0*/  IADD3 R3, P4, R9, c[0x0][0x168], RZ ;  /* 0x00005a0009037a10 */ /* 0x000fe20007f9e0ff */
[----:B------:R-:W-:Y:S01]  /*6fc0*/  IMAD.MOV.U32 R134, RZ, RZ, c[0x0][0x188] ;  /* 0x00006200ff867624 */ /* 0x000fe200078e00ff */
[----:B------:R-:W-:Y:S01]  /*6fd0*/  IADD3 R9, P5, R11, c[0x0][0x168], RZ ;  /* 0x00005a000b097a10 */ /* 0x000fe20007fbe0ff */
[----:B------:R-:W-:Y:S01]  /*6fe0*/  STL [R1+0x1d8], RZ ;  /* 0x0001d8ff01007387 */ /* 0x000fe20000100800 */
[----:B------:R-:W-:Y:S01]  /*6ff0*/  SHF.L.U64.HI R138, R138, 0x2, R235 ;  /* 0x000000028a8a7819 */ /* 0x000fe200000102eb */
[----:B------:R-:W-:Y:S01]  /*7000*/  IMAD.MOV.U32 R136, RZ, RZ, c[0x0][0x188] ;  /* 0x00006200ff887624 */ /* 0x000fe200078e00ff */
[----:B------:R-:W-:Y:S01]  /*7010*/  CS2R R22, SRZ ;  /* 0x0000000000167805 */ /* 0x000fe2000001ff00 */
[----:B------:R-:W-:Y:S01]  /*7020*/  STL [R1+0x1dc], RZ ;  /* 0x0001dcff01007387 */ /* 0x000fe20000100800 */
[----:B------:R-:W-:Y:S01]  /*7030*/  IMAD.MOV.U32 R138, RZ, RZ, c[0x0][0x188] ;  /* 0x00006200ff8a7624 */ /* 0x000fe200078e00ff */
[----:B------:R-:W-:Y:S01]  /*7040*/  CS2R R24, SRZ ;  /* 0x0000000000187805 */ /* 0x000fe2000001ff00 */
[----:B------:R-:W-:Y:S01]  /*7050*/  IMAD R139, R139, 0xd, RZ ;  /* 0x0000000d8b8b7824 */ /* 0x000fe200078e02ff */
[----:B------:R-:W-:Y:S01]  /*7060*/  STL [R1+0x1e0], RZ ;  /* 0x0001e0ff01007387 */ /* 0x000fe20000100800 */
[----:B------:R-:W-:Y:S01]  /*7070*/  IMAD R137, R137, 0xc, RZ ;  /* 0x0000000c89897824 */ /* 0x000fe200078e02ff */
[----:B------:R-:W-:Y:S01]  /*7080*/  CS2R R26, SRZ ;  /* 0x00000000001a7805 */ /* 0x000fe2000001ff00 */
[----:B------:R-:W-:Y:S01]  /*7090*/  IMAD R135, R135, 0xb, RZ ;  /* 0x0000000b87877824 */ /* 0x000fe200078e02ff */
[----:B------:R-:W-:Y:S01]  /*70a0*/  STL [R1+0x1e4], RZ ;  /* 0x0001e4ff01007387 */ /* 0x000fe20000100800 */
[----:B------:R-:W-:Y:S01]  /*70b0*/  IMAD R134, R134, 0xb, RZ ;  /* 0x0000000b86867824 */ /* 0x000fe200078e02ff */
[----:B------:R-:W-:Y:S01]  /*70c0*/  SHF.R.S32.HI R139, RZ, 0x1f, R139 ;  /* 0x0000001fff8b7819 */ /* 0x000fe2000001148b */
[----:B------:R-:W-:Y:S01]  /*70d0*/  IMAD R136, R136, 0xc, RZ ;  /* 0x0000000c88887824 */ /* 0x000fe200078e02ff */
[----:B------:R-:W-:Y:S01]  /*70e0*/  STL [R1+0x60], RZ ;  /* 0x000060ff01007387 */ /* 0x000fe20000100800 */
[----:B------:R-:W-:Y:S01]  /*70f0*/  IMAD R138, R138, 0xd, RZ ;  /* 0x0000000d8a8a7824 */ /* 0x000fe200078e02ff */
[----:B------:R-:W-:Y:S01]  /*7100*/  SHF.R.S32.HI R137, RZ, 0x1f, R137 ;  /* 0x0000001fff897819 */ /* 0x000fe20000011489 */
[----:B------:R-:W-:Y:S01]  /*7110*/  CS2R R28, SRZ ;  /* 0x00000000001c7805 */ /* 0x000fe2000001ff00 */
[----:B------:R-:W-:Y:S01]  /*7120*/  STL [R1+0x64], RZ ;  /* 0x000064ff01007387 */ /* 0x000fe20000100800 */
[----:B------:R-:W-:Y:S01]  /*7130*/  SHF.R.S32.HI R135, RZ, 0x1f, R135 ;  /* 0x0000001fff877819 */ /* 0x000fe20000011487 */
[----:B------:R-:W-:Y:S01]  /*7140*/  CS2R R242, SRZ ;  /* 0x0000000000f27805 */ /* 0x000fe2000001ff00 */
[----:B------:R-:W-:Y:S01]  /*7150*/  SHF.L.U64.HI R138, R138, 0x2, R139 ;  /* 0x000000028a8a7819 */ /* 0x000fe2000001028b */
[----:B------:R-:W-:Y:S01]  /*7160*/  STL [R1+0x68], RZ ;  /* 0x000068ff01007387 */ /* 0x000fe20000100800 */
[----:B------:R-:W-:Y:S01]  /*7170*/  SHF.L.U64.HI R136, R136, 0x2, R137 ;  /* 0x0000000288887819 */ /* 0x000fe20000010289 */
[----:B------:R-:W-:Y:S01]  /*7180*/  IMAD.MOV.U32 R137, RZ, RZ, c[0x0][0x188] ;  /* 0x00006200ff897624 */ /* 0x000fe200078e00ff */
[----:B------:R-:W-:Y:S01]  /*7190*/  SHF.L.U64.HI R134, R134, 0x2, R135 ;  /* 0x0000000286867819 */ /* 0x000fe20000010287 */
[----:B------:R-:W-:Y:S01]  /*71a0*/  STL [R1+0x6c], RZ ;  /* 0x00006cff01007387 */ /* 0x000fe20000100800 */
[----:B------:R-:W-:Y:S01]  /*71b0*/  IMAD.MOV.U32 R135, RZ, RZ, c[0x0][0x188] ;  /* 0x00006200ff877624 */ /* 0x000fe200078e00ff */
[----:B------:R-:W-:Y:S01]  /*71c0*/  CS2R R164, SRZ ;  /* 0x0000000000a47805 */ /* 0x000fe2000001ff00 */
[----:B------:R-:W-:Y:S01]  /*71d0*/  IMAD.MOV.U32 R139, RZ, RZ, c[0x0][0x188] ;  /* 0x00006200ff8b7624 */ /* 0x000fe200078e00ff */
[----:B------:R-:W-:Y:S01]  /*71e0*/  STL [R1+0xb8], RZ ;  /* 0x0000b8ff01007387 */ /* 0x000fe20000100800 */
[----:B------:R-:W-:Y:S01]  /*71f0*/  IMAD.MOV.U32 R134, RZ, RZ, c[0x0][0x188] ;  /* 0x00006200ff867624 */ /* 0x000fe200078e00ff */
[----:B------:R-:W-:Y:S01]  /*7200*/  CS2R R162, SRZ ;  /* 0x0000000000a27805 */ /* 0x000fe2000001ff00 */
[----:B------:R-:W-:Y:S01]  /*7210*/  IMAD.MOV.U32 R136, RZ, RZ, c[0x0][0x188] ;  /* 0x00006200ff887624 */ /* 0x000fe200078e00ff */
[----:B------:R-:W-:Y:S01]  /*7220*/  STL [R1+0xbc], RZ ;  /* 0x0000bcff01007387 */ /* 0x000fe20000100800 */
[----:B------:R-:W-:-:S02]  /*7230*/  IMAD.MOV.U32 R138, RZ, RZ, c[0x0][0x188] ;  /* 0x00006200ff8a7624 */ /* 0x000fc400078e00ff */
[----:B------:R-:W-:Y:S01]  /*7240*/  IMAD R139, R139, 0x9, RZ ;  /* 0x000000098b8b7824 */ /* 0x000fe200078e02ff */
[----:B------:R-:W-:Y:S01]  /*7250*/  STL [R1+0xc0], RZ ;  /* 0x0000c0ff01007387 */ /* 0x000fe20000100800 */
[----:B------:R-:W-:Y:S02]  /*7260*/  IMAD.SHL.U32 R137, R137, 0x8, RZ ;  /* 0x0000000889897824 */ /* 0x000fe400078e00ff */
[----:B------:R-:W-:Y:S01]  /*7270*/  IMAD R135, R135, 0x7, RZ ;  /* 0x0000000787877824 */ /* 0x000fe200078e02ff */
[----:B------:R-:W-:Y:S01]  /*7280*/  STL [R1+0xc4], RZ ;  /* 0x0000c4ff01007387 */ /* 0x000fe20000100800 */
[----:B------:R-:W-:Y:S01]  /*7290*/  IMAD R134, R134, 0x7, RZ ;  /* 0x0000000786867824 */ /* 0x000fe200078e02ff */
[----:B------:R-:W-:Y:S01]  /*72a0*/  SHF.R.S32.HI R139, RZ, 0x1f, R139 ;  /* 0x0000001fff8b7819 */ /* 0x000fe2000001148b */
[----:B------:R-:W-:Y:S01]  /*72b0*/  IMAD.SHL.U32 R136, R136, 0x8, RZ ;  /* 0x0000000888887824 */ /* 0x000fe200078e00ff */
[----:B------:R-:W-:Y:S01]  /*72c0*/  STL [R1+0x188], RZ ;  /* 0x000188ff01007387 */ /* 0x000fe20000100800 */
[----:B------:R-:W-:Y:S01]  /*72d0*/  IMAD R138, R138, 0x9, RZ ;  /* 0x000000098a8a7824 */ /* 0x000fe200078e02ff */
[----:B------:R-:W-:-:S02]  /*72e0*/  SHF.R.S32.HI R137, RZ, 0x1f, R137 ;  /* 0x0000001fff897819 */ /* 0x000fc40000011489 */
[----:B------:R-:W-:Y:S01]  /*72f0*/  STL [R1+0x18c], RZ ;  /* 0x00018cff01007387 */ /* 0x000fe20000100800 */
[----:B------:R-:W-:Y:S02]  /*7300*/  SHF.R.S32.HI R135, RZ, 0x1f, R135 ;  /* 0x0000001fff877819 */ /* 0x000fe40000011487 */
[----:B------:R-:W-:Y:S01]  /*7310*/  SHF.L.U64.HI R138, R138, 0x2, R139 ;  /* 0x000000028a8a7819 */ /* 0x000fe2000001028b */
[----:B------:R-:W-:Y:S01]  /*7320*/  STL [R1+0x190], RZ ;  /* 0x000190ff01007387 */ /* 0x000fe20000100800 */
[----:B------:R-:W-:Y:S01]  /*7330*/  SHF.L.U64.HI R136, R136, 0x2, R137 ;  /* 0x0000000288887819 */ /* 0x000fe20000010289 */
[----:B------:R-:W-:Y:S01]  /*7340*/  IMAD.MOV.U32 R137, RZ, RZ, c[0x0][0x188] ;  /* 0x00006200ff897624 */ /* 0x000fe200078e00ff */
[----:B------:R-:W-:Y:S01]  /*7350*/  SHF.L.U64.HI R134, R134, 0x2, R135 ;  /* 0x0000000286867819 */ /* 0x000fe20000010287 */
[----:B------:R-:W-:Y:S01]  /*7360*/  STL [R1+0x194], RZ ;  /* 0x000194ff01007387 */ /* 0x000fe20000100800 */
[----:B------:R-:W-:Y:S02]  /*7370*/  IMAD.MOV.U32 R135, RZ, RZ, c[0x0][0x188] ;  /* 0x00006200ff877624 */ /* 0x000fe400078e00ff */
[----:B------:R-:W-:Y:S01]  /*7380*/  IMAD.MOV.U32 R139, RZ, RZ, c[0x0][0x188] ;  /* 0x00006200ff8b7624 */ /* 0x000fe200078e00ff */
[----:B------:R-:W-:Y:S01]  /*7390*/  STL [R1+0x1b8], RZ ;  /* 0x0001b8ff01007387 */ /* 0x000fe20000100800 */
[----:B------:R-:W-:-:S02]  /*73a0*/  IMAD.MOV.U32 R134, RZ, RZ, c[0x0][0x188] ;  /* 0x00006200ff867624 */ /* 0x000fc400078e00ff */
[----:B------:R-:W-:Y:S01]  /*73b0*/  IMAD.MOV.U32 R136, RZ, RZ, c[0x0][0x188] ;  /* 0x00006200ff887624 */ /* 0x000fe200078e00ff */
[----:B------:R-:W-:Y:S01]  /*73c0*/  STL [R1+0x1bc], RZ ;  /* 0x0001bcff01007387 */ /* 0x000fe20000100800 */
[----:B------:R-:W-:Y:S02]  /*73d0*/  IMAD.MOV.U32 R138, RZ, RZ, c[0x0][0x188] ;  /* 0x00006200ff8a7624 */ /* 0x000fe400078e00ff */
        /* <DEDUP_REMOVED lines=15> */
[----:B------:R-:W-:Y:S02]  /*74d0*/  SHF.L.U64.HI R136, R136, 0x2, R137 ;  /* 0x0000000288887819 */ /* 0x000fe40000010289 */
[----:B------:R-:W-:Y:S01]  /*74e0*/  SHF.L.U64.HI R134, R134, 0x2, R135 ;  /* 0x0000000286867819 */ /* 0x000fe20000010287 */
[----:B------:R-:W-:Y:S04]  /*74f0*/  STL [R1+0x3c], RZ ;  /* 0x00003cff01007387 */ /* 0x000fe80000100800 */
        /* <DEDUP_REMOVED lines=20> */
[----:B------:R-:W-:Y:S04]  /*7640*/  STL [R1], RZ ;  /* 0x000000ff01007387 */ /* 0x000fe80000100800 */
[----:B------:R-:W-:Y:S04]  /*7650*/  STL [R1+0x4], RZ ;  /* 0x000004ff01007387 */ /* 0x000fe80000100800 */
[----:B------:R-:W-:Y:S04]  /*7660*/  STL [R1+0x8], RZ ;  /* 0x000008ff01007387 */ /* 0x000fe80000100800 */
[----:B------:R-:W-:Y:S04]  /*7670*/  STL [R1+0xc], RZ ;  /* 0x00000cff01007387 */ /* 0x000fe80000100800 */
[----:B------:R-:W-:Y:S04]  /*7680*/  STL [R1+0x250], R132 ;  /* 0x0002508401007387 */ /* 0x000fe80000100800 */
[----:B------:R-:W-:Y:S04]  /*7690*/  STL [R1+0x354], R2 ;  /* 0x0003540201007387 */ /* 0x000fe80000100800 */
[----:B------:R1:W-:Y:S04]  /*76a0*/  STL [R1+0x258], R8 ;  /* 0x0002580801007387 */ /* 0x0003e80000100800 */
[----:B------:R2:W-:Y:S04]  /*76b0*/  STL [R1+0x260], R3 ;  /* 0x0002600301007387 */ /* 0x0005e80000100800 */
[----:B------:R3:W-:Y:S01]  /*76c0*/  STL [R1+0x268], R9 ;  /* 0x0002680901007387 */ /* 0x0007e20000100800 */
[----:B-1----:R-:W-:-:S02]  /*76d0*/  IADD3.X R8, R13, c[0x0][0x16c], RZ, P1, !PT ;  /* 0x00005b000d087a10 */ /* 0x002fc40000ffe4ff */
[----:B--2---:R-:W-:Y:S02]  /*76e0*/  IADD3 R3, P3, R12, c[0x0][0x168], RZ ;  /* 0x00005a000c037a10 */ /* 0x004fe40007f7e0ff */
[----:B---3--:R-:W-:-:S03]  /*76f0*/  IADD3 R9, P1, R14, c[0x0][0x168], RZ ;  /* 0x00005a000e097a10 */ /* 0x008fc60007f3e0ff */
[----:B------:R1:W-:Y:S04]  /*7700*/  STL [R1+0x270], R3 ;  /* 0x0002700301007387 */ /* 0x0003e80000100800 */
[----:B------:R2:W-:Y:S04]  /*7710*/  STL [R1+0x24c], R8 ;  /* 0x00024c0801007387 */ /* 0x0005e80000100800 */
[----:B------:R3:W-:Y:S01]  /*7720*/  STL [R1+0x278], R9 ;  /* 0x0002780901007387 */ /* 0x0007e20000100800 */
[----:B-1----:R-:W-:Y:S02]  /*7730*/  IADD3.X R3, R15, c[0x0][0x16c], RZ, P2, !PT ;  /* 0x00005b000f037a10 */ /* 0x002fe400017fe4ff */
[----:B--2---:R-:W-:-:S03]  /*7740*/  IADD3 R8, P2, R16, c[0x0][0x168], RZ ;  /* 0x00005a0010087a10 */ /* 0x004fc60007f5e0ff */
[----:B------:R1:W-:Y:S01]  /*7750*/  STL [R1+0x254], R3 ;  /* 0x0002540301007387 */ /* 0x0003e20000100800 */
[----:B---3--:R-:W-:-:S03]  /*7760*/  IADD3.X R9, R17, c[0x0][0x16c], RZ, P4, !PT ;  /* 0x00005b0011097a10 */ /* 0x008fc600027fe4ff */
[----:B------:R2:W-:Y:S04]  /*7770*/  STL [R1+0x280], R8 ;  /* 0x0002800801007387 */ /* 0x0005e80000100800 */
[----:B------:R3:W-:Y:S01]  /*7780*/  STL [R1+0x25c], R9 ;  /* 0x00025c0901007387 */ /* 0x0007e20000100800 */
[----:B-1----:R-:W-:Y:S02]  /*7790*/  IADD3 R3, P4, R18, c[0x0][0x168], RZ ;  /* 0x00005a0012037a10 */ /* 0x002fe40007f9e0ff */
[----:B--2---:R-:W-:-:S03]  /*77a0*/  IADD3.X R8, R19, c[0x0][0x16c], RZ, P5, !PT ;  /* 0x00005b0013087a10 */ /* 0x004fc60002ffe4ff */
[----:B------:R1:W-:Y:S01]  /*77b0*/  STL [R1+0x288], R3 ;  /* 0x0002880301007387 */ /* 0x0003e20000100800 */
[----:B---3--:R-:W-:-:S03]  /*77c0*/  IADD3 R9, P5, R80, c[0x0][0x168], RZ ;  /* 0x00005a0050097a10 */ /* 0x008fc60007fbe0ff */
        /* <DEDUP_REMOVED lines=92> */
[----:B-1----:R-:W-:-:S03]  /*7d90*/  IADD3 R3, P2, R126, c[0x0][0x168], RZ ;  /* 0x00005a007e037a10 */ /* 0x002fc60007f5e0ff */
[----:B------:R-:W4:Y:S01]  /*7da0*/  LDL R132, [R1+0x34c] ;  /* 0x00034c0001847983 */ /* 0x000f220000100800 */
[----:B--2---:R-:W-:-:S03]  /*7db0*/  IADD3.X R8, R127, c[0x0][0x16c], RZ, P4, !PT ;  /* 0x00005b007f087a10 */ /* 0x004fc600027fe4ff */
[----:B------:R1:W-:Y:S01]  /*7dc0*/  STL [R1+0x348], R3 ;  /* 0x0003480301007387 */ /* 0x0003e20000100800 */
[----:B---3--:R-:W-:-:S03]  /*7dd0*/  IADD3.X R9, R130, c[0x0][0x16c], RZ, P1, !PT ;  /* 0x00005b0082097a10 */ /* 0x008fc60000ffe4ff */
[----:B------:R2:W-:Y:S01]  /*7de0*/  STL [R1+0x324], R8 ;  /* 0x0003240801007387 */ /* 0x0005e20000100800 */
[----:B-1----:R-:W-:Y:S02]  /*7df0*/  IADD3.X R3, R128, c[0x0][0x16c], RZ, P5, !PT ;  /* 0x00005b0080037a10 */ /* 0x002fe40002ffe4ff */
[----:B--2---:R-:W-:-:S03]  /*7e00*/  IADD3.X R8, R129, c[0x0][0x16c], RZ, P3, !PT ;  /* 0x00005b0081087a10 */ /* 0x004fc60001ffe4ff */
[----:B------:R1:W-:Y:S04]  /*7e10*/  STL [R1+0x32c], R3 ;  /* 0x00032c0301007387 */ /* 0x0003e80000100800 */
[----:B------:R-:W-:Y:S01]  /*7e20*/  STL [R1+0x334], R8 ;  /* 0x0003340801007387 */ /* 0x000fe20000100800 */
[----:B-1----:R-:W-:-:S03]  /*7e30*/  IADD3.X R3, R131, c[0x0][0x16c], RZ, P2, !PT ;  /* 0x00005b0083037a10 */ /* 0x002fc600017fe4ff */
[----:B------:R1:W-:Y:S04]  /*7e40*/  STL [R1+0x33c], R9 ;  /* 0x00033c0901007387 */ /* 0x0003e80000100800 */
[----:B------:R4:W-:Y:S01]  /*7e50*/  STL [R1+0x344], R3 ;  /* 0x0003440301007387 */ /* 0x0009e20000100800 */
[----:B-1----:R-:W-:Y:S02]  /*7e60*/  IADD3 R9, R2, -0x2, RZ ;  /* 0xfffffffe02097810 */ /* 0x002fe40007ffe0ff */
[----:B------:R-:W-:-:S03]  /*7e70*/  LOP3.LUT R2, R0, 0x40, RZ, 0x3c, !PT ;  /* 0x0000004000027812 */ /* 0x000fc600078e3cff */
[----:B------:R1:W-:Y:S04]  /*7e80*/  STL [R1+0x3ac], R9 ;  /* 0x0003ac0901007387 */ /* 0x0003e80000100800 */
[----:B------:R1:W5:Y:S01]  /*7e90*/  LDL.LU R0, [R1+0x3b0] ;  /* 0x0003b00001007983 */ /* 0x0003620000300800 */
[----:B------:R-:W-:Y:S01]  /*7ea0*/  IADD3.X R8, R10, c[0x0][0x164], RZ, P0, !PT ;  /* 0x000059000a087a10 */ /* 0x000fe200007fe4ff */
[----:B------:R-:W-:Y:S01]  /*7eb0*/  CS2R R80, SRZ ;  /* 0x0000000000507805 */ /* 0x000fe2000001ff00 */
        /* <DEDUP_REMOVED lines=11> */
[----:B----4-:R-:W-:-:S05]  /*7f70*/  LOP3.LUT R3, R132, 0x20, RZ, 0x3c, !PT ;  /* 0x0000002084037812 */ /* 0x010fca00078e3cff */
[----:B------:R1:W-:Y:S04]  /*7f80*/  STL [R1+0x3a8], R3 ;  /* 0x0003a80301007387 */ /* 0x0003e80000100800 */
[----:B------:R1:W-:Y:S02]  /*7f90*/  STL [R1+0x380], R2 ;  /* 0x0003800201007387 */ /* 0x0003e40000100800 */
.L_x_2:
[----:B-1----:R-:W2:Y:S01]  /*7fa0*/  LDL.LU R2, [R1+0x240] ;  /* 0x0002400001027983 */ /* 0x002ea20000300800 */
[----:B------:R-:W-:-:S04]  /*7fb0*/  DEPBAR.LE SB0, 0x2 ;  /* 0x000080800000791a */ /* 0x000fc80000000000 */
[----:B------:R-:W3:Y:S04]  /*7fc0*/  LDL R10, [R1+0x3a8] ;  /* 0x0003a800010a7983 */ /* 0x000ee80000100800 */
[----:B------:R-:W4:Y:S04]  /*7fd0*/  LDL R9, [R1+0x350] ;  /* 0x0003500001097983 */ /* 0x000f280000100800 */
[----:B------:R-:W1:Y:S04]  /*7fe0*/  S2R R3, SR_TID.X ;  /* 0x0000000000037919 */ /* 0x000e680000002100 */
[----:B------:R-:W-:Y:S04]  /*7ff0*/  STL.64 [R1+0x4a0], R102 ;  /* 0x0004a06601007387 */ /* 0x000fe80000100a00 */
[----:B------:R-:W-:Y:S04]  /*8000*/  STL.64 [R1+0x498], R100 ;  /* 0x0004986401007387 */ /* 0x000fe80000100a00 */
[----:B------:R-:W-:Y:S04]  /*8010*/  STL [R1+0x400], R6 ;  /* 0x0004000601007387 */ /* 0x000fe80000100800 */
[----:B------:R-:W-:Y:S04]  /*8020*/  STL [R1+0x3fc], R7 ;  /* 0x0003fc0701007387 */ /* 0x000fe80000100800 */
[----:B------:R-:W-:Y:S01]  /*8030*/  STL [R1+0x3f8], R8 ;  /* 0x0003f80801007387 */ /* 0x000fe20000100800 */
[----:B-1----:R-:W-:-:S03]  /*8040*/  SHF.R.U32.HI R11, RZ, 0x1, R3 ;  /* 0x00000001ff0b7819 */ /* 0x002fc60000011603 */
[----:B-----5:R1:W-:Y:S01]  /*8050*/  STL [R1+0x3f4], R0 ;  /* 0x0003f40001007387 */ /* 0x0203e20000100800 */
[----:B------:R-:W-:-:S03]  /*8060*/  LOP3.LUT R11, R11, 0x40, RZ, 0xc0, !PT ;  /* 0x000000400b0b7812 */ /* 0x000fc600078ec0ff */
[----:B------:R-:W-:Y:S01]  /*8070*/  STL [R1+0x3f0], R4 ;  /* 0x0003f00401007387 */ /* 0x000fe20000100800 */
[----:B------:R-:W-:-:S03]  /*8080*/  LOP3.LUT R11, R11, 0x1c, R3, 0xf8, !PT ;  /* 0x0000001c0b0b7812 */ /* 0x000fc600078ef803 */
[----:B------:R-:W-:Y:S01]  /*8090*/  STL [R1+0x3dc], R5 ;  /* 0x0003dc0501007387 */ /* 0x000fe20000100800 */
[----:B------:R-:W-:-:S03]  /*80a0*/  LOP3.LUT R3, R3, 0x3, RZ, 0xc0, !PT ;  /* 0x0000000303037812 */ /* 0x000fc600078ec0ff */
[----:B------:R-:W-:Y:S02]  /*80b0*/  STL [R1+0x3b0], R252 ;  /* 0x0003b0fc01007387 */ /* 0x000fe40000100800 */
[----:B------:R-:W-:-:S05]  /*80c0*/  IMAD R3, R3, 0x420, RZ ;  /* 0x0000042003037824 */ /* 0x000fca00078e02ff */
[----:B------:R-:W-:Y:S01]  /*80d0*/  LOP3.LUT R3, R3, R11, RZ, 0x3c, !PT ;  /* 0x0000000b03037212 */ /* 0x000fe200078e3cff */
[----:B------:R-:W-:Y:S01]  /*80e0*/  BAR.SYNC.DEFER_BLOCKING 0x0 ;  /* 0x0000000000007b1d */ /* 0x000fe20000010000 */
[----:B--2---:R-:W-:-:S04]  /*80f0*/  IADD3 R2, R2, 0x1, RZ ;  /* 0x0000000102027810 */ /* 0x004fc80007ffe0ff */
[----:B------:R-:W-:-:S04]  /*8100*/  ISETP.GT.AND P0, PT, R2, 0x1, PT ;  /* 0x000000010200780c */ /* 0x000fc80003f04270 */
[----:B-1----:R-:W-:-:S05]  /*8110*/  SEL R0, R2, RZ, !P0 ;  /* 0x000000ff02007207 */ /* 0x002fca0004000000 */
[C---:B------:R-:W-:Y:S01]  /*8120*/  IMAD R3, R0.reuse, 0x8000, R3 ;  /* 0x0000800000037824 */ /* 0x040fe200078e0203 */
[----:B------:R-:W-:Y:S01]  /*8130*/  STL [R1+0x240], R0 ;  /* 0x0002400001007387 */ /* 0x000fe20000100800 */
[C---:B---3--:R-:W-:Y:S02]  /*8140*/  IMAD R2, R0.reuse, 0x8000, R10 ;  /* 0x0000800000027824 */ /* 0x048fe400078e020a */
[----:B----4-:R-:W-:Y:S01]  /*8150*/  IMAD R9, R0, 0x8000, R9 ;  /* 0x0000800000097824 */ /* 0x010fe200078e0209 */
[----:B------:R-:W-:Y:S04]  /*8160*/  LDS R108, [R3] ;  /* 0x00000000036c7984 */ /* 0x000fe80000000800 */
[----:B------:R-:W-:Y:S04]  /*8170*/  LDS R110, [R3+0x1000] ;  /* 0x00100000036e7984 */ /* 0x000fe80000000800 */
[----:B------:R-:W-:Y:S04]  /*8180*/  LDS R109, [R2] ;  /* 0x00000000026d7984 */ /* 0x000fe80000000800 */
[----:B------:R-:W-:Y:S04]  /*8190*/  LDS R111, [R2+0x1000] ;  /* 0x00100000026f7984 */ /* 0x000fe80000000800 */
[----:B------:R-:W1:Y:S04]  /*81a0*/  LDSM.16.M88.4 R16, [R9+0x10000] ;  /* 0x010000000910783b */ /* 0x000e680000000200 */
[----:B------:R-:W-:Y:S04]  /*81b0*/  LDS R132, [R3+0x100] ;  /* 0x0001000003847984 */ /* 0x000fe80000000800 */
[----:B------:R-:W-:Y:S04]  /*81c0*/  LDS R134, [R3+0x1100] ;  /* 0x0011000003867984 */ /* 0x000fe80000000800 */
[----:B------:R-:W-:Y:S04]  /*81d0*/  LDS R133, [R2+0x100] ;  /* 0x0001000002857984 */ /* 0x000fe80000000800 */
[----:B------:R-:W2:Y:S04]  /*81e0*/  LDS R135, [R2+0x1100] ;  /* 0x0011000002877984 */ /* 0x000ea80000000800 */
[----:B------:R-:W-:Y:S04]  /*81f0*/  LDS R128, [R3+0x180] ;  /* 0x0001800003807984 */ /* 0x000fe80000000800 */
[----:B------:R-:W-:Y:S04]  /*8200*/  LDS R130, [R3+0x1180] ;  /* 0x0011800003827984 */ /* 0x000fe80000000800 */
[----:B------:R-:W-:Y:S04]  /*8210*/  LDS R129, [R2+0x180] ;  /* 0x0001800002817984 */ /* 0x000fe80000000800 */
[----:B------:R-:W-:Y:S04]  /*8220*/  LDS R131, [R2+0x1180] ;  /* 0x0011800002837984 */ /* 0x000fe80000000800 */
[----:B------:R-:W-:Y:S01]  /*8230*/  LDS R124, [R3+0x200] ;  /* 0x00020000037c7984 */ /* 0x000fe20000000800 */
[----:B-1----:R-:W-:Y:S03]  /*8240*/  HMMA.1688.F32.TF32 R100, R108, R16, R248 ;  /* 0x000000106c64723c */ /* 0x002fe600000810f8 */
[----:B------:R-:W-:Y:S04]  /*8250*/  LDS R126, [R3+0x1200] ;  /* 0x00120000037e7984 */ /* 0x000fe80000000800 */
[----:B------:R-:W-:Y:S04]  /*8260*/  LDS R125, [R2+0x200] ;  /* 0x00020000027d7984 */ /* 0x000fe80000000800 */
[----:B------:R-:W1:Y:S04]  /*8270*/  LDS R127, [R2+0x1200] ;  /* 0x00120000027f7984 */ /* 0x000e680000000800 */
[----:B------:R-:W-:Y:S04]  /*8280*/  LDS R120, [R3+0x280] ;  /* 0x0002800003787984 */ /* 0x000fe80000000800 */
[----:B------:R-:W-:Y:S04]  /*8290*/  LDS R122, [R3+0x1280] ;  /* 0x00128000037a7984 */ /* 0x000fe80000000800 */
[----:B------:R-:W-:Y:S01]  /*82a0*/  LDS R121, [R2+0x280] ;  /* 0x0002800002797984 */ /* 0x000fe20000000800 */
[----:B------:R-:W-:-:S03]  /*82b0*/  IMAD.MOV.U32 R8, RZ, RZ, R100 ;  /* 0x000000ffff087224 */ /* 0x000fc600078e0064 */
[----:B------:R-:W-:Y:S01]  /*82c0*/  LDS R123, [R2+0x1280] ;  /* 0x00128000027b7984 */ /* 0x000fe20000000800 */
[----:B------:R-:W-:Y:S02]  /*82d0*/  IMAD.MOV.U32 R7, RZ, RZ, R101 ;  /* 0x000000ffff077224 */ /* 0x000fe400078e0065 */
[----:B------:R-:W-:Y:S01]  /*82e0*/  IMAD.MOV.U32 R6, RZ, RZ, R102 ;  /* 0x000000ffff067224 */ /* 0x000fe200078e0066 */
[----:B------:R-:W-:Y:S01]  /*82f0*/  LDS R116, [R3+0x300] ;  /* 0x0003000003747984 */ /* 0x000fe20000000800 */
[----:B------:R-:W-:Y:S02]  /*8300*/  IMAD.MOV.U32 R5, RZ, RZ, R103 ;  /* 0x000000ffff057224 */ /* 0x000fe400078e0067 */
[-C--:B--2---:R-:W-:Y:S01]  /*8310*/  HMMA.1688.F32.TF32 R100, R132, R16.reuse, R204 ;  /* 0x000000108464723c */ /* 0x084fe200000810cc */
[----:B------:R-:W-:Y:S04]  /*8320*/  LDS R118, [R3+0x1300] ;  /* 0x0013000003767984 */ /* 0x000fe80000000800 */
[----:B------:R-:W-:Y:S04]  /*8330*/  LDS R117, [R2+0x300] ;  /* 0x0003000002757984 */ /* 0x000fe80000000800 */
[----:B------:R-:W2:Y:S04]  /*8340*/  LDS R119, [R2+0x1300] ;  /* 0x0013000002777984 */ /* 0x000ea80000000800 */
[----:B------:R-:W-:Y:S04]  /*8350*/  LDS R112, [R3+0x380] ;  /* 0x0003800003707984 */ /* 0x000fe80000000800 */
[----:B------:R-:W-:Y:S04]  /*8360*/  LDS R114, [R3+0x1380] ;  /* 0x0013800003727984 */ /* 0x000fe80000000800 */
[----:B------:R-:W-:Y:S03]  /*8370*/  LDS R113, [R2+0x380] ;  /* 0x0003800002717984 */ /* 0x000fe60000000800 */
[----:B------:R-:W-:Y:S01]  /*8380*/  IMAD.MOV.U32 R0, RZ, RZ, R103 ;  /* 0x000000ffff007224 */ /* 0x000fe200078e0067 */
[----:B------:R-:W-:Y:S04]  /*8390*/  STL.64 [R1+0x80], R100 ;  /* 0x0000806401007387 */ /* 0x000fe80000100a00 */
[----:B------:R3:W-:Y:S01]  /*83a0*/  STL [R1+0x88], R102 ;  /* 0x0000886601007387 */ /* 0x0007e20000100800 */
[-C--:B-1----:R-:W-:Y:S03]  /*83b0*/  HMMA.1688.F32.TF32 R188, R124, R16.reuse, R188 ;  /* 0x000000107cbc723c */ /* 0x082fe600000810bc */
[----:B------:R-:W4:Y:S04]  /*83c0*/  LDL.LU.64 R204, [R1+0x40] ;  /* 0x0000400001cc7983 */ /* 0x000f280000300a00 */
[----:B------:R-:W4:Y:S01]  /*83d0*/  LDL.LU.64 R206, [R1+0x48] ;  /* 0x0000480001ce7983 */ /* 0x000f220000300a00 */
[-C--:B---3--:R-:W-:Y:S03]  /*83e0*/  HMMA.1688.F32.TF32 R100, R128, R16.reuse, R196 ;  /* 0x000000108064723c */ /* 0x088fe600000810c4 */
[----:B------:R-:W1:Y:S04]  /*83f0*/  LDS R115, [R2+0x1380] ;  /* 0x0013800002737984 */ /* 0x000e680000000800 */
[----:B------:R-:W3:Y:S01]  /*8400*/  LDSM.16.M88.4 R12, [R9+0x11000] ;  /* 0x01100000090c783b */ /* 0x000ee20000000200 */
[----:B--2---:R-:W-:Y:S03]  /*8410*/  HMMA.1688.F32.TF32 R172, R116, R16, R172 ;  /* 0x0000001074ac723c */ /* 0x004fe600000810ac */
[----:B------:R-:W2:Y:S04]  /*8420*/  LDSM.16.M88.4 R140, [R9+0x12000] ;  /* 0x01200000098c783b */ /* 0x000ea80000000200 */
[----:B------:R-:W-:Y:S04]  /*8430*/  LDS R104, [R3+0x80] ;  /* 0x0000800003687984 */ /* 0x000fe80000000800 */
[----:B------:R-:W-:Y:S04]  /*8440*/  LDS R106, [R3+0x1080] ;  /* 0x00108000036a7984 */ /* 0x000fe80000000800 */
[----:B------:R1:W-:Y:S01]  /*8450*/  STL.64 [R1+0x90], R100 ;  /* 0x0000906401007387 */ /* 0x0003e20000100a00 */
[----:B------:R-:W-:-:S02]  /*8460*/  IMAD.MOV.U32 R252, RZ, RZ, R102 ;  /* 0x000000fffffc7224 */ /* 0x000fc400078e0066 */
[----:B------:R-:W-:Y:S01]  /*8470*/  IMAD.MOV.U32 R4, RZ, RZ, R103 ;  /* 0x000000ffff047224 */ /* 0x000fe200078e0067 */
[----:B------:R-:W-:Y:S04]  /*8480*/  LDS R105, [R2+0x80] ;  /* 0x0000800002697984 */ /* 0x000fe80000000800 */
[----:B------:R-:W2:Y:S01]  /*8490*/  LDS R107, [R2+0x1080] ;  /* 0x00108000026b7984 */ /* 0x000ea20000000800 */
[-C--:B-1----:R-:W-:Y:S03]  /*84a0*/  HMMA.1688.F32.TF32 R100, R120, R16.reuse, R180 ;  /* 0x000000107864723c */ /* 0x082fe600000810b4 */
[----:B------:R-:W-:Y:S04]  /*84b0*/  STL.64 [R1+0xf8], R188 ;  /* 0x0000f8bc01007387 */ /* 0x000fe80000100a00 */
[----:B------:R-:W-:Y:S04]  /*84c0*/  STL.64 [R1+0x100], R190 ;  /* 0x000100be01007387 */ /* 0x000fe80000100a00 */
[----:B------:R-:W1:Y:S11]  /*84d0*/  LDSM.16.M88.4 R136, [R9+0x13000] ;  /* 0x013000000988783b */ /* 0x000e760000000200 */
[----:B------:R-:W-:Y:S01]  /*84e0*/  @!UPT UIADD3 URZ, URZ, URZ, URZ ;  /* 0x0000003f3f3ff290 */ /* 0x000fe2000fffe03f */
[----:B------:R3:W-:Y:S04]  /*84f0*/  STL.64 [R1+0x138], R100 ;  /* 0x0001386401007387 */ /* 0x0007e80000100a00 */
[----:B------:R2:W-:Y:S04]  /*8500*/  STL.64 [R1+0x140], R102 ;  /* 0x0001406601007387 */ /* 0x0005e80000100a00 */
[----:B---3--:R-:W3:Y:S01]  /*8510*/  LDL.LU.64 R100, [R1+0x70] ;  /* 0x0000700001647983 */ /* 0x008ee20000300a00 */
[----:B------:R-:W-:Y:S03]  /*8520*/  HMMA.1688.F32.TF32 R164, R112, R16, R164 ;  /* 0x0000001070a4723c */ /* 0x000fe600000810a4 */
[----:B------:R-:W-:Y:S04]  /*8530*/  STL.64 [R1+0x178], R172 ;  /* 0x000178ac01007387 */ /* 0x000fe80000100a00 */
[----:B------:R-:W-:Y:S01]  /*8540*/  STL.64 [R1+0x180], R174 ;  /* 0x000180ae01007387 */ /* 0x000fe20000100a00 */
[----:B------:R-:W-:Y:S03]  /*8550*/  HMMA.1688.F32.TF32 R168, R116, R12, R168 ;  /* 0x0000000c74a8723c */ /* 0x000fe600000810a8 */
[----:B--2---:R-:W3:Y:S05]  /*8560*/  LDL.LU.64 R102, [R1+0x78] ;  /* 0x0000780001667983 */ /* 0x004eea0000300a00 */
[----:B------:R-:W-:Y:S07]  /*8570*/  HMMA.1688.F32.TF32 R232, R124, R140, R144 ;  /* 0x0000008c7ce8723c */ /* 0x000fee0000081090 */
[----:B------:R-:W-:Y:S01]  /*8580*/  STL.64 [R1+0x1a8], R164 ;  /* 0x0001a8a401007387 */ /* 0x000fe20000100a00 */
[----:B------:R-:W-:Y:S03]  /*8590*/  HMMA.1688.F32.TF32 R248, R104, R16, R212 ;  /* 0x0000001068f8723c */ /* 0x000fe600000810d4 */
[----:B------:R2:W-:Y:S05]  /*85a0*/  STL.64 [R1+0x1b0], R166 ;  /* 0x0001b0a601007387 */ /* 0x0005ea0000100a00 */
[-C--:B--2---:R-:W-:Y:S08]  /*85b0*/  HMMA.1688.F32.TF32 R164, R124, R12.reuse, R184 ;  /* 0x0000000c7ca4723c */ /* 0x084ff000000810b8 */
[-C--:B------:R-:W-:Y:S11]  /*85c0*/  HMMA.1688.F32.TF32 R172, R120, R12.reuse, R176 ;  /* 0x0000000c78ac723c */ /* 0x080ff600000810b0 */
[----:B------:R-:W-:Y:S04]  /*85d0*/  @!UPT UIADD3 URZ, URZ, URZ, URZ ;  /* 0x0000003f3f3ff290 */ /* 0x000fe8000fffe03f */
[----:B------:R-:W-:Y:S04]  /*85e0*/  STL.64 [R1+0xd8], R164 ;  /* 0x0000d8a401007387 */ /* 0x000fe80000100a00 */
[----:B------:R2:W-:Y:S02]  /*85f0*/  STL.64 [R1+0xe0], R166 ;  /* 0x0000e0a601007387 */ /* 0x0005e40000100a00 */
[----:B--2---:R-:W-:Y:S02]  /*8600*/  HMMA.1688.F32.TF32 R164, R112, R12, R160 ;  /* 0x0000000c70a4723c */ /* 0x004fe400000810a0 */
[----:B------:R2:W-:Y:S04]  /*8610*/  STL.64 [R1+0x108], R172 ;  /* 0x000108ac01007387 */ /* 0x0005e80000100a00 */
[----:B------:R1:W-:Y:S04]  /*8620*/  STL.64 [R1+0x110], R174 ;  /* 0x000110ae01007387 */ /* 0x0003e80000100a00 */
[----:B------:R1:W-:Y:S04]  /*8630*/  STL.64 [R1+0x128], R168 ;  /* 0x000128a801007387 */ /* 0x0003e80000100a00 */
[----:B------:R-:W-:Y:S04]  /*8640*/  STL.64 [R1+0x130], R170 ;  /* 0x000130aa01007387 */ /* 0x000fe80000100a00 */
[----:B--2---:R-:W2:Y:S01]  /*8650*/  LDL.LU.64 R172, [R1+0x158] ;  /* 0x0001580001ac7983 */ /* 0x004ea20000300a00 */
[-C--:B------:R-:W-:Y:S04]  /*8660*/  HMMA.1688.F32.TF32 R144, R116, R140.reuse, R60 ;  /* 0x0000008c7490723c */ /* 0x080fe8000008103c */
[----:B------:R-:W-:Y:S04]  /*8670*/  STL.64 [R1+0x148], R164 ;  /* 0x000148a401007387 */ /* 0x000fe80000100a00 */
[----:B------:R1:W-:Y:S04]  /*8680*/  STL.64 [R1+0x150], R166 ;  /* 0x000150a601007387 */ /* 0x0003e80000100a00 */
[----:B-1----:R-:W2:Y:S04]  /*8690*/  LDL.LU.64 R174, [R1+0x160] ;  /* 0x0001600001ae7983 */ /* 0x002ea80000300a00 */
[----:B------:R-:W4:Y:S01]  /*86a0*/  LDL.LU.64 R168, [R1+0x60] ;  /* 0x0000600001a87983 */ /* 0x000f220000300a00 */
[-C--:B------:R-:W-:Y:S03]  /*86b0*/  HMMA.1688.F32.TF32 R164, R120, R140.reuse, R44 ;  /* 0x0000008c78a4723c */ /* 0x080fe6000008102c */
[----:B------:R-:W4:Y:S05]  /*86c0*/  LDL.LU.64 R170, [R1+0x68] ;  /* 0x0000680001aa7983 */ /* 0x000f2a0000300a00 */
[----:B------:R-:W-:Y:S11]  /*86d0*/  HMMA.1688.F32.TF32 R44, R112, R140, R80 ;  /* 0x0000008c702c723c */ /* 0x000ff60000081050 */
[----:B------:R-:W-:Y:S04]  /*86e0*/  @!UPT UIADD3 URZ, URZ, URZ, URZ ;  /* 0x0000003f3f3ff290 */ /* 0x000fe8000fffe03f */
[----:B------:R1:W-:Y:S04]  /*86f0*/  STL.64 [R1+0x40], R164 ;  /* 0x000040a401007387 */ /* 0x0003e80000100a00 */
[----:B------:R-:W-:Y:S04]  /*8700*/  STL.64 [R1+0x48], R166 ;  /* 0x000048a601007387 */ /* 0x000fe80000100a00 */
[----:B------:R-:W-:Y:S04]  /*8710*/  STL.64 [R1+0xe8], R144 ;  /* 0x0000e89001007387 */ /* 0x000fe80000100a00 */
[----:B------:R-:W-:Y:S04]  /*8720*/  STL.64 [R1+0xf0], R146 ;  /* 0x0000f09201007387 */ /* 0x000fe80000100a00 */
[----:B------:R-:W4:Y:S04]  /*8730*/  LDL.LU.64 R176, [R1+0x198] ;  /* 0x0001980001b07983 */ /* 0x000f280000300a00 */
[----:B------:R-:W-:Y:S04]  /*8740*/  STL.64 [R1+0x118], R44 ;  /* 0x0001182c01007387 */ /* 0x000fe80000100a00 */
[----:B------:R1:W-:Y:S01]  /*8750*/  STL.64 [R1+0x120], R46 ;  /* 0x0001202e01007387 */ /* 0x0003e20000100a00 */
[-C--:B------:R-:W-:Y:S03]  /*8760*/  HMMA.1688.F32.TF32 R64, R116, R136.reuse, R64 ;  /* 0x000000887440723c */ /* 0x080fe60000081040 */
[----:B------:R-:W4:Y:S04]  /*8770*/  LDL.LU.64 R178, [R1+0x1a0] ;  /* 0x0001a00001b27983 */ /* 0x000f280000300a00 */
[----:B-1----:R-:W4:Y:S01]  /*8780*/  LDL.LU.64 R164, [R1+0xb8] ;  /* 0x0000b80001a47983 */ /* 0x002f220000300a00 */
[-C--:B------:R-:W-:Y:S03]  /*8790*/  HMMA.1688.F32.TF32 R44, R104, R136.reuse, R228 ;  /* 0x00000088682c723c */ /* 0x080fe600000810e4 */
[----:B------:R-:W4:Y:S05]  /*87a0*/  LDL.LU.64 R166, [R1+0xc0] ;  /* 0x0000c00001a67983 */ /* 0x000f2a0000300a00 */
[-C--:B------:R-:W-:Y:S11]  /*87b0*/  HMMA.1688.F32.TF32 R228, R120, R136.reuse, R48 ;  /* 0x0000008878e4723c */ /* 0x080ff60000081030 */
[----:B------:R-:W-:Y:S11]  /*87c0*/  @!UPT UIADD3 URZ, URZ, URZ, URZ ;  /* 0x0000003f3f3ff290 */ /* 0x000ff6000fffe03f */
[----:B------:R-:W-:Y:S01]  /*87d0*/  @!UPT UIADD3 URZ, URZ, URZ, URZ ;  /* 0x0000003f3f3ff290 */ /* 0x000fe2000fffe03f */
[----:B------:R-:W-:Y:S04]  /*87e0*/  STL [R1+0x494], R228 ;  /* 0x000494e401007387 */ /* 0x000fe80000100800 */
[----:B------:R-:W-:Y:S04]  /*87f0*/  STL [R1+0x490], R229 ;  /* 0x000490e501007387 */ /* 0x000fe80000100800 */
[----:B------:R1:W-:Y:S04]  /*8800*/  STL [R1+0x48c], R230 ;  /* 0x00048ce601007387 */ /* 0x0003e80000100800 */
[----:B------:R1:W-:Y:S04]  /*8810*/  STL [R1+0x488], R231 ;  /* 0x000488e701007387 */ /* 0x0003e80000100800 */
[----:B------:R-:W-:Y:S04]  /*8820*/  STL.64 [R1+0xc8], R64 ;  /* 0x0000c84001007387 */ /* 0x000fe80000100a00 */
[----:B------:R-:W-:Y:S01]  /*8830*/  STL.64 [R1+0xd0], R66 ;  /* 0x0000d04201007387 */ /* 0x000fe20000100a00 */
[-C--:B---3--:R-:W-:Y:S03]  /*8840*/  HMMA.1688.F32.TF32 R60, R108, R136.reuse, R100 ;  /* 0x000000886c3c723c */ /* 0x088fe60000081064 */
[----:B------:R-:W3:Y:S04]  /*8850*/  LDL.LU.64 R100, [R1+0x30] ;  /* 0x0000300001647983 */ /* 0x000ee80000300a00 */
[----:B------:R-:W3:Y:S01]  /*8860*/  LDL.LU.64 R102, [R1+0x38] ;  /* 0x0000380001667983 */ /* 0x000ee20000300a00 */
[-C--:B------:R-:W-:Y:S03]  /*8870*/  HMMA.1688.F32.TF32 R48, R112, R136.reuse, R84 ;  /* 0x000000887030723c */ /* 0x080fe60000081054 */
[----:B------:R-:W1:Y:S05]  /*8880*/  LDSM.16.M88.4 R64, [R9+0x14000] ;  /* 0x014000000940783b */ /* 0x000e6a0000000200 */
[-C--:B------:R-:W-:Y:S08]  /*8890*/  HMMA.1688.F32.TF32 R20, R132, R136.reuse, R20 ;  /* 0x000000888414723c */ /* 0x080ff00000081014 */
[-C--:B------:R-:W-:Y:S08]  /*88a0*/  HMMA.1688.F32.TF32 R24, R128, R136.reuse, R24 ;  /* 0x000000888018723c */ /* 0x080ff00000081018 */
[----:B------:R-:W-:Y:S01]  /*88b0*/  HMMA.1688.F32.TF32 R32, R124, R136, R32 ;  /* 0x000000887c20723c */ /* 0x000fe20000081020 */
[----:B-1----:R-:W-:-:S02]  /*88c0*/  IMAD.MOV.U32 R230, RZ, RZ, R48 ;  /* 0x000000ffffe67224 */ /* 0x002fc400078e0030 */
[----:B------:R-:W-:-:S04]  /*88d0*/  IMAD.MOV.U32 R231, RZ, RZ, R49 ;  /* 0x000000ffffe77224 */ /* 0x000fc800078e0031 */
[----:B------:R-:W-:Y:S02]  /*88e0*/  IMAD.MOV.U32 R137, RZ, RZ, R50 ;  /* 0x000000ffff897224 */ /* 0x000fe400078e0032 */
[----:B------:R-:W-:Y:S02]  /*88f0*/  IMAD.MOV.U32 R136, RZ, RZ, R51 ;  /* 0x000000ffff887224 */ /* 0x000fe400078e0033 */
[----:B------:R-:W1:Y:S01]  /*8900*/  LDSM.16.M88.4 R48, [R9+0x15000] ;  /* 0x015000000930783b */ /* 0x000e620000000200 */
[-C--:B------:R-:W-:Y:S08]  /*8910*/  HMMA.1688.F32.TF32 R84, R132, R64.reuse, R224 ;  /* 0x000000408454723c */ /* 0x080ff000000810e0 */
[-C--:B------:R-:W-:Y:S08]  /*8920*/  HMMA.1688.F32.TF32 R224, R116, R64.reuse, R68 ;  /* 0x0000004074e0723c */ /* 0x080ff00000081044 */
[-C--:B--2---:R-:W-:Y:S01]  /*8930*/  HMMA.1688.F32.TF32 R144, R108, R64.reuse, R172 ;  /* 0x000000406c90723c */ /* 0x084fe200000810ac */
[----:B------:R-:W2:Y:S04]  /*8940*/  LDL.LU.64 R172, [R1+0x1c8] ;  /* 0x0001c80001ac7983 */ /* 0x000ea80000300a00 */
[----:B------:R-:W2:Y:S03]  /*8950*/  LDL.LU.64 R174, [R1+0x1d0] ;  /* 0x0001d00001ae7983 */ /* 0x000ea60000300a00 */
[----:B----4-:R-:W-:Y:S01]  /*8960*/  HMMA.1688.F32.TF32 R80, R104, R64, R168 ;  /* 0x000000406850723c */ /* 0x010fe200000810a8 */
[----:B------:R-:W4:Y:S04]  /*8970*/  LDL.LU.64 R168, [R1+0x188] ;  /* 0x0001880001a87983 */ /* 0x000f280000300a00 */
[----:B------:R-:W4:Y:S03]  /*8980*/  LDL.LU.64 R170, [R1+0x190] ;  /* 0x0001900001aa7983 */ /* 0x000f260000300a00 */
[-C--:B-1----:R-:W-:Y:S08]  /*8990*/  HMMA.1688.F32.TF32 R184, R108, R48.reuse, R176 ;  /* 0x000000306cb8723c */ /* 0x082ff000000810b0 */
[-C--:B------:R-:W-:Y:S01]  /*89a0*/  HMMA.1688.F32.TF32 R176, R104, R48.reuse, R164 ;  /* 0x0000003068b0723c */ /* 0x080fe200000810a4 */
[----:B------:R-:W2:Y:S04]  /*89b0*/  LDL.LU.64 R164, [R1+0xa8] ;  /* 0x0000a80001a47983 */ /* 0x000ea80000300a00 */
[----:B------:R-:W2:Y:S03]  /*89c0*/  LDL.LU.64 R166, [R1+0xb0] ;  /* 0x0000b00001a67983 */ /* 0x000ea60000300a00 */
[----:B---3--:R-:W-:Y:S01]  /*89d0*/  HMMA.1688.F32.TF32 R68, R132, R48, R100 ;  /* 0x000000308444723c */ /* 0x008fe20000081064 */
[----:B------:R-:W3:Y:S04]  /*89e0*/  LDL.LU.64 R100, [R1+0x20] ;  /* 0x0000200001647983 */ /* 0x000ee80000300a00 */
[----:B------:R-:W3:Y:S03]  /*89f0*/  LDL.LU.64 R102, [R1+0x28] ;  /* 0x0000280001667983 */ /* 0x000ee60000300a00 */
[C---:B------:R-:W-:Y:S08]  /*8a00*/  HMMA.1688.F32.TF32 R88, R112.reuse, R64, R88 ;  /* 0x000000407058723c */ /* 0x040ff00000081058 */
[----:B------:R-:W-:Y:S08]  /*8a10*/  HMMA.1688.F32.TF32 R92, R112, R48, R92 ;  /* 0x00000030705c723c */ /* 0x000ff0000008105c */
[-C--:B------:R-:W-:Y:S08]  /*8a20*/  HMMA.1688.F32.TF32 R28, R128, R64.reuse, R28 ;  /* 0x00000040801c723c */ /* 0x080ff0000008101c */
[----:B------:R-:W-:Y:S01]  /*8a30*/  HMMA.1688.F32.TF32 R36, R124, R64, R36 ;  /* 0x000000407c24723c */ /* 0x000fe20000081024 */
[----:B------:R-:W-:-:S02]  /*8a40*/  IMAD.MOV.U32 R228, RZ, RZ, R88 ;  /* 0x000000ffffe47224 */ /* 0x000fc400078e0058 */
[----:B------:R-:W-:-:S05]  /*8a50*/  IMAD.MOV.U32 R229, RZ, RZ, R89 ;  /* 0x000000ffffe57224 */ /* 0x000fca00078e0059 */
[----:B------:R-:W-:Y:S07]  /*8a60*/  HMMA.1688.F32.TF32 R52, R120, R64, R52 ;  /* 0x000000407834723c */ /* 0x000fee0000081034 */
[----:B------:R-:W-:Y:S01]  /*8a70*/  IMAD.MOV.U32 R65, RZ, RZ, R90 ;  /* 0x000000ffff417224 */ /* 0x000fe200078e005a */
[----:B------:R-:W-:Y:S01]  /*8a80*/  HMMA.1688.F32.TF32 R212, R108, R12, R244 ;  /* 0x0000000c6cd4723c */ /* 0x000fe200000810f4 */
[----:B------:R-:W-:-:S07]  /*8a90*/  IMAD.MOV.U32 R64, RZ, RZ, R91 ;  /* 0x000000ffff407224 */ /* 0x000fce00078e005b */
[-C--:B------:R-:W-:Y:S08]  /*8aa0*/  HMMA.1688.F32.TF32 R208, R104, R12.reuse, R208 ;  /* 0x0000000c68d0723c */ /* 0x080ff000000810d0 */
[-C--:B------:R-:W-:Y:S08]  /*8ab0*/  HMMA.1688.F32.TF32 R200, R132, R12.reuse, R200 ;  /* 0x0000000c84c8723c */ /* 0x080ff000000810c8 */
[C---:B------:R-:W-:Y:S07]  /*8ac0*/  HMMA.1688.F32.TF32 R244, R128.reuse, R12, R192 ;  /* 0x0000000c80f4723c */ /* 0x040fee00000810c0 */
[----:B------:R-:W-:Y:S01]  /*8ad0*/  IMAD.MOV.U32 R13, RZ, RZ, R94 ;  /* 0x000000ffff0d7224 */ /* 0x000fe200078e005e */
[----:B------:R-:W-:Y:S01]  /*8ae0*/  HMMA.1688.F32.TF32 R88, R128, R48, R220 ;  /* 0x000000308058723c */ /* 0x000fe200000810dc */
[----:B------:R-:W-:-:S07]  /*8af0*/  IMAD.MOV.U32 R12, RZ, RZ, R95 ;  /* 0x000000ffff0c7224 */ /* 0x000fce00078e005f */
[-C--:B------:R-:W-:Y:S08]  /*8b00*/  HMMA.1688.F32.TF32 R40, R124, R48.reuse, R40 ;  /* 0x000000307c28723c */ /* 0x080ff00000081028 */
[-C--:B------:R-:W-:Y:S08]  /*8b10*/  HMMA.1688.F32.TF32 R56, R120, R48.reuse, R56 ;  /* 0x000000307838723c */ /* 0x080ff00000081038 */
[----:B------:R-:W-:Y:S07]  /*8b20*/  HMMA.1688.F32.TF32 R72, R116, R48, R72 ;  /* 0x000000307448723c */ /* 0x000fee0000081048 */
[----:B------:R-:W-:-:S02]  /*8b30*/  IMAD.MOV.U32 R49, RZ, RZ, R92 ;  /* 0x000000ffff317224 */ /* 0x000fc400078e005c */
[----:B------:R-:W-:Y:S02]  /*8b40*/  IMAD.MOV.U32 R48, RZ, RZ, R93 ;  /* 0x000000ffff307224 */ /* 0x000fe400078e005d */
[----:B------:R-:W2:Y:S01]  /*8b50*/  LDSM.16.M88.4 R92, [R9+0x16000] ;  /* 0x01600000095c783b */ /* 0x000ea20000000200 */
[----:B------:R-:W-:Y:S03]  /*8b60*/  HMMA.1688.F32.TF32 R160, R108, R140, R204 ;  /* 0x0000008c6ca0723c */ /* 0x000fe600000810cc */
[----:B------:R-:W4:Y:S04]  /*8b70*/  LDL.LU.64 R204, [R1] ;  /* 0x0000000001cc7983 */ /* 0x000f280000300a00 */
[----:B------:R-:W4:Y:S04]  /*8b80*/  LDL.LU.64 R206, [R1+0x8] ;  /* 0x0000080001ce7983 */ /* 0x000f280000300a00 */
[----:B------:R-:W4:Y:S04]  /*8b90*/  LDL.LU.64 R196, [R1+0x1d8] ;  /* 0x0001d80001c47983 */ /* 0x000f280000300a00 */
[----:B------:R-:W4:Y:S01]  /*8ba0*/  LDL.LU.64 R198, [R1+0x1e0] ;  /* 0x0001e00001c67983 */ /* 0x000f220000300a00 */
[-C--:B--2---:R-:W-:Y:S08]  /*8bb0*/  HMMA.1688.F32.TF32 R180, R132, R92.reuse, R164 ;  /* 0x0000005c84b4723c */ /* 0x084ff000000810a4 */
[-C--:B---3--:R-:W-:Y:S01]  /*8bc0*/  HMMA.1688.F32.TF32 R164, R128, R92.reuse, R100 ;  /* 0x0000005c80a4723c */ /* 0x088fe20000081064 */
[----:B------:R-:W2:Y:S04]  /*8bd0*/  LDL.LU.64 R100, [R1+0x1b8] ;  /* 0x0001b80001647983 */ /* 0x000ea80000300a00 */
[----:B------:R-:W2:Y:S03]  /*8be0*/  LDL.LU.64 R102, [R1+0x1c0] ;  /* 0x0001c00001667983 */ /* 0x000ea60000300a00 */
[-C--:B------:R-:W-:Y:S01]  /*8bf0*/  HMMA.1688.F32.TF32 R220, R112, R92.reuse, R96 ;  /* 0x0000005c70dc723c */ /* 0x080fe20000081060 */
[----:B------:R1:W3:Y:S07]  /*8c00*/  LDSM.16.M88.4 R96, [R9+0x17000] ;  /* 0x017000000960783b */ /* 0x0002ee0000000200 */
[-C--:B------:R-:W-:Y:S08]  /*8c10*/  HMMA.1688.F32.TF32 R192, R108, R92.reuse, R172 ;  /* 0x0000005c6cc0723c */ /* 0x080ff000000810ac */
[-C--:B----4-:R-:W-:Y:S08]  /*8c20*/  HMMA.1688.F32.TF32 R188, R104, R92.reuse, R168 ;  /* 0x0000005c68bc723c */ /* 0x090ff000000810a8 */
[-C--:B------:R-:W-:Y:S01]  /*8c30*/  HMMA.1688.F32.TF32 R172, R120, R92.reuse, R216 ;  /* 0x0000005c78ac723c */ /* 0x080fe200000810d8 */
[----:B------:R-:W4:Y:S04]  /*8c40*/  LDL.LU.64 R216, [R1+0x50] ;  /* 0x0000500001d87983 */ /* 0x000f280000300a00 */
[----:B------:R-:W4:Y:S03]  /*8c50*/  LDL.LU.64 R218, [R1+0x58] ;  /* 0x0000580001da7983 */ /* 0x000f260000300a00 */
[----:B------:R-:W-:Y:S07]  /*8c60*/  HMMA.1688.F32.TF32 R168, R124, R92, R236 ;  /* 0x0000005c7ca8723c */ /* 0x000fee00000810ec */
[----:B------:R-:W-:-:S02]  /*8c70*/  IMAD.MOV.U32 R236, RZ, RZ, R8 ;  /* 0x000000ffffec7224 */ /* 0x000fc400078e0008 */
[----:B-1----:R-:W4:Y:S01]  /*8c80*/  LDL.LU.64 R8, [R1+0x98] ;  /* 0x0000980001087983 */ /* 0x002f220000300a00 */
[----:B------:R-:W-:Y:S03]  /*8c90*/  HMMA.1688.F32.TF32 R156, R104, R140, R156 ;  /* 0x0000008c689c723c */ /* 0x000fe6000008109c */
[----:B------:R-:W4:Y:S05]  /*8ca0*/  LDL.LU.64 R10, [R1+0xa0] ;  /* 0x0000a000010a7983 */ /* 0x000f2a0000300a00 */
[-C--:B---3--:R-:W-:Y:S01]  /*8cb0*/  HMMA.1688.F32.TF32 R196, R108, R96.reuse, R196 ;  /* 0x000000606cc4723c */ /* 0x088fe200000810c4 */
[----:B------:R-:W3:Y:S04]  /*8cc0*/  LDL.LU.64 R108, [R1+0x168] ;  /* 0x00016800016c7983 */ /* 0x000ee80000300a00 */
[----:B------:R-:W3:Y:S03]  /*8cd0*/  LDL.LU.64 R110, [R1+0x170] ;  /* 0x00017000016e7983 */ /* 0x000ee60000300a00 */
[----:B--2---:R-:W-:Y:S01]  /*8ce0*/  HMMA.1688.F32.TF32 R104, R104, R96, R100 ;  /* 0x000000606868723c */ /* 0x004fe20000081064 */
[----:B------:R-:W2:Y:S04]  /*8cf0*/  LDL.LU.64 R102, [R1+0x4a0] ;  /* 0x0004a00001667983 */ /* 0x000ea80000300a00 */
[----:B------:R-:W2:Y:S01]  /*8d00*/  LDL.LU.64 R100, [R1+0x498] ;  /* 0x0004980001647983 */ /* 0x000ea20000300a00 */
[----:B------:R-:W-:-:S02]  /*8d10*/  IMAD.MOV.U32 R237, RZ, RZ, R7 ;  /* 0x000000ffffed7224 */ /* 0x000fc400078e0007 */
[----:B------:R-:W-:Y:S02]  /*8d20*/  IMAD.MOV.U32 R238, RZ, RZ, R6 ;  /* 0x000000ffffee7224 */ /* 0x000fe400078e0006 */
[----:B------:R-:W-:Y:S01]  /*8d30*/  IMAD.MOV.U32 R239, RZ, RZ, R5 ;  /* 0x000000ffffef7224 */ /* 0x000fe200078e0005 */
[-C--:B------:R-:W-:Y:S08]  /*8d40*/  HMMA.1688.F32.TF32 R148, R128, R140.reuse, R148 ;  /* 0x0000008c8094723c */ /* 0x080ff00000081094 */
[----:B------:R-:W-:Y:S08]  /*8d50*/  HMMA.1688.F32.TF32 R152, R132, R140, R152 ;  /* 0x0000008c8498723c */ /* 0x000ff00000081098 */
[-C--:B----4-:R-:W-:Y:S08]  /*8d60*/  HMMA.1688.F32.TF32 R128, R128, R96.reuse, R8 ;  /* 0x000000608080723c */ /* 0x090ff00000081008 */
[----:B--2---:R-:W-:Y:S01]  /*8d70*/  HMMA.1688.F32.TF32 R112, R112, R96, R100 ;  /* 0x000000607070723c */ /* 0x004fe20000081064 */
[----:B------:R-:W-:Y:S04]  /*8d80*/  LDS R100, [R3+0x2000] ;  /* 0x0020000003647984 */ /* 0x000fe80000000800 */
[----:B------:R-:W-:Y:S04]  /*8d90*/  LDS R102, [R3+0x3000] ;  /* 0x0030000003667984 */ /* 0x000fe80000000800 */
[----:B------:R-:W-:Y:S04]  /*8da0*/  LDS R101, [R2+0x2000] ;  /* 0x0020000002657984 */ /* 0x000fe80000000800 */
[----:B------:R-:W1:Y:S02]  /*8db0*/  LDS R103, [R2+0x3000] ;  /* 0x0030000002677984 */ /* 0x000e640000000800 */
[C---:B-1----:R-:W-:Y:S08]  /*8dc0*/  HMMA.1688.F32.TF32 R8, R100.reuse, R18, R236 ;  /* 0x000000126408723c */ /* 0x042ff000000810ec */
[C---:B------:R-:W-:Y:S11]  /*8dd0*/  HMMA.1688.F32.TF32 R160, R100.reuse, R142, R160 ;  /* 0x0000008e64a0723c */ /* 0x040ff600000810a0 */
[----:B------:R-:W-:Y:S05]  /*8de0*/  @!UPT UIADD3 URZ, URZ, URZ, URZ ;  /* 0x0000003f3f3ff290 */ /* 0x000fea000fffe03f */
[----:B------:R-:W-:Y:S02]  /*8df0*/  IMAD.MOV.U32 R141, RZ, RZ, R8 ;  /* 0x000000ffff8d7224 */ /* 0x000fe400078e0008 */
[----:B------:R-:W-:Y:S02]  /*8e00*/  IMAD.MOV.U32 R140, RZ, RZ, R9 ;  /* 0x000000ffff8c7224 */ /* 0x000fe400078e0009 */
[----:B------:R-:W-:Y:S02]  /*8e10*/  IMAD.MOV.U32 R17, RZ, RZ, R10 ;  /* 0x000000ffff117224 */ /* 0x000fe400078e000a */
[----:B------:R-:W-:Y:S02]  /*8e20*/  IMAD.MOV.U32 R16, RZ, RZ, R11 ;  /* 0x000000ffff107224 */ /* 0x000fe400078e000b */
[----:B------:R-:W-:Y:S01]  /*8e30*/  HMMA.1688.F32.TF32 R8, R100, R14, R212 ;  /* 0x0000000e6408723c */ /* 0x000fe200000810d4 */
[----:B------:R-:W-:Y:S01]  /*8e40*/  IMAD.MOV.U32 R7, RZ, RZ, R162 ;  /* 0x000000ffff077224 */ /* 0x000fe200078e00a2 */
[----:B------:R1:W-:Y:S01]  /*8e50*/  STL [R1+0x50], R160 ;  /* 0x000050a001007387 */ /* 0x0003e20000100800 */
[----:B------:R-:W-:-:S05]  /*8e60*/  IMAD.MOV.U32 R6, RZ, RZ, R163 ;  /* 0x000000ffff067224 */ /* 0x000fca00078e00a3 */
[C---:B------:R-:W-:Y:S11]  /*8e70*/  HMMA.1688.F32.TF32 R144, R100.reuse, R66, R144 ;  /* 0x000000426490723c */ /* 0x040ff60000081090 */
[----:B------:R-:W-:Y:S05]  /*8e80*/  @!UPT UIADD3 URZ, URZ, URZ, URZ ;  /* 0x0000003f3f3ff290 */ /* 0x000fea000fffe03f */
[----:B------:R-:W-:Y:S02]  /*8e90*/  IMAD.MOV.U32 R215, RZ, RZ, R8 ;  /* 0x000000ffffd77224 */ /* 0x000fe400078e0008 */
[----:B------:R-:W-:Y:S02]  /*8ea0*/  IMAD.MOV.U32 R8, RZ, RZ, R161 ;  /* 0x000000ffff087224 */ /* 0x000fe400078e00a1 */
[C---:B-1----:R-:W-:Y:S11]  /*8eb0*/  HMMA.1688.F32.TF32 R160, R100.reuse, R138, R60 ;  /* 0x0000008a64a0723c */ /* 0x042ff6000008103c */
[----:B------:R-:W-:Y:S11]  /*8ec0*/  @!UPT UIADD3 URZ, URZ, URZ, URZ ;  /* 0x0000003f3f3ff290 */ /* 0x000ff6000fffe03f */
[----:B------:R-:W-:Y:S01]  /*8ed0*/  @!UPT UIADD3 URZ, URZ, URZ, URZ ;  /* 0x0000003f3f3ff290 */ /* 0x000fe2000fffe03f */
[----:B------:R1:W-:Y:S04]  /*8ee0*/  STL.64 [R1+0xb8], R160 ;  /* 0x0000b8a001007387 */ /* 0x0003e80000100a00 */
[----:B------:R2:W-:Y:S04]  /*8ef0*/  STL.64 [R1+0xc0], R162 ;  /* 0x0000c0a201007387 */ /* 0x0005e80000100a00 */
[----:B------:R-:W-:Y:S04]  /*8f00*/  STL.64 [R1+0x188], R144 ;  /* 0x0001889001007387 */ /* 0x000fe80000100a00 */
[----:B------:R-:W-:Y:S04]  /*8f10*/  STL.64 [R1+0x190], R146 ;  /* 0x0001909201007387 */ /* 0x000fe80000100a00 */
[----:B-1----:R-:W4:Y:S04]  /*8f20*/  LDL.LU R160, [R1+0x80] ;  /* 0x0000800001a07983 */ /* 0x002f280000300800 */
[----:B------:R-:W4:Y:S04]  /*8f30*/  LDL.LU R161, [R1+0x84] ;  /* 0x0000840001a17983 */ /* 0x000f280000300800 */
[----:B--2---:R-:W4:Y:S01]  /*8f40*/  LDL.LU R162, [R1+0x88] ;  /* 0x0000880001a27983 */ /* 0x004f220000300800 */
[----:B------:R-:W-:Y:S08]  /*8f50*/  HMMA.1688.F32.TF32 R60, R100, R50, R184 ;  /* 0x00000032643c723c */ /* 0x000ff000000810b8 */
[----:B------:R-:W-:Y:S01]  /*8f60*/  HMMA.1688.F32.TF32 R124, R124, R96, R216 ;  /* 0x000000607c7c723c */ /* 0x000fe200000810d8 */
[----:B------:R-:W-:Y:S04]  /*8f70*/  LDS R216, [R3+0x2080] ;  /* 0x0020800003d87984 */ /* 0x000fe80000000800 */
[----:B------:R-:W-:Y:S04]  /*8f80*/  LDS R218, [R3+0x3080] ;  /* 0x0030800003da7984 */ /* 0x000fe80000000800 */
[----:B------:R-:W-:Y:S04]  /*8f90*/  LDS R217, [R2+0x2080] ;  /* 0x0020800002d97984 */ /* 0x000fe80000000800 */
[----:B------:R-:W1:Y:S01]  /*8fa0*/  LDS R219, [R2+0x3080] ;  /* 0x0030800002db7984 */ /* 0x000e620000000800 */
[----:B------:R-:W-:Y:S01]  /*8fb0*/  HMMA.1688.F32.TF32 R76, R116, R92, R76 ;  /* 0x0000005c744c723c */ /* 0x000fe2000008104c */
[----:B------:R-:W-:-:S02]  /*8fc0*/  IMAD.MOV.U32 R213, RZ, RZ, R10 ;  /* 0x000000ffffd57224 */ /* 0x000fc400078e000a */
[----:B------:R-:W-:Y:S02]  /*8fd0*/  IMAD.MOV.U32 R212, RZ, RZ, R11 ;  /* 0x000000ffffd47224 */ /* 0x000fe400078e000b */
[----:B------:R-:W-:Y:S02]  /*8fe0*/  IMAD.MOV.U32 R11, RZ, RZ, R61 ;  /* 0x000000ffff0b7224 */ /* 0x000fe400078e003d */
[----:B------:R-:W-:Y:S02]  /*8ff0*/  IMAD.MOV.U32 R92, RZ, RZ, R60 ;  /* 0x000000ffff5c7224 */ /* 0x000fe400078e003c */
[----:B------:R-:W-:Y:S02]  /*9000*/  IMAD.MOV.U32 R10, RZ, RZ, R62 ;  /* 0x000000ffff0a7224 */ /* 0x000fe400078e003e */
[----:B------:R-:W-:Y:S02]  /*9010*/  IMAD.MOV.U32 R5, RZ, RZ, R63 ;  /* 0x000000ffff057224 */ /* 0x000fe400078e003f */
[----:B------:R-:W-:Y:S01]  /*9020*/  HMMA.1688.F32.TF32 R60, R100, R94, R192 ;  /* 0x0000005e643c723c */ /* 0x000fe200000810c0 */
[----:B------:R-:W-:Y:S01]  /*9030*/  STL [R1+0x484], R10 ;  /* 0x0004840a01007387 */ /* 0x000fe20000100800 */
[----:B------:R-:W-:-:S03]  /*9040*/  IMAD.MOV.U32 R163, RZ, RZ, R0 ;  /* 0x000000ffffa37224 */ /* 0x000fc600078e0000 */
[----:B------:R-:W-:Y:S04]  /*9050*/  STL [R1+0x480], R92 ;  /* 0x0004805c01007387 */ /* 0x000fe80000100800 */
[----:B------:R-:W-:Y:S04]  /*9060*/  STL [R1+0x47c], R11 ;  /* 0x00047c0b01007387 */ /* 0x000fe80000100800 */
[----:B------:R-:W-:Y:S01]  /*9070*/  STL [R1+0x478], R5 ;  /* 0x0004780501007387 */ /* 0x000fe20000100800 */
[----:B------:R-:W-:Y:S03]  /*9080*/  HMMA.1688.F32.TF32 R120, R120, R96, R204 ;  /* 0x000000607878723c */ /* 0x000fe600000810cc */
[----:B------:R-:W-:Y:S04]  /*9090*/  LDS R204, [R3+0x2100] ;  /* 0x0021000003cc7984 */ /* 0x000fe80000000800 */
[----:B------:R-:W-:Y:S03]  /*90a0*/  LDS R206, [R3+0x3100] ;  /* 0x0031000003ce7984 */ /* 0x000fe60000000800 */
[----:B------:R-:W-:Y:S01]  /*90b0*/  IMAD.MOV.U32 R0, RZ, RZ, R63 ;  /* 0x000000ffff007224 */ /* 0x000fe200078e003f */
[----:B------:R-:W-:Y:S04]  /*90c0*/  STL.64 [R1+0x1f8], R60 ;  /* 0x0001f83c01007387 */ /* 0x000fe80000100a00 */
[----:B------:R2:W-:Y:S01]  /*90d0*/  STL [R1+0x200], R62 ;  /* 0x0002003e01007387 */ /* 0x0005e20000100800 */
[----:B-1----:R-:W-:Y:S03]  /*90e0*/  HMMA.1688.F32.TF32 R144, R216, R138, R44 ;  /* 0x0000008ad890723c */ /* 0x002fe6000008102c */
[----:B------:R-:W-:Y:S04]  /*90f0*/  LDS R205, [R2+0x2100] ;  /* 0x0021000002cd7984 */ /* 0x000fe80000000800 */
[----:B------:R-:W1:Y:S01]  /*9100*/  LDS R207, [R2+0x3100] ;  /* 0x0031000002cf7984 */ /* 0x000e620000000800 */
[----:B--2---:R-:W-:Y:S08]  /*9110*/  HMMA.1688.F32.TF32 R60, R100, R98, R196 ;  /* 0x00000062643c723c */ /* 0x004ff000000810c4 */
[C---:B------:R-:W-:Y:S08]  /*9120*/  HMMA.1688.F32.TF32 R80, R216.reuse, R66, R80 ;  /* 0x00000042d850723c */ /* 0x040ff00000081050 */
[----:B------:R-:W-:Y:S01]  /*9130*/  HMMA.1688.F32.TF32 R44, R216, R50, R176 ;  /* 0x00000032d82c723c */ /* 0x000fe200000810b0 */
[----:B------:R2:W-:Y:S07]  /*9140*/  STL [R1+0x474], R0 ;  /* 0x0004740001007387 */ /* 0x0005ee0000100800 */
[----:B------:R-:W-:Y:S01]  /*9150*/  HMMA.1688.F32.TF32 R116, R116, R96, R240 ;  /* 0x000000607474723c */ /* 0x000fe200000810f0 */
[----:B------:R-:W4:Y:S04]  /*9160*/  LDL.LU R240, [R1+0x90] ;  /* 0x0000900001f07983 */ /* 0x000f280000300800 */
[----:B------:R-:W-:Y:S04]  /*9170*/  STL.64 [R1+0x228], R60 ;  /* 0x0002283c01007387 */ /* 0x000fe80000100a00 */
[----:B------:R-:W-:Y:S04]  /*9180*/  STL.64 [R1+0x230], R62 ;  /* 0x0002303e01007387 */ /* 0x000fe80000100a00 */
[----:B------:R-:W4:Y:S04]  /*9190*/  LDL.LU R241, [R1+0x94] ;  /* 0x0000940001f17983 */ /* 0x000f280000300800 */
[----:B------:R-:W-:Y:S01]  /*91a0*/  STL.64 [R1+0x10], R144 ;  /* 0x0000109001007387 */ /* 0x000fe20000100a00 */
[----:B--2---:R-:W-:-:S03]  /*91b0*/  IMAD.MOV.U32 R0, RZ, RZ, R46 ;  /* 0x000000ffff007224 */ /* 0x004fc600078e002e */
[----:B------:R-:W-:Y:S01]  /*91c0*/  STL.64 [R1+0x18], R146 ;  /* 0x0000189201007387 */ /* 0x000fe20000100a00 */
[----:B------:R-:W-:-:S03]  /*91d0*/  IMAD.MOV.U32 R93, RZ, RZ, R47 ;  /* 0x000000ffff5d7224 */ /* 0x000fc600078e002f */
[----:B------:R-:W-:Y:S04]  /*91e0*/  STL.64 [R1+0xa8], R80 ;  /* 0x0000a85001007387 */ /* 0x000fe80000100a00 */
[----:B------:R-:W-:Y:S04]  /*91f0*/  STL.64 [R1+0xb0], R82 ;  /* 0x0000b05201007387 */ /* 0x000fe80000100a00 */
[----:B------:R2:W-:Y:S01]  /*9200*/  STL.64 [R1+0x168], R44 ;  /* 0x0001682c01007387 */ /* 0x0005e20000100a00 */
[----:B-1----:R-:W-:Y:S08]  /*9210*/  HMMA.1688.F32.TF32 R68, R204, R50, R68 ;  /* 0x00000032cc44723c */ /* 0x002ff00000081044 */
[----:B---3--:R-:W-:Y:S01]  /*9220*/  HMMA.1688.F32.TF32 R132, R132, R96, R108 ;  /* 0x000000608484723c */ /* 0x008fe2000008106c */
[----:B------:R-:W-:Y:S01]  /*9230*/  IMAD.MOV.U32 R243, RZ, RZ, R4 ;  /* 0x000000fffff37224 */ /* 0x000fe200078e0004 */
[----:B------:R-:W-:Y:S01]  /*9240*/  LDS R108, [R3+0x2180] ;  /* 0x00218000036c7984 */ /* 0x000fe20000000800 */
[----:B------:R-:W-:-:S03]  /*9250*/  IMAD.MOV.U32 R242, RZ, RZ, R252 ;  /* 0x000000fffff27224 */ /* 0x000fc600078e00fc */
[----:B------:R-:W-:Y:S02]  /*9260*/  LDS R110, [R3+0x3180] ;  /* 0x00318000036e7984 */ /* 0x000fe40000000800 */
[C---:B--2---:R-:W-:Y:S02]  /*9270*/  HMMA.1688.F32.TF32 R44, R216.reuse, R94, R188 ;  /* 0x0000005ed82c723c */ /* 0x044fe400000810bc */
[----:B------:R-:W-:Y:S04]  /*9280*/  LDS R109, [R2+0x2180] ;  /* 0x00218000026d7984 */ /* 0x000fe80000000800 */
[----:B------:R-:W1:Y:S02]  /*9290*/  LDS R111, [R2+0x3180] ;  /* 0x00318000026f7984 */ /* 0x000e640000000800 */
[----:B------:R-:W-:Y:S01]  /*92a0*/  HMMA.1688.F32.TF32 R80, R216, R98, R104 ;  /* 0x00000062d850723c */ /* 0x000fe20000081068 */
[----:B------:R-:W-:Y:S01]  /*92b0*/  IMAD.MOV.U32 R10, RZ, RZ, R68 ;  /* 0x000000ffff0a7224 */ /* 0x000fe200078e0044 */
[----:B------:R-:W-:Y:S01]  /*92c0*/  LDS R144, [R3+0x2280] ;  /* 0x0022800003907984 */ /* 0x000fe20000000800 */
[----:B------:R-:W-:-:S03]  /*92d0*/  IMAD.MOV.U32 R92, RZ, RZ, R69 ;  /* 0x000000ffff5c7224 */ /* 0x000fc600078e0045 */
[----:B------:R-:W-:Y:S02]  /*92e0*/  LDS R146, [R3+0x3280] ;  /* 0x0032800003927984 */ /* 0x000fe40000000800 */
[----:B------:R-:W-:Y:S02]  /*92f0*/  HMMA.1688.F32.TF32 R100, R216, R18, R248 ;  /* 0x00000012d864723c */ /* 0x000fe400000810f8 */
[----:B------:R-:W-:Y:S04]  /*9300*/  LDS R145, [R2+0x2280] ;  /* 0x0022800002917984 */ /* 0x000fe80000000800 */
[----:B------:R-:W-:Y:S02]  /*9310*/  LDS R147, [R2+0x3280] ;  /* 0x0032800002937984 */ /* 0x000fe40000000800 */
[----:B------:R-:W-:-:S02]  /*9320*/  IMAD.MOV.U32 R4, RZ, RZ, R47 ;  /* 0x000000ffff047224 */ /* 0x000fc400078e002f */
[----:B------:R-:W-:Y:S02]  /*9330*/  IMAD.MOV.U32 R97, RZ, RZ, R45 ;  /* 0x000000ffff617224 */ /* 0x000fe400078e002d */
[----:B------:R-:W-:Y:S02]  /*9340*/  IMAD.MOV.U32 R252, RZ, RZ, R44 ;  /* 0x000000fffffc7224 */ /* 0x000fe400078e002c */
[----:B------:R-:W-:Y:S01]  /*9350*/  IMAD.MOV.U32 R96, RZ, RZ, R46 ;  /* 0x000000ffff607224 */ /* 0x000fe200078e002e */
[----:B------:R-:W-:Y:S04]  /*9360*/  STL [R1+0x470], R4 ;  /* 0x0004700401007387 */ /* 0x000fe80000100800 */
[----:B------:R-:W-:Y:S04]  /*9370*/  STL [R1+0x46c], R97 ;  /* 0x00046c6101007387 */ /* 0x000fe80000100800 */
[----:B------:R-:W-:Y:S04]  /*9380*/  STL [R1+0x468], R252 ;  /* 0x000468fc01007387 */ /* 0x000fe80000100800 */
[----:B------:R-:W-:Y:S04]  /*9390*/  STL [R1+0x464], R96 ;  /* 0x0004646001007387 */ /* 0x000fe80000100800 */
[----:B------:R-:W-:Y:S01]  /*93a0*/  STL.64 [R1+0x1e8], R80 ;  /* 0x0001e85001007387 */ /* 0x000fe20000100a00 */
[----:B------:R-:W-:-:S03]  /*93b0*/  IMAD.MOV.U32 R11, RZ, RZ, R70 ;  /* 0x000000ffff0b7224 */ /* 0x000fc600078e0046 */
[----:B------:R2:W-:Y:S01]  /*93c0*/  STL.64 [R1+0x1f0], R82 ;  /* 0x0001f05201007387 */ /* 0x0005e20000100a00 */
[----:B------:R-:W-:Y:S02]  /*93d0*/  IMAD.MOV.U32 R5, RZ, RZ, R71 ;  /* 0x000000ffff057224 */ /* 0x000fe400078e0047 */
[C---:B------:R-:W-:Y:S08]  /*93e0*/  HMMA.1688.F32.TF32 R68, R204.reuse, R98, R132 ;  /* 0x00000062cc44723c */ /* 0x040ff00000081084 */
[C---:B--2---:R-:W-:Y:S11]  /*93f0*/  HMMA.1688.F32.TF32 R80, R204.reuse, R94, R180 ;  /* 0x0000005ecc50723c */ /* 0x044ff600000810b4 */
[----:B------:R-:W-:Y:S11]  /*9400*/  @!UPT UIADD3 URZ, URZ, URZ, URZ ;  /* 0x0000003f3f3ff290 */ /* 0x000ff6000fffe03f */
[----:B------:R-:W-:Y:S01]  /*9410*/  @!UPT UIADD3 URZ, URZ, URZ, URZ ;  /* 0x0000003f3f3ff290 */ /* 0x000fe2000fffe03f */
[----:B------:R-:W-:Y:S04]  /*9420*/  STL.64 [R1+0x158], R80 ;  /* 0x0001585001007387 */ /* 0x000fe80000100a00 */
[----:B------:R2:W-:Y:S04]  /*9430*/  STL.64 [R1+0x160], R82 ;  /* 0x0001605201007387 */ /* 0x0005e80000100a00 */
[----:B------:R-:W3:Y:S04]  /*9440*/  LDL.LU R184, [R1+0xd8] ;  /* 0x0000d80001b87983 */ /* 0x000ee80000300800 */
[----:B------:R-:W-:Y:S04]  /*9450*/  STL.64 [R1+0x1b8], R68 ;  /* 0x0001b84401007387 */ /* 0x000fe80000100a00 */
[----:B------:R-:W-:Y:S04]  /*9460*/  STL.64 [R1+0x1c0], R70 ;  /* 0x0001c04601007387 */ /* 0x000fe80000100a00 */
[----:B------:R-:W3:Y:S04]  /*9470*/  LDL.LU R185, [R1+0xdc] ;  /* 0x0000dc0001b97983 */ /* 0x000ee80000300800 */
[----:B------:R-:W3:Y:S04]  /*9480*/  LDL.LU R186, [R1+0xe0] ;  /* 0x0000e00001ba7983 */ /* 0x000ee80000300800 */
[----:B------:R-:W3:Y:S04]  /*9490*/  LDL.LU R187, [R1+0xe4] ;  /* 0x0000e40001bb7983 */ /* 0x000ee80000300800 */
[----:B------:R-:W3:Y:S04]  /*94a0*/  LDL.LU R192, [R1+0xf8] ;  /* 0x0000f80001c07983 */ /* 0x000ee80000300800 */
[----:B------:R-:W3:Y:S04]  /*94b0*/  LDL.LU R193, [R1+0xfc] ;  /* 0x0000fc0001c17983 */ /* 0x000ee80000300800 */
[----:B------:R-:W3:Y:S04]  /*94c0*/  LDL.LU R194, [R1+0x100] ;  /* 0x0001000001c27983 */ /* 0x000ee80000300800 */
[----:B------:R-:W3:Y:S01]  /*94d0*/  LDL.LU R195, [R1+0x104] ;  /* 0x0001040001c37983 */ /* 0x000ee20000300800 */
[----:B----4-:R-:W-:Y:S03]  /*94e0*/  HMMA.1688.F32.TF32 R44, R204, R18, R160 ;  /* 0x00000012cc2c723c */ /* 0x010fe600000810a0 */
[----:B------:R-:W4:Y:S04]  /*94f0*/  LDL.LU R160, [R1+0x138] ;  /* 0x0001380001a07983 */ /* 0x000f280000300800 */
[----:B------:R-:W4:Y:S04]  /*9500*/  LDL.LU R161, [R1+0x13c] ;  /* 0x00013c0001a17983 */ /* 0x000f280000300800 */
[----:B------:R-:W4:Y:S04]  /*9510*/  LDL.LU R162, [R1+0x140] ;  /* 0x0001400001a27983 */ /* 0x000f280000300800 */
[----:B------:R-:W4:Y:S01]  /*9520*/  LDL.LU R163, [R1+0x144] ;  /* 0x0001440001a37983 */ /* 0x000f220000300800 */
[C---:B------:R-:W-:Y:S08]  /*9530*/  HMMA.1688.F32.TF32 R60, R216.reuse, R14, R208 ;  /* 0x0000000ed83c723c */ /* 0x040ff000000810d0 */
[----:B------:R-:W-:Y:S08]  /*9540*/  HMMA.1688.F32.TF32 R236, R216, R142, R156 ;  /* 0x0000008ed8ec723c */ /* 0x000ff0000008109c */
[C---:B-1----:R-:W-:Y:S08]  /*9550*/  HMMA.1688.F32.TF32 R216, R108.reuse, R66, R28 ;  /* 0x000000426cd8723c */ /* 0x042ff0000008101c */
[----:B------:R-:W-:Y:S01]  /*9560*/  HMMA.1688.F32.TF32 R28, R108, R98, R128 ;  /* 0x000000626c1c723c */ /* 0x000fe20000081080 */
[----:B------:R-:W-:Y:S04]  /*9570*/  LDS R128, [R3+0x2200] ;  /* 0x0022000003807984 */ /* 0x000fe80000000800 */
[----:B------:R-:W-:Y:S04]  /*9580*/  LDS R130, [R3+0x3200] ;  /* 0x0032000003827984 */ /* 0x000fe80000000800 */
[----:B------:R-:W-:Y:S04]  /*9590*/  LDS R129, [R2+0x2200] ;  /* 0x0022000002817984 */ /* 0x000fe80000000800 */
[----:B------:R-:W1:Y:S01]  /*95a0*/  LDS R131, [R2+0x3200] ;  /* 0x0032000002837984 */ /* 0x000e620000000800 */
[----:B------:R-:W-:Y:S01]  /*95b0*/  IMAD.MOV.U32 R176, RZ, RZ, R228 ;  /* 0x000000ffffb07224 */ /* 0x000fe200078e00e4 */
[----:B------:R-:W-:Y:S01]  /*95c0*/  HMMA.1688.F32.TF32 R104, R204, R14, R200 ;  /* 0x0000000ecc68723c */ /* 0x000fe200000810c8 */
[----:B------:R-:W-:-:S07]  /*95d0*/  IMAD.MOV.U32 R177, RZ, RZ, R229 ;  /* 0x000000ffffb17224 */ /* 0x000fce00078e00e5 */
[----:B------:R-:W-:Y:S01]  /*95e0*/  STL.64 [R1+0x198], R28 ;  /* 0x0001981c01007387 */ /* 0x000fe20000100a00 */
[----:B--2---:R-:W-:Y:S03]  /*95f0*/  HMMA.1688.F32.TF32 R80, R108, R94, R164 ;  /* 0x0000005e6c50723c */ /* 0x004fe600000810a4 */
[----:B------:R3:W-:Y:S05]  /*9600*/  STL.64 [R1+0x1a0], R30 ;  /* 0x0001a01e01007387 */ /* 0x0007ea0000100a00 */
[----:B-1----:R-:W-:Y:S01]  /*9610*/  HMMA.1688.F32.TF32 R124, R128, R98, R124 ;  /* 0x00000062807c723c */ /* 0x002fe2000008107c */
[----:B------:R-:W-:-:S02]  /*9620*/  IMAD.MOV.U32 R164, RZ, RZ, R230 ;  /* 0x000000ffffa47224 */ /* 0x000fc400078e00e6 */
[----:B------:R-:W-:-:S05]  /*9630*/  IMAD.MOV.U32 R165, RZ, RZ, R231 ;  /* 0x000000ffffa57224 */ /* 0x000fca00078e00e7 */
[C---:B------:R-:W-:Y:S08]  /*9640*/  HMMA.1688.F32.TF32 R152, R204.reuse, R142, R152 ;  /* 0x0000008ecc98723c */ /* 0x040ff00000081098 */
[C---:B------:R-:W-:Y:S07]  /*9650*/  HMMA.1688.F32.TF32 R200, R204.reuse, R138, R20 ;  /* 0x0000008accc8723c */ /* 0x040fee0000081014 */
[----:B------:R-:W-:Y:S01]  /*9660*/  STL.64 [R1+0xf8], R124 ;  /* 0x0000f87c01007387 */ /* 0x000fe20000100a00 */
[----:B------:R-:W-:Y:S03]  /*9670*/  HMMA.1688.F32.TF32 R248, R204, R66, R84 ;  /* 0x00000042ccf8723c */ /* 0x000fe60000081054 */
[----:B------:R-:W-:Y:S04]  /*9680*/  STL.64 [R1+0x100], R126 ;  /* 0x0001007e01007387 */ /* 0x000fe80000100a00 */
[----:B------:R-:W2:Y:S01]  /*9690*/  LDL.LU R228, [R1+0x494] ;  /* 0x0004940001e47983 */ /* 0x000ea20000300800 */
[C---:B------:R-:W-:Y:S03]  /*96a0*/  HMMA.1688.F32.TF32 R204, R128.reuse, R50, R40 ;  /* 0x0000003280cc723c */ /* 0x040fe60000081028 */
[----:B------:R-:W2:Y:S04]  /*96b0*/  LDL.LU R229, [R1+0x490] ;  /* 0x0004900001e57983 */ /* 0x000ea80000300800 */
[----:B------:R-:W2:Y:S04]  /*96c0*/  LDL.LU R230, [R1+0x48c] ;  /* 0x00048c0001e67983 */ /* 0x000ea80000300800 */
[----:B------:R-:W2:Y:S04]  /*96d0*/  LDL.LU R231, [R1+0x488] ;  /* 0x0004880001e77983 */ /* 0x000ea80000300800 */
[----:B------:R-:W-:Y:S04]  /*96e0*/  LDS R84, [R3+0x2300] ;  /* 0x0023000003547984 */ /* 0x000fe80000000800 */
[----:B------:R-:W-:Y:S04]  /*96f0*/  LDS R86, [R3+0x3300] ;  /* 0x0033000003567984 */ /* 0x000fe80000000800 */
[----:B------:R-:W-:Y:S04]  /*9700*/  LDS R85, [R2+0x2300] ;  /* 0x0023000002557984 */ /* 0x000fe80000000800 */
[----:B------:R-:W1:Y:S01]  /*9710*/  LDS R87, [R2+0x3300] ;  /* 0x0033000002577984 */ /* 0x000e620000000800 */
[-C--:B---3--:R-:W-:Y:S08]  /*9720*/  HMMA.1688.F32.TF32 R28, R128, R18.reuse, R192 ;  /* 0x00000012801c723c */ /* 0x088ff000000810c0 */
[-C--:B----4-:R-:W-:Y:S01]  /*9730*/  HMMA.1688.F32.TF32 R40, R144, R18.reuse, R160 ;  /* 0x000000129028723c */ /* 0x090fe200000810a0 */
[----:B------:R-:W3:Y:S04]  /*9740*/  LDL.LU R160, [R1+0xc8] ;  /* 0x0000c80001a07983 */ /* 0x000ee80000300800 */
[----:B------:R-:W3:Y:S04]  /*9750*/  LDL.LU R161, [R1+0xcc] ;  /* 0x0000cc0001a17983 */ /* 0x000ee80000300800 */
[----:B------:R-:W3:Y:S04]  /*9760*/  LDL.LU R162, [R1+0xd0] ;  /* 0x0000d00001a27983 */ /* 0x000ee80000300800 */
[----:B------:R-:W3:Y:S04]  /*9770*/  LDL.LU R163, [R1+0xd4] ;  /* 0x0000d40001a37983 */ /* 0x000ee80000300800 */
[----:B------:R-:W4:Y:S04]  /*9780*/  LDL.LU R132, [R1+0x108] ;  /* 0x0001080001847983 */ /* 0x000f280000300800 */
[----:B------:R-:W4:Y:S04]  /*9790*/  LDL.LU R133, [R1+0x10c] ;  /* 0x00010c0001857983 */ /* 0x000f280000300800 */
[----:B------:R-:W4:Y:S04]  /*97a0*/  LDL.LU R134, [R1+0x110] ;  /* 0x0001100001867983 */ /* 0x000f280000300800 */
[----:B------:R-:W4:Y:S04]  /*97b0*/  LDL.LU R135, [R1+0x114] ;  /* 0x0001140001877983 */ /* 0x000f280000300800 */
[----:B------:R-:W2:Y:S04]  /*97c0*/  LDL.LU R192, [R1+0x40] ;  /* 0x0000400001c07983 */ /* 0x000ea80000300800 */
[----:B------:R-:W2:Y:S04]  /*97d0*/  LDL.LU R193, [R1+0x44] ;  /* 0x0000440001c17983 */ /* 0x000ea80000300800 */
[----:B------:R-:W3:Y:S04]  /*97e0*/  LDL.LU R194, [R1+0x48] ;  /* 0x0000480001c27983 */ /* 0x000ee80000300800 */
[----:B------:R-:W3:Y:S01]  /*97f0*/  LDL.LU R195, [R1+0x4c] ;  /* 0x00004c0001c37983 */ /* 0x000ee20000300800 */
[C---:B------:R-:W-:Y:S03]  /*9800*/  HMMA.1688.F32.TF32 R20, R108.reuse, R18, R240 ;  /* 0x000000126c14723c */ /* 0x040fe600000810f0 */
[----:B------:R-:W3:Y:S04]  /*9810*/  LDL.LU R156, [R1+0x128] ;  /* 0x00012800019c7983 */ /* 0x000ee80000300800 */
[----:B------:R-:W3:Y:S01]  /*9820*/  LDL.LU R157, [R1+0x12c] ;  /* 0x00012c00019d7983 */ /* 0x000ee20000300800 */
[C---:B------:R-:W-:Y:S03]  /*9830*/  HMMA.1688.F32.TF32 R68, R108.reuse, R14, R244 ;  /* 0x0000000e6c44723c */ /* 0x040fe600000810f4 */
[----:B------:R-:W3:Y:S04]  /*9840*/  LDL.LU R158, [R1+0x130] ;  /* 0x00013000019e7983 */ /* 0x000ee80000300800 */
[----:B------:R-:W3:Y:S01]  /*9850*/  LDL.LU R159, [R1+0x134] ;  /* 0x00013400019f7983 */ /* 0x000ee20000300800 */
[C---:B------:R-:W-:Y:S08]  /*9860*/  HMMA.1688.F32.TF32 R148, R108.reuse, R142, R148 ;  /* 0x0000008e6c94723c */ /* 0x040ff00000081094 */
[C---:B------:R-:W-:Y:S08]  /*9870*/  HMMA.1688.F32.TF32 R24, R108.reuse, R138, R24 ;  /* 0x0000008a6c18723c */ /* 0x040ff00000081018 */
[----:B------:R-:W-:Y:S08]  /*9880*/  HMMA.1688.F32.TF32 R240, R108, R50, R88 ;  /* 0x000000326cf0723c */ /* 0x000ff00000081058 */
[C---:B------:R-:W-:Y:S01]  /*9890*/  HMMA.1688.F32.TF32 R88, R128.reuse, R14, R184 ;  /* 0x0000000e8058723c */ /* 0x040fe200000810b8 */
[----:B------:R-:W3:Y:S04]  /*98a0*/  LDL.LU R184, [R1+0x178] ;  /* 0x0001780001b87983 */ /* 0x000ee80000300800 */
[----:B------:R-:W3:Y:S03]  /*98b0*/  LDL.LU R185, [R1+0x17c] ;  /* 0x00017c0001b97983 */ /* 0x000ee60000300800 */
        /* <DEDUP_REMOVED lines=9> */
[----:B------:R-:W-:Y:S01]  /*9950*/  HMMA.1688.F32.TF32 R244, R128, R94, R168 ;  /* 0x0000005e80f4723c */ /* 0x000fe200000810a8 */
[----:B------:R-:W3:Y:S04]  /*9960*/  LDL.LU R180, [R1+0x118] ;  /* 0x0001180001b47983 */ /* 0x000ee80000300800 */
[----:B------:R-:W3:Y:S04]  /*9970*/  LDL.LU R181, [R1+0x11c] ;  /* 0x00011c0001b57983 */ /* 0x000ee80000300800 */
[----:B------:R-:W3:Y:S04]  /*9980*/  LDL.LU R182, [R1+0x120] ;  /* 0x0001200001b67983 */ /* 0x000ee80000300800 */
[----:B------:R-:W3:Y:S04]  /*9990*/  LDL.LU R183, [R1+0x124] ;  /* 0x0001240001b77983 */ /* 0x000ee80000300800 */
[----:B------:R-:W3:Y:S04]  /*99a0*/  LDL.LU R196, [R1+0x1a8] ;  /* 0x0001a80001c47983 */ /* 0x000ee80000300800 */
[----:B------:R-:W3:Y:S04]  /*99b0*/  LDL.LU R197, [R1+0x1ac] ;  /* 0x0001ac0001c57983 */ /* 0x000ee80000300800 */
[----:B------:R-:W3:Y:S04]  /*99c0*/  LDL.LU R198, [R1+0x1b0] ;  /* 0x0001b00001c67983 */ /* 0x000ee80000300800 */
[----:B------:R-:W3:Y:S01]  /*99d0*/  LDL.LU R199, [R1+0x1b4] ;  /* 0x0001b40001c77983 */ /* 0x000ee20000300800 */
[----:B------:R-:W-:-:S03]  /*99e0*/  IMAD.MOV.U32 R214, RZ, RZ, R9 ;  /* 0x000000ffffd67224 */ /* 0x000fc600078e0009 */
[----:B------:R-:W3:Y:S04]  /*99f0*/  LDL.LU R188, [R1+0x148] ;  /* 0x0001480001bc7983 */ /* 0x000ee80000300800 */
[----:B------:R-:W3:Y:S04]  /*9a00*/  LDL.LU R189, [R1+0x14c] ;  /* 0x00014c0001bd7983 */ /* 0x000ee80000300800 */
[----:B------:R-:W3:Y:S04]  /*9a10*/  LDL.LU R190, [R1+0x150] ;  /* 0x0001500001be7983 */ /* 0x000ee80000300800 */
[----:B------:R-:W3:Y:S04]  /*9a20*/  LDL.LU R191, [R1+0x154] ;  /* 0x0001540001bf7983 */ /* 0x000ee80000300800 */
[----:B------:R-:W3:Y:S01]  /*9a30*/  LDL R9, [R1+0x240] ;  /* 0x0002400001097983 */ /* 0x000ee20000100800 */
[----:B------:R-:W-:-:S02]  /*9a40*/  IMAD.MOV.U32 R4, RZ, RZ, R80 ;  /* 0x000000ffff047224 */ /* 0x000fc400078e0050 */
[----:B------:R-:W-:Y:S01]  /*9a50*/  IMAD.MOV.U32 R97, RZ, RZ, R81 ;  /* 0x000000ffff617224 */ /* 0x000fe200078e0051 */
[----:B------:R-:W-:Y:S01]  /*9a60*/  LDS R80, [R3+0x2380] ;  /* 0x0023800003507984 */ /* 0x000fe20000000800 */
[----:B------:R-:W-:Y:S02]  /*9a70*/  IMAD.MOV.U32 R252, RZ, RZ, R82 ;  /* 0x000000fffffc7224 */ /* 0x000fe400078e0052 */
[----:B------:R-:W-:Y:S01]  /*9a80*/  IMAD.MOV.U32 R96, RZ, RZ, R83 ;  /* 0x000000ffff607224 */ /* 0x000fe200078e0053 */
[----:B------:R-:W-:Y:S04]  /*9a90*/  LDS R82, [R3+0x3380] ;  /* 0x0033800003527984 */ /* 0x000fe80000000800 */
[----:B------:R-:W-:Y:S04]  /*9aa0*/  LDS R81, [R2+0x2380] ;  /* 0x0023800002517984 */ /* 0x000fe80000000800 */
[----:B------:R-:W2:Y:S01]  /*9ab0*/  LDS R83, [R2+0x3380] ;  /* 0x0033800002537984 */ /* 0x000ea20000000800 */
[----:B-1----:R-:W-:Y:S01]  /*9ac0*/  HMMA.1688.F32.TF32 R116, R84, R98, R116 ;  /* 0x000000625474723c */ /* 0x002fe20000081074 */
[----:B------:R-:W-:-:S02]  /*9ad0*/  IMAD.MOV.U32 R166, RZ, RZ, R137 ;  /* 0x000000ffffa67224 */ /* 0x000fc400078e0089 */
[----:B------:R-:W-:Y:S01]  /*9ae0*/  IMAD.MOV.U32 R167, RZ, RZ, R136 ;  /* 0x000000ffffa77224 */ /* 0x000fe200078e0088 */
[----:B------:R-:W-:Y:S01]  /*9af0*/  LDS R168, [R3+0x4200] ;  /* 0x0042000003a87984 */ /* 0x000fe20000000800 */
[----:B------:R-:W-:Y:S02]  /*9b00*/  IMAD.MOV.U32 R178, RZ, RZ, R65 ;  /* 0x000000ffffb27224 */ /* 0x000fe400078e0041 */
[----:B------:R-:W-:Y:S02]  /*9b10*/  IMAD.MOV.U32 R179, RZ, RZ, R64 ;  /* 0x000000ffffb37224 */ /* 0x000fe400078e0040 */
[----:B------:R-:W-:Y:S02]  /*9b20*/  IMAD.MOV.U32 R208, RZ, RZ, R49 ;  /* 0x000000ffffd07224 */ /* 0x000fe400078e0031 */
[----:B------:R-:W-:Y:S02]  /*9b30*/  IMAD.MOV.U32 R209, RZ, RZ, R48 ;  /* 0x000000ffffd17224 */ /* 0x000fe400078e0030 */
[----:B------:R-:W-:-:S02]  /*9b40*/  IMAD.MOV.U32 R210, RZ, RZ, R13 ;  /* 0x000000ffffd27224 */ /* 0x000fc400078e000d */
[----:B------:R-:W-:Y:S01]  /*9b50*/  IMAD.MOV.U32 R211, RZ, RZ, R12 ;  /* 0x000000ffffd37224 */ /* 0x000fe200078e000c */
[----:B------:R-:W-:Y:S01]  /*9b60*/  HMMA.1688.F32.TF32 R52, R144, R66, R52 ;  /* 0x000000429034723c */ /* 0x000fe20000081034 */
[----:B------:R-:W-:Y:S04]  /*9b70*/  LDS R170, [R3+0x5200] ;  /* 0x0052000003aa7984 */ /* 0x000fe80000000800 */
[----:B------:R-:W-:Y:S03]  /*9b80*/  LDS R169, [R2+0x4200] ;  /* 0x0042000002a97984 */ /* 0x000fe60000000800 */
[----:B------:R-:W-:Y:S01]  /*9b90*/  HMMA.1688.F32.TF32 R72, R84, R50, R72 ;  /* 0x000000325448723c */ /* 0x000fe20000081048 */
[----:B------:R-:W-:Y:S07]  /*9ba0*/  LDS R171, [R2+0x5200] ;  /* 0x0052000002ab7984 */ /* 0x000fee0000000800 */
[C---:B----4-:R-:W-:Y:S08]  /*9bb0*/  HMMA.1688.F32.TF32 R124, R144.reuse, R14, R132 ;  /* 0x0000000e907c723c */ /* 0x050ff00000081084 */
[C---:B--2---:R-:W-:Y:S08]  /*9bc0*/  HMMA.1688.F32.TF32 R132, R144.reuse, R138, R228 ;  /* 0x0000008a9084723c */ /* 0x044ff000000810e4 */
[C---:B------:R-:W-:Y:S01]  /*9bd0*/  HMMA.1688.F32.TF32 R228, R144.reuse, R94, R172 ;  /* 0x0000005e90e4723c */ /* 0x040fe200000810ac */
[----:B------:R-:W-:Y:S04]  /*9be0*/  LDS R172, [R3+0x4300] ;  /* 0x0043000003ac7984 */ /* 0x000fe80000000800 */
[----:B------:R-:W-:Y:S03]  /*9bf0*/  LDS R174, [R3+0x5300] ;  /* 0x0053000003ae7984 */ /* 0x000fe60000000800 */
[C---:B---3--:R-:W-:Y:S01]  /*9c00*/  HMMA.1688.F32.TF32 R128, R144.reuse, R142, R192 ;  /* 0x0000008e9080723c */ /* 0x048fe200000810c0 */
[----:B------:R-:W-:Y:S04]  /*9c10*/  LDS R173, [R2+0x4300] ;  /* 0x0043000002ad7984 */ /* 0x000fe80000000800 */
[----:B------:R-:W-:Y:S03]  /*9c20*/  LDS R175, [R2+0x5300] ;  /* 0x0053000002af7984 */ /* 0x000fe60000000800 */
[C---:B------:R-:W-:Y:S08]  /*9c30*/  HMMA.1688.F32.TF32 R192, R144.reuse, R50, R56 ;  /* 0x0000003290c0723c */ /* 0x040ff00000081038 */
[----:B------:R-:W-:Y:S01]  /*9c40*/  HMMA.1688.F32.TF32 R56, R144, R98, R120 ;  /* 0x000000629038723c */ /* 0x000fe20000081078 */
[----:B------:R1:W-:Y:S04]  /*9c50*/  STL [R1+0x460], R228 ;  /* 0x000460e401007387 */ /* 0x0003e80000100800 */
[----:B------:R2:W-:Y:S04]  /*9c60*/  STL [R1+0x45c], R229 ;  /* 0x00045ce501007387 */ /* 0x0005e80000100800 */
[----:B------:R4:W-:Y:S01]  /*9c70*/  STL [R1+0x458], R230 ;  /* 0x000458e601007387 */ /* 0x0009e20000100800 */
[-C--:B------:R-:W-:Y:S03]  /*9c80*/  HMMA.1688.F32.TF32 R120, R84, R138.reuse, R160 ;  /* 0x0000008a5478723c */ /* 0x080fe600000810a0 */
[----:B------:R4:W-:Y:S10]  /*9c90*/  STL [R1+0x454], R231 ;  /* 0x000454e701007387 */ /* 0x0009f40000100800 */
[----:B------:R-:W-:Y:S04]  /*9ca0*/  STL.64 [R1+0x40], R56 ;  /* 0x0000403801007387 */ /* 0x000fe80000100a00 */
[----:B------:R4:W-:Y:S04]  /*9cb0*/  STL.64 [R1+0x48], R58 ;  /* 0x0000483a01007387 */ /* 0x0009e80000100a00 */
[----:B------:R-:W3:Y:S01]  /*9cc0*/  LDL R160, [R1+0x380] ;  /* 0x0003800001a07983 */ /* 0x000ee20000100800 */
[----:B-1----:R-:W-:Y:S01]  /*9cd0*/  IMAD.MOV.U32 R228, RZ, RZ, R116 ;  /* 0x000000ffffe47224 */ /* 0x002fe200078e0074 */
[----:B------:R-:W-:Y:S01]  /*9ce0*/  HMMA.1688.F32.TF32 R136, R80, R138, R164 ;  /* 0x0000008a5088723c */ /* 0x000fe200000810a4 */
[----:B--2---:R-:W-:Y:S01]  /*9cf0*/  IMAD.MOV.U32 R229, RZ, RZ, R117 ;  /* 0x000000ffffe57224 */ /* 0x004fe200078e0075 */
[----:B------:R-:W-:Y:S01]  /*9d00*/  LDS R116, [R3+0x4000] ;  /* 0x0040000003747984 */ /* 0x000fe20000000800 */
[----:B----4-:R-:W-:-:S02]  /*9d10*/  IMAD.MOV.U32 R230, RZ, RZ, R118 ;  /* 0x000000ffffe67224 */ /* 0x010fc400078e0076 */
[----:B------:R-:W-:Y:S01]  /*9d20*/  IMAD.MOV.U32 R231, RZ, RZ, R119 ;  /* 0x000000ffffe77224 */ /* 0x000fe200078e0077 */
[----:B------:R-:W-:Y:S02]  /*9d30*/  LDS R118, [R3+0x5000] ;  /* 0x0050000003767984 */ /* 0x000fe40000000800 */
[C---:B------:R-:W-:Y:S02]  /*9d40*/  HMMA.1688.F32.TF32 R56, R84.reuse, R66, R224 ;  /* 0x000000425438723c */ /* 0x040fe400000810e0 */
[----:B------:R-:W-:Y:S04]  /*9d50*/  LDS R117, [R2+0x4000] ;  /* 0x0040000002757984 */ /* 0x000fe80000000800 */
[----:B------:R-:W-:Y:S02]  /*9d60*/  LDS R119, [R2+0x5000] ;  /* 0x0050000002777984 */ /* 0x000fe40000000800 */
[----:B------:R-:W-:Y:S08]  /*9d70*/  HMMA.1688.F32.TF32 R144, R84, R142, R232 ;  /* 0x0000008e5490723c */ /* 0x000ff000000810e8 */
[C---:B------:R-:W-:Y:S01]  /*9d80*/  HMMA.1688.F32.TF32 R232, R80.reuse, R98, R112 ;  /* 0x0000006250e8723c */ /* 0x040fe20000081070 */
[----:B------:R-:W-:Y:S04]  /*9d90*/  LDS R112, [R3+0x4080] ;  /* 0x0040800003707984 */ /* 0x000fe80000000800 */
[----:B------:R-:W-:Y:S04]  /*9da0*/  LDS R114, [R3+0x5080] ;  /* 0x0050800003727984 */ /* 0x000fe80000000800 */
[----:B------:R-:W-:Y:S01]  /*9db0*/  LDS R113, [R2+0x4080] ;  /* 0x0040800002717984 */ /* 0x000fe20000000800 */
[C---:B------:R-:W-:Y:S03]  /*9dc0*/  HMMA.1688.F32.TF32 R64, R80.reuse, R66, R176 ;  /* 0x000000425040723c */ /* 0x040fe600000810b0 */
[----:B------:R-:W-:Y:S04]  /*9dd0*/  LDS R115, [R2+0x5080] ;  /* 0x0050800002737984 */ /* 0x000fe80000000800 */
[----:B------:R-:W-:Y:S01]  /*9de0*/  LDS R176, [R3+0x4100] ;  /* 0x0041000003b07984 */ /* 0x000fe20000000800 */
[C---:B------:R-:W-:Y:S03]  /*9df0*/  HMMA.1688.F32.TF32 R48, R80.reuse, R50, R208 ;  /* 0x000000325030723c */ /* 0x040fe600000810d0 */
[----:B------:R-:W-:Y:S04]  /*9e00*/  LDS R178, [R3+0x5100] ;  /* 0x0051000003b27984 */ /* 0x000fe80000000800 */
[----:B------:R-:W-:Y:S01]  /*9e10*/  IMAD.MOV.U32 R210, RZ, RZ, R213 ;  /* 0x000000ffffd27224 */ /* 0x000fe200078e00d5 */
[----:B------:R-:W-:Y:S01]  /*9e20*/  LDS R177, [R2+0x4100] ;  /* 0x0041000002b17984 */ /* 0x000fe20000000800 */
[----:B------:R-:W-:Y:S01]  /*9e30*/  IMAD.MOV.U32 R211, RZ, RZ, R212 ;  /* 0x000000ffffd37224 */ /* 0x000fe200078e00d4 */
[----:B------:R-:W-:Y:S01]  /*9e40*/  HMMA.1688.F32.TF32 R180, R80, R142, R180 ;  /* 0x0000008e50b4723c */ /* 0x000fe200000810b4 */
[----:B------:R-:W-:Y:S01]  /*9e50*/  IMAD.MOV.U32 R212, RZ, RZ, R141 ;  /* 0x000000ffffd47224 */ /* 0x000fe200078e008d */
[----:B------:R-:W-:Y:S01]  /*9e60*/  LDS R179, [R2+0x5100] ;  /* 0x0051000002b37984 */ /* 0x000fe20000000800 */
[----:B------:R-:W-:-:S03]  /*9e70*/  IMAD.MOV.U32 R213, RZ, RZ, R140 ;  /* 0x000000ffffd57224 */ /* 0x000fc600078e008c */
[----:B------:R-:W-:Y:S04]  /*9e80*/  LDS R140, [R3+0x4180] ;  /* 0x00418000038c7984 */ /* 0x000fe80000000800 */
[----:B------:R-:W-:Y:S04]  /*9e90*/  LDS R142, [R3+0x5180] ;  /* 0x00518000038e7984 */ /* 0x000fe80000000800 */
[----:B------:R-:W-:Y:S04]  /*9ea0*/  LDS R141, [R2+0x4180] ;  /* 0x00418000028d7984 */ /* 0x000fe80000000800 */
[----:B------:R-:W-:Y:S01]  /*9eb0*/  LDS R143, [R2+0x5180] ;  /* 0x00518000028f7984 */ /* 0x000fe20000000800 */
[----:B------:R-:W-:-:S02]  /*9ec0*/  IMAD.MOV.U32 R208, RZ, RZ, R215 ;  /* 0x000000ffffd07224 */ /* 0x000fc400078e00d7 */
[----:B------:R-:W-:Y:S02]  /*9ed0*/  IMAD.MOV.U32 R209, RZ, RZ, R214 ;  /* 0x000000ffffd17224 */ /* 0x000fe400078e00d6 */
[----:B------:R-:W-:Y:S02]  /*9ee0*/  IMAD.MOV.U32 R214, RZ, RZ, R17 ;  /* 0x000000ffffd67224 */ /* 0x000fe400078e0011 */
[----:B------:R-:W-:Y:S01]  /*9ef0*/  IMAD.MOV.U32 R215, RZ, RZ, R16 ;  /* 0x000000ffffd77224 */ /* 0x000fe200078e0010 */
[-C--:B------:R-:W-:Y:S01]  /*9f00*/  HMMA.1688.F32.TF32 R156, R84, R14.reuse, R156 ;  /* 0x0000000e549c723c */ /* 0x080fe2000008109c */
[----:B------:R-:W-:Y:S04]  /*9f10*/  LDS R16, [R3+0x4380] ;  /* 0x0043800003107984 */ /* 0x000fe80000000800 */
[----:B------:R-:W-:Y:S03]  /*9f20*/  LDS R17, [R2+0x4380] ;  /* 0x0043800002117984 */ /* 0x000fe60000000800 */
[C---:B------:R-:W-:Y:S08]  /*9f30*/  HMMA.1688.F32.TF32 R188, R80.reuse, R14, R188 ;  /* 0x0000000e50bc723c */ /* 0x040ff000000810bc */
[----:B------:R-:W-:Y:S01]  /*9f40*/  HMMA.1688.F32.TF32 R12, R80, R94, R220 ;  /* 0x0000005e500c723c */ /* 0x000fe200000810dc */
[----:B---3--:R-:W-:-:S05]  /*9f50*/  IMAD R9, R9, 0x8000, R160 ;  /* 0x0000800009097824 */ /* 0x008fca00078e02a0 */
[----:B------:R-:W1:Y:S02]  /*9f60*/  LDSM.16.M88.4 R164, [R9+0x10000] ;  /* 0x0100000009a4783b */ /* 0x000e640000000200 */
[C---:B------:R-:W-:Y:S02]  /*9f70*/  HMMA.1688.F32.TF32 R224, R84.reuse, R94, R76 ;  /* 0x0000005e54e0723c */ /* 0x040fe4000008104c */
[----:B------:R-:W-:Y:S04]  /*9f80*/  LDS R76, [R3+0x4280] ;  /* 0x00428000034c7984 */ /* 0x000fe80000000800 */
[----:B------:R-:W-:Y:S04]  /*9f90*/  LDS R78, [R3+0x5280] ;  /* 0x00528000034e7984 */ /* 0x000fe80000000800 */
[----:B------:R-:W-:Y:S04]  /*9fa0*/  LDS R77, [R2+0x4280] ;  /* 0x00428000024d7984 */ /* 0x000fe80000000800 */
[----:B------:R-:W2:Y:S01]  /*9fb0*/  LDS R79, [R2+0x5280] ;  /* 0x00528000024f7984 */ /* 0x000ea20000000800 */
[----:B------:R-:W-:Y:S03]  /*9fc0*/  HMMA.1688.F32.TF32 R184, R84, R18, R184 ;  /* 0x0000001254b8723c */ /* 0x000fe600000810b8 */
[----:B------:R-:W2:Y:S04]  /*9fd0*/  LDSM.16.M88.4 R160, [R9+0x11000] ;  /* 0x0110000009a0783b */ /* 0x000ea80000000200 */
[----:B------:R-:W-:Y:S01]  /*9fe0*/  LDSM.16.M88.4 R84, [R9+0x13000] ;  /* 0x013000000954783b */ /* 0x000fe20000000200 */
[-C--:B-1----:R-:W-:Y:S08]  /*9ff0*/  HMMA.1688.F32.TF32 R220, R116, R164.reuse, R212 ;  /* 0x000000a474dc723c */ /* 0x082ff000000810d4 */
[-C--:B------:R-:W-:Y:S08]  /*a000*/  HMMA.1688.F32.TF32 R212, R112, R164.reuse, R100 ;  /* 0x000000a470d4723c */ /* 0x080ff00000081064 */
[-C--:B------:R-:W-:Y:S08]  /*a010*/  HMMA.1688.F32.TF32 R100, R176, R164.reuse, R44 ;  /* 0x000000a4b064723c */ /* 0x080ff0000008102c */
[-C--:B------:R-:W-:Y:S08]  /*a020*/  HMMA.1688.F32.TF32 R20, R140, R164.reuse, R20 ;  /* 0x000000a48c14723c */ /* 0x080ff00000081014 */
[----:B------:R-:W-:Y:S01]  /*a030*/  HMMA.1688.F32.TF32 R44, R168, R164, R28 ;  /* 0x000000a4a82c723c */ /* 0x000fe2000008101c */
[----:B------:R-:W-:Y:S04]  /*a040*/  STL [R1+0x450], R213 ;  /* 0x000450d501007387 */ /* 0x000fe80000100800 */
[----:B------:R-:W-:Y:S04]  /*a050*/  STL [R1+0x44c], R214 ;  /* 0x00044cd601007387 */ /* 0x000fe80000100800 */
[----:B------:R-:W-:Y:S04]  /*a060*/  STL [R1+0x448], R215 ;  /* 0x000448d701007387 */ /* 0x000fe80000100800 */
[----:B------:R1:W-:Y:S04]  /*a070*/  STL.64 [R1], R100 ;  /* 0x0000006401007387 */ /* 0x0003e80000100a00 */
[----:B------:R-:W-:Y:S04]  /*a080*/  STL.64 [R1+0x8], R102 ;  /* 0x0000086601007387 */ /* 0x000fe80000100a00 */
[----:B------:R-:W-:Y:S04]  /*a090*/  STL.64 [R1+0x98], R20 ;  /* 0x0000981401007387 */ /* 0x000fe80000100a00 */
[----:B------:R4:W-:Y:S04]  /*a0a0*/  STL.64 [R1+0xa0], R22 ;  /* 0x0000a01601007387 */ /* 0x0009e80000100a00 */
[----:B------:R-:W-:Y:S04]  /*a0b0*/  STL.64 [R1+0x128], R44 ;  /* 0x0001282c01007387 */ /* 0x000fe80000100a00 */
[----:B------:R-:W-:Y:S04]  /*a0c0*/  STL.64 [R1+0x130], R46 ;  /* 0x0001302e01007387 */ /* 0x000fe80000100a00 */
[----:B-1----:R-:W3:Y:S01]  /*a0d0*/  LDL.LU R100, [R1+0x50] ;  /* 0x0000500001647983 */ /* 0x002ee20000300800 */
[----:B------:R-:W-:Y:S03]  /*a0e0*/  HMMA.1688.F32.TF32 R196, R80, R18, R196 ;  /* 0x0000001250c4723c */ /* 0x000fe600000810c4 */
[----:B------:R-:W-:Y:S04]  /*a0f0*/  LDS R18, [R3+0x5380] ;  /* 0x0053800003127984 */ /* 0x000fe80000000800 */
[----:B------:R-:W1:Y:S01]  /*a100*/  LDS R19, [R2+0x5380] ;  /* 0x0053800002137984 */ /* 0x000e620000000800 */
[-C--:B--2---:R-:W-:Y:S03]  /*a110*/  HMMA.1688.F32.TF32 R28, R76, R164.reuse, R40 ;  /* 0x000000a44c1c723c */ /* 0x084fe60000081028 */
[----:B------:R-:W3:Y:S05]  /*a120*/  LDSM.16.M88.4 R80, [R9+0x12000] ;  /* 0x012000000950783b */ /* 0x000eea0000000200 */
[----:B----4-:R-:W-:Y:S11]  /*a130*/  HMMA.1688.F32.TF32 R20, R172, R164, R184 ;  /* 0x000000a4ac14723c */ /* 0x010ff600000810b8 */
[----:B------:R-:W-:Y:S04]  /*a140*/  @!UPT UIADD3 URZ, URZ, URZ, URZ ;  /* 0x0000003f3f3ff290 */ /* 0x000fe8000fffe03f */
[----:B------:R-:W-:Y:S04]  /*a150*/  STL.64 [R1+0x148], R28 ;  /* 0x0001481c01007387 */ /* 0x000fe80000100a00 */
[----:B------:R2:W-:Y:S04]  /*a160*/  STL.64 [R1+0x150], R30 ;  /* 0x0001501e01007387 */ /* 0x0005e80000100a00 */
[----:B------:R-:W-:Y:S04]  /*a170*/  STL.64 [R1+0x1a8], R20 ;  /* 0x0001a81401007387 */ /* 0x000fe80000100a00 */
[----:B------:R1:W-:Y:S01]  /*a180*/  STL.64 [R1+0x1b0], R22 ;  /* 0x0001b01601007387 */ /* 0x0003e20000100a00 */
[----:B--2---:R-:W-:Y:S08]  /*a190*/  HMMA.1688.F32.TF32 R28, R140, R160, R68 ;  /* 0x000000a08c1c723c */ /* 0x004ff00000081044 */
[----:B-1----:R-:W-:Y:S08]  /*a1a0*/  HMMA.1688.F32.TF32 R20, R16, R164, R196 ;  /* 0x000000a41014723c */ /* 0x002ff000000810c4 */
[----:B------:R-:W-:Y:S01]  /*a1b0*/  HMMA.1688.F32.TF32 R40, R168, R160, R88 ;  /* 0x000000a0a828723c */ /* 0x000fe20000081058 */
[----:B------:R-:W-:Y:S01]  /*a1c0*/  IMAD.MOV.U32 R101, RZ, RZ, R8 ;  /* 0x000000ffff657224 */ /* 0x000fe200078e0008 */
[----:B------:R-:W1:Y:S06]  /*a1d0*/  LDSM.16.M88.4 R88, [R9+0x14000] ;  /* 0x014000000958783b */ /* 0x000e6c0000000200 */
[----:B------:R-:W-:-:S08]  /*a1e0*/  IMAD.MOV.U32 R213, RZ, RZ, R28 ;  /* 0x000000ffffd57224 */ /* 0x000fd000078e001c */
[----:B------:R-:W-:Y:S02]  /*a1f0*/  IMAD.MOV.U32 R164, RZ, RZ, R23 ;  /* 0x000000ffffa47224 */ /* 0x000fe400078e0017 */
[----:B------:R-:W-:Y:S01]  /*a200*/  IMAD.MOV.U32 R165, RZ, RZ, R22 ;  /* 0x000000ffffa57224 */ /* 0x000fe200078e0016 */
[----:B------:R-:W-:Y:S01]  /*a210*/  STL.64 [R1+0x238], R20 ;  /* 0x0002381401007387 */ /* 0x000fe20000100a00 */
[----:B------:R-:W-:-:S03]  /*a220*/  IMAD.MOV.U32 R214, RZ, RZ, R29 ;  /* 0x000000ffffd67224 */ /* 0x000fc600078e001d */
[----:B------:R-:W-:Y:S01]  /*a230*/  STL [R1+0x408], R164 ;  /* 0x000408a401007387 */ /* 0x000fe20000100800 */
[----:B------:R-:W-:-:S03]  /*a240*/  IMAD.MOV.U32 R215, RZ, RZ, R30 ;  /* 0x000000ffffd77224 */ /* 0x000fc600078e001e */
[----:B------:R-:W-:Y:S04]  /*a250*/  STL [R1+0x404], R165 ;  /* 0x000404a501007387 */ /* 0x000fe80000100800 */
[----:B------:R2:W-:Y:S02]  /*a260*/  STL [R1+0x2c], R31 ;  /* 0x00002c1f01007387 */ /* 0x0005e40000100800 */
[----:B--2---:R-:W-:Y:S11]  /*a270*/  HMMA.1688.F32.TF32 R28, R76, R160, R124 ;  /* 0x000000a04c1c723c */ /* 0x004ff6000008107c */
[----:B------:R-:W-:Y:S11]  /*a280*/  @!UPT UIADD3 URZ, URZ, URZ, URZ ;  /* 0x0000003f3f3ff290 */ /* 0x000ff6000fffe03f */
[----:B------:R-:W-:Y:S01]  /*a290*/  @!UPT UIADD3 URZ, URZ, URZ, URZ ;  /* 0x0000003f3f3ff290 */ /* 0x000fe2000fffe03f */
[----:B------:R-:W-:Y:S01]  /*a2a0*/  STL.64 [R1+0x118], R28 ;  /* 0x0001181c01007387 */ /* 0x000fe20000100a00 */
[----:B------:R-:W-:-:S03]  /*a2b0*/  IMAD.MOV.U32 R164, RZ, RZ, R31 ;  /* 0x000000ffffa47224 */ /* 0x000fc600078e001f */
[----:B------:R-:W-:Y:S04]  /*a2c0*/  STL.64 [R1+0xd8], R40 ;  /* 0x0000d82801007387 */ /* 0x000fe80000100a00 */
[----:B------:R-:W-:Y:S04]  /*a2d0*/  STL.64 [R1+0xe0], R42 ;  /* 0x0000e02a01007387 */ /* 0x000fe80000100a00 */
[----:B------:R2:W-:Y:S02]  /*a2e0*/  STL [R1+0x120], R30 ;  /* 0x0001201e01007387 */ /* 0x0005e40000100800 */
[----:B--2---:R-:W-:Y:S01]  /*a2f0*/  HMMA.1688.F32.TF32 R28, R172, R160, R156 ;  /* 0x000000a0ac1c723c */ /* 0x004fe2000008109c */
[----:B------:R-:W-:-:S02]  /*a300*/  IMAD.MOV.U32 R102, RZ, RZ, R7 ;  /* 0x000000ffff667224 */ /* 0x000fc400078e0007 */
[----:B------:R-:W-:Y:S01]  /*a310*/  IMAD.MOV.U32 R103, RZ, RZ, R6 ;  /* 0x000000ffff677224 */ /* 0x000fe200078e0006 */
[----:B------:R-:W-:Y:S11]  /*a320*/  STL [R1+0x40c], R164 ;  /* 0x00040ca401007387 */ /* 0x000ff60000100800 */
[----:B------:R-:W-:Y:S09]  /*a330*/  @!UPT UIADD3 URZ, URZ, URZ, URZ ;  /* 0x0000003f3f3ff290 */ /* 0x000ff2000fffe03f */
[----:B------:R-:W-:Y:S02]  /*a340*/  IMAD.MOV.U32 R165, RZ, RZ, R28 ;  /* 0x000000ffffa57224 */ /* 0x000fe400078e001c */
[----:B------:R-:W-:Y:S02]  /*a350*/  IMAD.MOV.U32 R6, RZ, RZ, R29 ;  /* 0x000000ffff067224 */ /* 0x000fe400078e001d */
[----:B------:R-:W-:Y:S02]  /*a360*/  IMAD.MOV.U32 R7, RZ, RZ, R30 ;  /* 0x000000ffff077224 */ /* 0x000fe400078e001e */
[----:B------:R-:W-:Y:S02]  /*a370*/  IMAD.MOV.U32 R8, RZ, RZ, R31 ;  /* 0x000000ffff087224 */ /* 0x000fe400078e001f */
[----:B------:R-:W-:Y:S03]  /*a380*/  HMMA.1688.F32.TF32 R28, R16, R160, R188 ;  /* 0x000000a0101c723c */ /* 0x000fe600000810bc */
[----:B------:R-:W-:Y:S04]  /*a390*/  STL [R1+0x41c], R8 ;  /* 0x00041c0801007387 */ /* 0x000fe80000100800 */
[----:B------:R-:W-:Y:S04]  /*a3a0*/  STL [R1+0x418], R7 ;  /* 0x0004180701007387 */ /* 0x000fe80000100800 */
[----:B------:R-:W-:Y:S04]  /*a3b0*/  STL [R1+0x414], R6 ;  /* 0x0004140601007387 */ /* 0x000fe80000100800 */
[----:B------:R-:W-:Y:S04]  /*a3c0*/  STL [R1+0x410], R165 ;  /* 0x000410a501007387 */ /* 0x000fe80000100800 */
[----:B------:R-:W2:Y:S04]  /*a3d0*/  LDL.LU R44, [R1+0xb8] ;  /* 0x0000b800012c7983 */ /* 0x000ea80000300800 */
[----:B------:R-:W-:Y:S04]  /*a3e0*/  STL.64 [R1+0x218], R28 ;  /* 0x0002181c01007387 */ /* 0x000fe80000100a00 */
[----:B------:R4:W-:Y:S04]  /*a3f0*/  STL.64 [R1+0x220], R30 ;  /* 0x0002201e01007387 */ /* 0x0009e80000100a00 */
[----:B------:R-:W2:Y:S04]  /*a400*/  LDL.LU R45, [R1+0xbc] ;  /* 0x0000bc00012d7983 */ /* 0x000ea80000300800 */
[----:B------:R-:W2:Y:S04]  /*a410*/  LDL.LU R46, [R1+0xc0] ;  /* 0x0000c000012e7983 */ /* 0x000ea80000300800 */
[----:B------:R-:W2:Y:S01]  /*a420*/  LDL.LU R47, [R1+0xc4] ;  /* 0x0000c400012f7983 */ /* 0x000ea20000300800 */
[-C--:B---3--:R-:W-:Y:S03]  /*a430*/  HMMA.1688.F32.TF32 R124, R116, R80.reuse, R100 ;  /* 0x00000050747c723c */ /* 0x088fe60000081064 */
[----:B------:R-:W3:Y:S04]  /*a440*/  LDL.LU R100, [R1+0x10] ;  /* 0x0000100001647983 */ /* 0x000ee80000300800 */
[----:B------:R-:W3:Y:S04]  /*a450*/  LDL.LU R101, [R1+0x14] ;  /* 0x0000140001657983 */ /* 0x000ee80000300800 */
[----:B------:R-:W3:Y:S04]  /*a460*/  LDL.LU R102, [R1+0x18] ;  /* 0x0000180001667983 */ /* 0x000ee80000300800 */
[----:B------:R-:W3:Y:S01]  /*a470*/  LDL.LU R103, [R1+0x1c] ;  /* 0x00001c0001677983 */ /* 0x000ee20000300800 */
[-C--:B----4-:R-:W-:Y:S08]  /*a480*/  HMMA.1688.F32.TF32 R28, R76, R80.reuse, R128 ;  /* 0x000000504c1c723c */ /* 0x090ff00000081080 */
[-C--:B------:R-:W-:Y:S08]  /*a490*/  HMMA.1688.F32.TF32 R148, R140, R80.reuse, R148 ;  /* 0x000000508c94723c */ /* 0x080ff00000081094 */
[----:B------:R-:W-:Y:S08]  /*a4a0*/  HMMA.1688.F32.TF32 R156, R112, R80, R236 ;  /* 0x00000050709c723c */ /* 0x000ff000000810ec */
[----:B------:R-:W-:Y:S01]  /*a4b0*/  HMMA.1688.F32.TF32 R20, R116, R160, R208 ;  /* 0x000000a07414723c */ /* 0x000fe200000810d0 */
[----:B------:R-:W-:-:S02]  /*a4c0*/  IMAD.MOV.U32 R6, RZ, RZ, R28 ;  /* 0x000000ffff067224 */ /* 0x000fc400078e001c */
[----:B------:R-:W-:Y:S02]  /*a4d0*/  IMAD.MOV.U32 R165, RZ, RZ, R29 ;  /* 0x000000ffffa57224 */ /* 0x000fe400078e001d */
[----:B------:R-:W-:-:S03]  /*a4e0*/  IMAD.MOV.U32 R164, RZ, RZ, R30 ;  /* 0x000000ffffa47224 */ /* 0x000fc600078e001e */
[----:B------:R-:W-:Y:S08]  /*a4f0*/  HMMA.1688.F32.TF32 R236, R168, R80, R108 ;  /* 0x00000050a8ec723c */ /* 0x000ff0000008106c */
[-C--:B------:R-:W-:Y:S08]  /*a500*/  HMMA.1688.F32.TF32 R208, R112, R160.reuse, R60 ;  /* 0x000000a070d0723c */ /* 0x080ff0000008103c */
[----:B------:R-:W-:Y:S07]  /*a510*/  HMMA.1688.F32.TF32 R104, R176, R160, R104 ;  /* 0x000000a0b068723c */ /* 0x000fee0000081068 */
[----:B------:R-:W-:-:S02]  /*a520*/  IMAD.MOV.U32 R161, RZ, RZ, R31 ;  /* 0x000000ffffa17224 */ /* 0x000fc400078e001f */
[----:B------:R-:W-:Y:S01]  /*a530*/  HMMA.1688.F32.TF32 R28, R172, R80, R144 ;  /* 0x00000050ac1c723c */ /* 0x000fe20000081090 */
[----:B------:R4:W-:Y:S04]  /*a540*/  STL [R1+0x42c], R148 ;  /* 0x00042c9401007387 */ /* 0x0009e80000100800 */
[----:B------:R1:W-:Y:S04]  /*a550*/  STL [R1+0x428], R149 ;  /* 0x0004289501007387 */ /* 0x0003e80000100800 */
[----:B------:R-:W-:Y:S04]  /*a560*/  STL [R1+0x424], R150 ;  /* 0x0004249601007387 */ /* 0x000fe80000100800 */
[----:B------:R-:W-:Y:S04]  /*a570*/  STL [R1+0x420], R151 ;  /* 0x0004209701007387 */ /* 0x000fe80000100800 */
[----:B------:R-:W-:Y:S04]  /*a580*/  STL [R1+0x43c], R236 ;  /* 0x00043cec01007387 */ /* 0x000fe80000100800 */
[----:B------:R-:W-:Y:S04]  /*a590*/  STL [R1+0x438], R237 ;  /* 0x000438ed01007387 */ /* 0x000fe80000100800 */
[----:B------:R1:W-:Y:S01]  /*a5a0*/  STL [R1+0x434], R238 ;  /* 0x000434ee01007387 */ /* 0x0003e20000100800 */
[----:B----4-:R-:W-:-:S02]  /*a5b0*/  IMAD.MOV.U32 R148, RZ, RZ, R30 ;  /* 0x000000ffff947224 */ /* 0x010fc400078e001e */
[----:B-1----:R-:W-:Y:S01]  /*a5c0*/  IMAD.MOV.U32 R149, RZ, RZ, R31 ;  /* 0x000000ffff957224 */ /* 0x002fe200078e001f */
[----:B------:R1:W-:Y:S01]  /*a5d0*/  STL [R1+0x430], R239 ;  /* 0x000430ef01007387 */ /* 0x0003e20000100800 */
[----:B------:R-:W-:Y:S02]  /*a5e0*/  IMAD.MOV.U32 R238, RZ, RZ, R28 ;  /* 0x000000ffffee7224 */ /* 0x000fe400078e001c */
[----:B-1----:R-:W-:Y:S02]  /*a5f0*/  IMAD.MOV.U32 R239, RZ, RZ, R29 ;  /* 0x000000ffffef7224 */ /* 0x002fe400078e001d */
[----:B------:R-:W-:Y:S01]  /*a600*/  HMMA.1688.F32.TF32 R28, R16, R80, R180 ;  /* 0x00000050101c723c */ /* 0x000fe200000810b4 */
[----:B------:R-:W-:Y:S04]  /*a610*/  STL [R1+0x444], R165 ;  /* 0x000444a501007387 */ /* 0x000fe80000100800 */
[----:B------:R-:W-:Y:S04]  /*a620*/  STL [R1+0x440], R6 ;  /* 0x0004400601007387 */ /* 0x000fe80000100800 */
[----:B------:R-:W4:Y:S11]  /*a630*/  LDL.LU R184, [R1+0x188] ;  /* 0x0001880001b87983 */ /* 0x000f360000300800 */
[----:B------:R-:W-:Y:S03]  /*a640*/  @!UPT UIADD3 URZ, URZ, URZ, URZ ;  /* 0x0000003f3f3ff290 */ /* 0x000fe6000fffe03f */
[----:B------:R1:W-:Y:S04]  /*a650*/  STL.64 [R1+0x208], R28 ;  /* 0x0002081c01007387 */ /* 0x0003e80000100a00 */
[----:B------:R1:W-:Y:S04]  /*a660*/  STL.64 [R1+0x210], R30 ;  /* 0x0002101e01007387 */ /* 0x0003e80000100a00 */
[----:B------:R-:W4:Y:S04]  /*a670*/  LDL.LU R185, [R1+0x18c] ;  /* 0x00018c0001b97983 */ /* 0x000f280000300800 */
[----:B------:R-:W4:Y:S04]  /*a680*/  LDL.LU R186, [R1+0x190] ;  /* 0x0001900001ba7983 */ /* 0x000f280000300800 */
[----:B------:R-:W4:Y:S04]  /*a690*/  LDL.LU R187, [R1+0x194] ;  /* 0x0001940001bb7983 */ /* 0x000f280000300800 */
[----:B-1----:R-:W4:Y:S04]  /*a6a0*/  LDL.LU R28, [R1+0xa8] ;  /* 0x0000a800011c7983 */ /* 0x002f280000300800 */
[----:B------:R-:W4:Y:S04]  /*a6b0*/  LDL.LU R29, [R1+0xac] ;  /* 0x0000ac00011d7983 */ /* 0x000f280000300800 */
[----:B------:R-:W4:Y:S04]  /*a6c0*/  LDL.LU R30, [R1+0xb0] ;  /* 0x0000b000011e7983 */ /* 0x000f280000300800 */
[----:B------:R-:W4:Y:S01]  /*a6d0*/  LDL.LU R31, [R1+0xb4] ;  /* 0x0000b400011f7983 */ /* 0x000f220000300800 */
[----:B---3--:R-:W-:Y:S07]  /*a6e0*/  HMMA.1688.F32.TF32 R108, R112, R84, R100 ;  /* 0x00000054706c723c */ /* 0x008fee0000081064 */
[----:B------:R-:W-:-:S02]  /*a6f0*/  IMAD.MOV.U32 R100, RZ, RZ, R10 ;  /* 0x000000ffff647224 */ /* 0x000fc400078e000a */
[----:B------:R-:W3:Y:S01]  /*a700*/  LDL.LU R10, [R1+0x484] ;  /* 0x00048400010a7983 */ /* 0x000ee20000300800 */
[----:B------:R-:W-:-:S03]  /*a710*/  IMAD.MOV.U32 R101, RZ, RZ, R92 ;  /* 0x000000ffff657224 */ /* 0x000fc600078e005c */
[----:B------:R-:W3:Y:S01]  /*a720*/  LDL.LU R92, [R1+0x480] ;  /* 0x00048000015c7983 */ /* 0x000ee20000300800 */
[----:B------:R-:W-:Y:S02]  /*a730*/  IMAD.MOV.U32 R102, RZ, RZ, R11 ;  /* 0x000000ffff667224 */ /* 0x000fe400078e000b */
[----:B------:R-:W-:Y:S01]  /*a740*/  IMAD.MOV.U32 R103, RZ, RZ, R5 ;  /* 0x000000ffff677224 */ /* 0x000fe200078e0005 */
[----:B------:R-:W4:Y:S04]  /*a750*/  LDL.LU R11, [R1+0x47c] ;  /* 0x00047c00010b7983 */ /* 0x000f280000300800 */
[----:B------:R-:W4:Y:S01]  /*a760*/  LDL.LU R5, [R1+0x478] ;  /* 0x0004780001057983 */ /* 0x000f220000300800 */
[----:B------:R-:W-:Y:S08]  /*a770*/  HMMA.1688.F32.TF32 R60, R76, R84, R132 ;  /* 0x000000544c3c723c */ /* 0x000ff00000081084 */
[C---:B------:R-:W-:Y:S11]  /*a780*/  HMMA.1688.F32.TF32 R56, R172.reuse, R88, R56 ;  /* 0x00000058ac38723c */ /* 0x040ff60000081038 */
[----:B------:R-:W-:Y:S05]  /*a790*/  @!UPT UIADD3 URZ, URZ, URZ, URZ ;  /* 0x0000003f3f3ff290 */ /* 0x000fea000fffe03f */
[----:B------:R-:W-:Y:S02]  /*a7a0*/  IMAD.MOV.U32 R150, RZ, RZ, R60 ;  /* 0x000000ffff967224 */ /* 0x000fe400078e003c */
[----:B------:R-:W-:Y:S02]  /*a7b0*/  IMAD.MOV.U32 R151, RZ, RZ, R61 ;  /* 0x000000ffff977224 */ /* 0x000fe400078e003d */
[----:B------:R-:W-:Y:S02]  /*a7c0*/  IMAD.MOV.U32 R8, RZ, RZ, R62 ;  /* 0x000000ffff087224 */ /* 0x000fe400078e003e */
[----:B------:R-:W-:Y:S02]  /*a7d0*/  IMAD.MOV.U32 R7, RZ, RZ, R63 ;  /* 0x000000ffff077224 */ /* 0x000fe400078e003f */
[-C--:B------:R-:W-:Y:S08]  /*a7e0*/  HMMA.1688.F32.TF32 R60, R172, R84.reuse, R120 ;  /* 0x00000054ac3c723c */ /* 0x080ff00000081078 */
[----:B--2---:R-:W-:Y:S01]  /*a7f0*/  HMMA.1688.F32.TF32 R128, R116, R84, R44 ;  /* 0x000000547480723c */ /* 0x004fe2000008102c */
[----:B------:R-:W-:Y:S01]  /*a800*/  IMAD.MOV.U32 R160, RZ, RZ, R56 ;  /* 0x000000ffffa07224 */ /* 0x000fe200078e0038 */
[----:B------:R-:W2:Y:S04]  /*a810*/  LDL.LU R44, [R1+0x168] ;  /* 0x00016800012c7983 */ /* 0x000ea80000300800 */
[----:B------:R-:W2:Y:S01]  /*a820*/  LDL.LU R45, [R1+0x16c] ;  /* 0x00016c00012d7983 */ /* 0x000ea20000300800 */
[----:B------:R-:W-:-:S09]  /*a830*/  IMAD.MOV.U32 R47, RZ, RZ, R93 ;  /* 0x000000ffff2f7224 */ /* 0x000fd200078e005d */
[----:B------:R-:W-:Y:S02]  /*a840*/  IMAD.MOV.U32 R165, RZ, RZ, R60 ;  /* 0x000000ffffa57224 */ /* 0x000fe400078e003c */
[----:B------:R-:W-:Y:S02]  /*a850*/  IMAD.MOV.U32 R6, RZ, RZ, R61 ;  /* 0x000000ffff067224 */ /* 0x000fe400078e003d */
[----:B------:R-:W-:Y:S02]  /*a860*/  IMAD.MOV.U32 R236, RZ, RZ, R62 ;  /* 0x000000ffffec7224 */ /* 0x000fe400078e003e */
[----:B------:R-:W-:Y:S02]  /*a870*/  IMAD.MOV.U32 R237, RZ, RZ, R63 ;  /* 0x000000ffffed7224 */ /* 0x000fe400078e003f */
[----:B------:R-:W-:Y:S01]  /*a880*/  HMMA.1688.F32.TF32 R60, R16, R84, R136 ;  /* 0x00000054103c723c */ /* 0x000fe20000081088 */
[----:B------:R-:W-:Y:S02]  /*a890*/  IMAD.MOV.U32 R46, RZ, RZ, R0 ;  /* 0x000000ffff2e7224 */ /* 0x000fe400078e0000 */
[----:B------:R-:W2:Y:S11]  /*a8a0*/  LDL.LU R0, [R1+0x474] ;  /* 0x0004740001007983 */ /* 0x000eb60000300800 */
[----:B------:R-:W-:Y:S09]  /*a8b0*/  @!UPT UIADD3 URZ, URZ, URZ, URZ ;  /* 0x0000003f3f3ff290 */ /* 0x000ff2000fffe03f */
[----:B------:R-:W-:Y:S04]  /*a8c0*/  STL.64 [R1+0x178], R60 ;  /* 0x0001783c01007387 */ /* 0x000fe80000100a00 */
[----:B------:R-:W-:Y:S04]  /*a8d0*/  STL.64 [R1+0x180], R62 ;  /* 0x0001803e01007387 */ /* 0x000fe80000100a00 */
[----:B------:R-:W2:Y:S04]  /*a8e0*/  LDL.LU R196, [R1+0x1f8] ;  /* 0x0001f80001c47983 */ /* 0x000ea80000300800 */
[----:B------:R-:W2:Y:S04]  /*a8f0*/  LDL.LU R197, [R1+0x1fc] ;  /* 0x0001fc0001c57983 */ /* 0x000ea80000300800 */
[----:B------:R-:W2:Y:S01]  /*a900*/  LDL.LU R198, [R1+0x200] ;  /* 0x0002000001c67983 */ /* 0x000ea20000300800 */
[----:B---3--:R-:W-:-:S03]  /*a910*/  IMAD.MOV.U32 R40, RZ, RZ, R92 ;  /* 0x000000ffff287224 */ /* 0x008fc600078e005c */
[----:B------:R-:W1:Y:S01]  /*a920*/  LDSM.16.M88.4 R92, [R9+0x15000] ;  /* 0x01500000095c783b */ /* 0x000e620000000200 */
[----:B------:R-:W-:Y:S02]  /*a930*/  IMAD.MOV.U32 R42, RZ, RZ, R10 ;  /* 0x000000ffff2a7224 */ /* 0x000fe400078e000a */
[----:B----4-:R-:W-:Y:S02]  /*a940*/  IMAD.MOV.U32 R41, RZ, RZ, R11 ;  /* 0x000000ffff297224 */ /* 0x010fe400078e000b */
[----:B------:R-:W-:Y:S02]  /*a950*/  IMAD.MOV.U32 R11, RZ, RZ, R57 ;  /* 0x000000ffff0b7224 */ /* 0x000fe400078e0039 */
[----:B------:R-:W-:Y:S02]  /*a960*/  IMAD.MOV.U32 R43, RZ, RZ, R5 ;  /* 0x000000ffff2b7224 */ /* 0x000fe400078e0005 */
[----:B------:R-:W-:Y:S02]  /*a970*/  IMAD.MOV.U32 R10, RZ, RZ, R58 ;  /* 0x000000ffff0a7224 */ /* 0x000fe400078e003a */
[----:B------:R-:W-:-:S02]  /*a980*/  IMAD.MOV.U32 R5, RZ, RZ, R59 ;  /* 0x000000ffff057224 */ /* 0x000fc400078e003b */
[----:B------:R-:W-:Y:S11]  /*a990*/  HMMA.1688.F32.TF32 R56, R16, R88, R64 ;  /* 0x000000581038723c */ /* 0x000ff60000081040 */
[----:B------:R-:W-:Y:S11]  /*a9a0*/  @!UPT UIADD3 URZ, URZ, URZ, URZ ;  /* 0x0000003f3f3ff290 */ /* 0x000ff6000fffe03f */
[----:B------:R-:W-:Y:S01]  /*a9b0*/  @!UPT UIADD3 URZ, URZ, URZ, URZ ;  /* 0x0000003f3f3ff290 */ /* 0x000fe2000fffe03f */
[----:B------:R3:W-:Y:S01]  /*a9c0*/  STL [R1+0xe8], R56 ;  /* 0x0000e83801007387 */ /* 0x0007e20000100800 */
[----:B-1----:R-:W-:Y:S07]  /*a9d0*/  HMMA.1688.F32.TF32 R136, R176, R92, R100 ;  /* 0x0000005cb088723c */ /* 0x002fee0000081064 */
[----:B------:R-:W-:Y:S02]  /*a9e0*/  IMAD.MOV.U32 R100, RZ, RZ, R4 ;  /* 0x000000ffff647224 */ /* 0x000fe400078e0004 */
[----:B------:R-:W4:Y:S01]  /*a9f0*/  LDL.LU R4, [R1+0x470] ;  /* 0x0004700001047983 */ /* 0x000f220000300800 */
[----:B------:R-:W-:-:S02]  /*aa00*/  IMAD.MOV.U32 R101, RZ, RZ, R97 ;  /* 0x000000ffff657224 */ /* 0x000fc400078e0061 */
[----:B------:R-:W-:Y:S01]  /*aa10*/  IMAD.MOV.U32 R102, RZ, RZ, R252 ;  /* 0x000000ffff667224 */ /* 0x000fe200078e00fc */
[----:B------:R-:W4:Y:S01]  /*aa20*/  LDL.LU R97, [R1+0x46c] ;  /* 0x00046c0001617983 */ /* 0x000f220000300800 */
[----:B------:R-:W-:-:S03]  /*aa30*/  IMAD.MOV.U32 R103, RZ, RZ, R96 ;  /* 0x000000ffff677224 */ /* 0x000fc600078e0060 */
[----:B------:R-:W4:Y:S04]  /*aa40*/  LDL.LU R252, [R1+0x468] ;  /* 0x0004680001fc7983 */ /* 0x000f280000300800 */
[----:B------:R-:W4:Y:S01]  /*aa50*/  LDL.LU R96, [R1+0x464] ;  /* 0x0004640001607983 */ /* 0x000f220000300800 */
[----:B------:R-:W-:Y:S08]  /*aa60*/  HMMA.1688.F32.TF32 R144, R116, R88, R184 ;  /* 0x000000587490723c */ /* 0x000ff000000810b8 */
[----:B--2---:R-:W-:Y:S01]  /*aa70*/  HMMA.1688.F32.TF32 R180, R112, R92, R44 ;  /* 0x0000005c70b4723c */ /* 0x004fe2000008102c */
[----:B------:R-:W2:Y:S04]  /*aa80*/  LDL.LU R44, [R1+0x158] ;  /* 0x00015800012c7983 */ /* 0x000ea80000300800 */
[----:B------:R-:W2:Y:S01]  /*aa90*/  LDL.LU R45, [R1+0x15c] ;  /* 0x00015c00012d7983 */ /* 0x000ea20000300800 */
[----:B------:R-:W-:-:S02]  /*aaa0*/  IMAD.MOV.U32 R199, RZ, RZ, R0 ;  /* 0x000000ffffc77224 */ /* 0x000fc400078e0000 */
[-C--:B------:R-:W-:Y:S01]  /*aab0*/  HMMA.1688.F32.TF32 R188, R116, R92.reuse, R40 ;  /* 0x0000005c74bc723c */ /* 0x080fe20000081028 */
[----:B------:R-:W2:Y:S04]  /*aac0*/  LDL.LU R46, [R1+0x160] ;  /* 0x00016000012e7983 */ /* 0x000ea80000300800 */
[----:B------:R-:W2:Y:S03]  /*aad0*/  LDL.LU R47, [R1+0x164] ;  /* 0x00016400012f7983 */ /* 0x000ea60000300800 */
[----:B------:R-:W-:Y:S01]  /*aae0*/  HMMA.1688.F32.TF32 R40, R168, R92, R204 ;  /* 0x0000005ca828723c */ /* 0x000fe200000810cc */
[----:B------:R-:W2:Y:S04]  /*aaf0*/  LDL.LU R204, [R1+0x1e8] ;  /* 0x0001e80001cc7983 */ /* 0x000ea80000300800 */
[----:B------:R-:W2:Y:S01]  /*ab00*/  LDL.LU R205, [R1+0x1ec] ;  /* 0x0001ec0001cd7983 */ /* 0x000ea20000300800 */
[----:B------:R-:W-:-:S02]  /*ab10*/  IMAD.MOV.U32 R0, RZ, RZ, R57 ;  /* 0x000000ffff007224 */ /* 0x000fc400078e0039 */
[C---:B------:R-:W-:Y:S01]  /*ab20*/  HMMA.1688.F32.TF32 R68, R176.reuse, R84, R200 ;  /* 0x00000054b044723c */ /* 0x040fe200000810c8 */
[----:B------:R-:W2:Y:S04]  /*ab30*/  LDL.LU R206, [R1+0x1f0] ;  /* 0x0001f00001ce7983 */ /* 0x000ea80000300800 */
[----:B------:R-:W2:Y:S03]  /*ab40*/  LDL.LU R207, [R1+0x1f4] ;  /* 0x0001f40001cf7983 */ /* 0x000ea60000300800 */
[----:B------:R-:W-:Y:S01]  /*ab50*/  HMMA.1688.F32.TF32 R152, R176, R80, R152 ;  /* 0x00000050b098723c */ /* 0x000fe20000081098 */
[----:B------:R-:W2:Y:S04]  /*ab60*/  LDL.LU R200, [R1+0x228] ;  /* 0x0002280001c87983 */ /* 0x000ea80000300800 */
[----:B------:R-:W2:Y:S02]  /*ab70*/  LDL.LU R201, [R1+0x22c] ;  /* 0x00022c0001c97983 */ /* 0x000ea40000300800 */
[----:B------:R-:W-:-:S02]  /*ab80*/  IMAD.MOV.U32 R81, RZ, RZ, R58 ;  /* 0x000000ffff517224 */ /* 0x000fc400078e003a */
[----:B------:R-:W-:Y:S01]  /*ab90*/  IMAD.MOV.U32 R80, RZ, RZ, R59 ;  /* 0x000000ffff507224 */ /* 0x000fe200078e003b */
[----:B------:R-:W2:Y:S01]  /*aba0*/  LDL.LU R202, [R1+0x230] ;  /* 0x0002300001ca7983 */ /* 0x000ea20000300800 */
[----:B---3--:R-:W-:Y:S03]  /*abb0*/  HMMA.1688.F32.TF32 R56, R76, R92, R192 ;  /* 0x0000005c4c38723c */ /* 0x008fe600000810c0 */
[----:B------:R-:W3:Y:S05]  /*abc0*/  LDL.LU R203, [R1+0x234] ;  /* 0x0002340001cb7983 */ /* 0x000eea0000300800 */
[----:B------:R-:W-:Y:S07]  /*abd0*/  HMMA.1688.F32.TF32 R120, R176, R88, R248 ;  /* 0x00000058b078723c */ /* 0x000fee00000810f8 */
[----:B------:R-:W-:-:S02]  /*abe0*/  IMAD.MOV.U32 R248, RZ, RZ, R228 ;  /* 0x000000fffff87224 */ /* 0x000fc400078e00e4 */
[----:B------:R-:W-:Y:S02]  /*abf0*/  IMAD.MOV.U32 R249, RZ, RZ, R229 ;  /* 0x000000fffff97224 */ /* 0x000fe400078e00e5 */
[----:B------:R-:W-:Y:S02]  /*ac00*/  IMAD.MOV.U32 R250, RZ, RZ, R230 ;  /* 0x000000fffffa7224 */ /* 0x000fe400078e00e6 */
[----:B------:R-:W-:Y:S02]  /*ac10*/  IMAD.MOV.U32 R251, RZ, RZ, R231 ;  /* 0x000000fffffb7224 */ /* 0x000fe400078e00e7 */
[----:B----4-:R-:W-:Y:S02]  /*ac20*/  IMAD.MOV.U32 R185, RZ, RZ, R97 ;  /* 0x000000ffffb97224 */ /* 0x010fe400078e0061 */
[----:B------:R-:W-:Y:S02]  /*ac30*/  IMAD.MOV.U32 R186, RZ, RZ, R96 ;  /* 0x000000ffffba7224 */ /* 0x000fe400078e0060 */
[----:B------:R-:W1:Y:S02]  /*ac40*/  LDSM.16.M88.4 R96, [R9+0x16000] ;  /* 0x016000000960783b */ /* 0x000e640000000200 */
[----:B-1----:R-:W-:Y:S02]  /*ac50*/  HMMA.1688.F32.TF32 R192, R116, R96, R196 ;  /* 0x0000006074c0723c */ /* 0x002fe400000810c4 */
[----:B------:R-:W4:Y:S04]  /*ac60*/  LDL.LU R196, [R1+0x1b8] ;  /* 0x0001b80001c47983 */ /* 0x000f280000300800 */
[----:B------:R-:W4:Y:S04]  /*ac70*/  LDL.LU R197, [R1+0x1bc] ;  /* 0x0001bc0001c57983 */ /* 0x000f280000300800 */
[----:B------:R-:W4:Y:S04]  /*ac80*/  LDL.LU R198, [R1+0x1c0] ;  /* 0x0001c00001c67983 */ /* 0x000f280000300800 */
[----:B------:R-:W4:Y:S04]  /*ac90*/  LDL.LU R199, [R1+0x1c4] ;  /* 0x0001c40001c77983 */ /* 0x000f280000300800 */
[----:B------:R-:W3:Y:S04]  /*aca0*/  LDL.LU R228, [R1+0x460] ;  /* 0x0004600001e47983 */ /* 0x000ee80000300800 */
[----:B------:R-:W3:Y:S04]  /*acb0*/  LDL.LU R229, [R1+0x45c] ;  /* 0x00045c0001e57983 */ /* 0x000ee80000300800 */
[----:B------:R-:W3:Y:S04]  /*acc0*/  LDL.LU R230, [R1+0x458] ;  /* 0x0004580001e67983 */ /* 0x000ee80000300800 */
[----:B------:R-:W3:Y:S01]  /*acd0*/  LDL.LU R231, [R1+0x454] ;  /* 0x0004540001e77983 */ /* 0x000ee20000300800 */
[----:B------:R-:W-:Y:S08]  /*ace0*/  HMMA.1688.F32.TF32 R60, R172, R92, R72 ;  /* 0x0000005cac3c723c */ /* 0x000ff00000081048 */
[-C--:B--2---:R-:W-:Y:S08]  /*acf0*/  HMMA.1688.F32.TF32 R72, R176, R96.reuse, R44 ;  /* 0x00000060b048723c */ /* 0x084ff0000008102c */
[----:B------:R-:W-:Y:S01]  /*ad00*/  HMMA.1688.F32.TF32 R44, R168, R96, R244 ;  /* 0x00000060a82c723c */ /* 0x000fe200000810f4 */
[----:B------:R-:W2:Y:S04]  /*ad10*/  LDL.LU R244, [R1+0x40] ;  /* 0x0000400001f47983 */ /* 0x000ea80000300800 */
[----:B------:R-:W2:Y:S04]  /*ad20*/  LDL.LU R245, [R1+0x44] ;  /* 0x0000440001f57983 */ /* 0x000ea80000300800 */
[----:B------:R-:W2:Y:S04]  /*ad30*/  LDL.LU R246, [R1+0x48] ;  /* 0x0000480001f67983 */ /* 0x000ea80000300800 */
[----:B------:R-:W2:Y:S01]  /*ad40*/  LDL.LU R247, [R1+0x4c] ;  /* 0x00004c0001f77983 */ /* 0x000ea20000300800 */
[-C--:B------:R-:W-:Y:S08]  /*ad50*/  HMMA.1688.F32.TF32 R132, R112, R88.reuse, R28 ;  /* 0x000000587084723c */ /* 0x080ff0000008101c */
[-C--:B------:R-:W-:Y:S07]  /*ad60*/  HMMA.1688.F32.TF32 R28, R140, R88.reuse, R216 ;  /* 0x000000588c1c723c */ /* 0x080fee00000810d8 */
[----:B------:R-:W-:Y:S01]  /*ad70*/  IMAD.MOV.U32 R218, RZ, RZ, R60 ;  /* 0x000000ffffda7224 */ /* 0x000fe200078e003c */
[----:B------:R-:W-:Y:S01]  /*ad80*/  HMMA.1688.F32.TF32 R36, R168, R88, R36 ;  /* 0x00000058a824723c */ /* 0x000fe20000081024 */
[----:B------:R-:W-:-:S02]  /*ad90*/  IMAD.MOV.U32 R217, RZ, RZ, R61 ;  /* 0x000000ffffd97224 */ /* 0x000fc400078e003d */
[----:B------:R-:W-:-:S05]  /*ada0*/  IMAD.MOV.U32 R216, RZ, RZ, R62 ;  /* 0x000000ffffd87224 */ /* 0x000fca00078e003e */
[----:B------:R-:W-:Y:S07]  /*adb0*/  HMMA.1688.F32.TF32 R52, R76, R88, R52 ;  /* 0x000000584c34723c */ /* 0x000fee0000081034 */
[----:B------:R-:W-:Y:S01]  /*adc0*/  IMAD.MOV.U32 R89, RZ, RZ, R63 ;  /* 0x000000ffff597224 */ /* 0x000fe200078e003f */
[----:B------:R-:W-:Y:S08]  /*add0*/  HMMA.1688.F32.TF32 R64, R140, R92, R240 ;  /* 0x0000005c8c40723c */ /* 0x000ff000000810f0 */
[----:B------:R-:W-:Y:S08]  /*ade0*/  HMMA.1688.F32.TF32 R240, R172, R96, R224 ;  /* 0x00000060acf0723c */ /* 0x000ff000000810e0 */
[----:B------:R-:W-:Y:S01]  /*adf0*/  HMMA.1688.F32.TF32 R48, R16, R92, R48 ;  /* 0x0000005c1030723c */ /* 0x000fe20000081030 */
[----:B------:R-:W-:-:S02]  /*ae00*/  IMAD.MOV.U32 R184, RZ, RZ, R252 ;  /* 0x000000ffffb87224 */ /* 0x000fc400078e00fc */
[----:B------:R-:W-:-:S05]  /*ae10*/  IMAD.MOV.U32 R187, RZ, RZ, R4 ;  /* 0x000000ffffbb7224 */ /* 0x000fca00078e0004 */
[-C--:B------:R-:W-:Y:S08]  /*ae20*/  HMMA.1688.F32.TF32 R24, R140, R84.reuse, R24 ;  /* 0x000000548c18723c */ /* 0x080ff00000081018 */
[----:B------:R-:W-:Y:S08]  /*ae30*/  HMMA.1688.F32.TF32 R32, R168, R84, R32 ;  /* 0x00000054a820723c */ /* 0x000ff00000081020 */
[----:B---3--:R-:W-:Y:S01]  /*ae40*/  HMMA.1688.F32.TF32 R60, R76, R96, R228 ;  /* 0x000000604c3c723c */ /* 0x008fe200000810e4 */
        /* <DEDUP_REMOVED lines=8> */
[----:B------:R-:W-:-:S02]  /*aed0*/  IMAD.MOV.U32 R4, RZ, RZ, R48 ;  /* 0x000000ffff047224 */ /* 0x000fc400078e0030 */
[----:B------:R-:W-:Y:S02]  /*aee0*/  IMAD.MOV.U32 R252, RZ, RZ, R49 ;  /* 0x000000fffffc7224 */ /* 0x000fe400078e0031 */
[----:B------:R-:W-:Y:S02]  /*aef0*/  IMAD.MOV.U32 R85, RZ, RZ, R50 ;  /* 0x000000ffff557224 */ /* 0x000fe400078e0032 */
[----:B------:R-:W-:Y:S02]  /*af00*/  IMAD.MOV.U32 R84, RZ, RZ, R51 ;  /* 0x000000ffff547224 */ /* 0x000fe400078e0033 */
[-C--:B------:R-:W-:Y:S01]  /*af10*/  HMMA.1688.F32.TF32 R48, R140, R96.reuse, R100 ;  /* 0x000000608c30723c */ /* 0x080fe20000081064 */
[----:B------:R-:W1:Y:S07]  /*af20*/  LDSM.16.M88.4 R100, [R9+0x17000] ;  /* 0x017000000964783b */ /* 0x000e6e0000000200 */
[----:B------:R-:W-:Y:S08]  /*af30*/  HMMA.1688.F32.TF32 R12, R16, R96, R12 ;  /* 0x00000060100c723c */ /* 0x000ff0000008100c */
[-C--:B-1----:R-:W-:Y:S08]  /*af40*/  HMMA.1688.F32.TF32 R200, R116, R100.reuse, R200 ;  /* 0x0000006474c8723c */ /* 0x082ff000000810c8 */
[C---:B------:R-:W-:Y:S01]  /*af50*/  HMMA.1688.F32.TF32 R116, R112.reuse, R100, R204 ;  /* 0x000000647074723c */ /* 0x040fe200000810cc */
[----:B------:R-:W-:Y:S04]  /*af60*/  LDS R204, [R3+0x6000] ;  /* 0x0060000003cc7984 */ /* 0x000fe80000000800 */
[----:B------:R-:W-:Y:S04]  /*af70*/  LDS R206, [R3+0x7000] ;  /* 0x0070000003ce7984 */ /* 0x000fe80000000800 */
[----:B------:R-:W-:Y:S04]  /*af80*/  LDS R205, [R2+0x6000] ;  /* 0x0060000002cd7984 */ /* 0x000fe80000000800 */
[----:B------:R-:W1:Y:S01]  /*af90*/  LDS R207, [R2+0x7000] ;  /* 0x0070000002cf7984 */ /* 0x000e620000000800 */
[----:B------:R-:W-:Y:S01]  /*afa0*/  HMMA.1688.F32.TF32 R184, R112, R96, R184 ;  /* 0x0000006070b8723c */ /* 0x000fe200000810b8 */
[----:B------:R-:W-:-:S02]  /*afb0*/  IMAD.MOV.U32 R93, RZ, RZ, R13 ;  /* 0x000000ffff5d7224 */ /* 0x000fc400078e000d */
[----:B------:R-:W-:Y:S01]  /*afc0*/  IMAD.MOV.U32 R92, RZ, RZ, R14 ;  /* 0x000000ffff5c7224 */ /* 0x000fe200078e000e */
[----:B------:R-:W-:Y:S01]  /*afd0*/  LDS R112, [R3+0x6100] ;  /* 0x0061000003707984 */ /* 0x000fe20000000800 */
[----:B------:R-:W-:Y:S02]  /*afe0*/  IMAD.MOV.U32 R88, RZ, RZ, R15 ;  /* 0x000000ffff587224 */ /* 0x000fe400078e000f */
[----:B------:R-:W-:Y:S01]  /*aff0*/  IMAD.MOV.U32 R96, RZ, RZ, R12 ;  /* 0x000000ffff607224 */ /* 0x000fe200078e000c */
[-C--:B--2---:R-:W-:Y:S01]  /*b000*/  HMMA.1688.F32.TF32 R76, R76, R100.reuse, R244 ;  /* 0x000000644c4c723c */ /* 0x084fe200000810f4 */
[----:B------:R-:W-:Y:S04]  /*b010*/  LDS R114, [R3+0x7100] ;  /* 0x0071000003727984 */ /* 0x000fe80000000800 */
[----:B------:R-:W-:Y:S03]  /*b020*/  LDS R113, [R2+0x6100] ;  /* 0x0061000002717984 */ /* 0x000fe60000000800 */
[-C--:B------:R-:W-:Y:S01]  /*b030*/  HMMA.1688.F32.TF32 R12, R172, R100.reuse, R248 ;  /* 0x00000064ac0c723c */ /* 0x080fe200000810f8 */
[----:B------:R-:W-:Y:S07]  /*b040*/  LDS R115, [R2+0x7100] ;  /* 0x0071000002737984 */ /* 0x000fee0000000800 */
[----:B------:R-:W-:Y:S08]  /*b050*/  HMMA.1688.F32.TF32 R232, R16, R100, R232 ;  /* 0x0000006410e8723c */ /* 0x000ff000000810e8 */
[C---:B-1----:R-:W-:Y:S08]  /*b060*/  HMMA.1688.F32.TF32 R248, R204.reuse, R166, R220 ;  /* 0x000000a6ccf8723c */ /* 0x042ff000000810dc */
[C---:B------:R-:W-:Y:S08]  /*b070*/  HMMA.1688.F32.TF32 R244, R204.reuse, R162, R20 ;  /* 0x000000a2ccf4723c */ /* 0x040ff00000081014 */
[C---:B------:R-:W-:Y:S08]  /*b080*/  HMMA.1688.F32.TF32 R124, R204.reuse, R82, R124 ;  /* 0x00000052cc7c723c */ /* 0x040ff0000008107c */
[C---:B------:R-:W-:Y:S08]  /*b090*/  HMMA.1688.F32.TF32 R20, R204.reuse, R86, R128 ;  /* 0x00000056cc14723c */ /* 0x040ff00000081080 */
[----:B------:R-:W-:Y:S01]  /*b0a0*/  HMMA.1688.F32.TF32 R16, R204, R90, R144 ;  /* 0x0000005acc10723c */ /* 0x000fe20000081090 */
[----:B------:R-:W-:-:S02]  /*b0b0*/  IMAD.MOV.U32 R172, RZ, RZ, R213 ;  /* 0x000000ffffac7224 */ /* 0x000fc400078e00d5 */
[----:B------:R-:W-:Y:S02]  /*b0c0*/  IMAD.MOV.U32 R173, RZ, RZ, R214 ;  /* 0x000000ffffad7224 */ /* 0x000fe400078e00d6 */
[----:B------:R-:W-:-:S03]  /*b0d0*/  IMAD.MOV.U32 R174, RZ, RZ, R215 ;  /* 0x000000ffffae7224 */ /* 0x000fc600078e00d7 */
[----:B---3--:R-:W-:Y:S01]  /*b0e0*/  HMMA.1688.F32.TF32 R140, R140, R100, R224 ;  /* 0x000000648c8c723c */ /* 0x008fe200000810e0 */
[----:B------:R-:W2:Y:S04]  /*b0f0*/  LDL.LU R224, [R1] ;  /* 0x0000000001e07983 */ /* 0x000ea80000300800 */
[----:B------:R-:W2:Y:S04]  /*b100*/  LDL.LU R225, [R1+0x4] ;  /* 0x0000040001e17983 */ /* 0x000ea80000300800 */
[----:B------:R-:W2:Y:S04]  /*b110*/  LDL.LU R226, [R1+0x8] ;  /* 0x0000080001e27983 */ /* 0x000ea80000300800 */
[----:B------:R-:W2:Y:S04]  /*b120*/  LDL.LU R227, [R1+0xc] ;  /* 0x00000c0001e37983 */ /* 0x000ea80000300800 */
[----:B------:R-:W-:Y:S04]  /*b130*/  STL [R1+0x3c0], R248 ;  /* 0x0003c0f801007387 */ /* 0x000fe80000100800 */
[----:B------:R-:W-:Y:S04]  /*b140*/  STL [R1+0x3bc], R249 ;  /* 0x0003bcf901007387 */ /* 0x000fe80000100800 */
[----:B------:R-:W-:Y:S04]  /*b150*/  STL [R1+0x3b8], R250 ;  /* 0x0003b8fa01007387 */ /* 0x000fe80000100800 */
[----:B------:R-:W-:Y:S04]  /*b160*/  STL [R1+0x3b4], R251 ;  /* 0x0003b4fb01007387 */ /* 0x000fe80000100800 */
[----:B------:R-:W-:Y:S04]  /*b170*/  STL [R1+0x3d0], R244 ;  /* 0x0003d0f401007387 */ /* 0x000fe80000100800 */
[----:B------:R-:W-:Y:S04]  /*b180*/  STL [R1+0x3cc], R245 ;  /* 0x0003ccf501007387 */ /* 0x000fe80000100800 */
[----:B------:R-:W-:Y:S04]  /*b190*/  STL [R1+0x3c8], R246 ;  /* 0x0003c8f601007387 */ /* 0x000fe80000100800 */
[----:B------:R-:W-:Y:S04]  /*b1a0*/  STL [R1+0x3c4], R247 ;  /* 0x0003c4f701007387 */ /* 0x000fe80000100800 */
[----:B------:R-:W-:Y:S04]  /*b1b0*/  STL.64 [R1+0x40], R124 ;  /* 0x0000407c01007387 */ /* 0x000fe80000100a00 */
[----:B------:R1:W-:Y:S04]  /*b1c0*/  STL.64 [R1+0x48], R126 ;  /* 0x0000487e01007387 */ /* 0x0003e80000100a00 */
[----:B------:R-:W-:Y:S04]  /*b1d0*/  STL.64 [R1+0x70], R20 ;  /* 0x0000701401007387 */ /* 0x000fe80000100a00 */
[----:B------:R3:W-:Y:S01]  /*b1e0*/  STL.64 [R1+0x78], R22 ;  /* 0x0000781601007387 */ /* 0x0007e20000100a00 */
[C---:B-1----:R-:W-:Y:S03]  /*b1f0*/  HMMA.1688.F32.TF32 R124, R204.reuse, R94, R188 ;  /* 0x0000005ecc7c723c */ /* 0x042fe600000810bc */
[----:B------:R-:W-:Y:S04]  /*b200*/  STL.64 [R1+0x158], R16 ;  /* 0x0001581001007387 */ /* 0x000fe80000100a00 */
[----:B------:R1:W-:Y:S01]  /*b210*/  STL.64 [R1+0x160], R18 ;  /* 0x0001601201007387 */ /* 0x0003e20000100a00 */
[C---:B---3--:R-:W-:Y:S08]  /*b220*/  HMMA.1688.F32.TF32 R20, R204.reuse, R98, R192 ;  /* 0x00000062cc14723c */ /* 0x048ff000000810c0 */
[----:B-1----:R-:W-:Y:S07]  /*b230*/  HMMA.1688.F32.TF32 R16, R204, R102, R200 ;  /* 0x00000066cc10723c */ /* 0x002fee00000810c8 */
[----:B------:R-:W-:Y:S04]  /*b240*/  STL.64 [R1+0x198], R124 ;  /* 0x0001987c01007387 */ /* 0x000fe80000100a00 */
[----:B------:R-:W-:Y:S04]  /*b250*/  STL.64 [R1+0x1a0], R126 ;  /* 0x0001a07e01007387 */ /* 0x000fe80000100a00 */
[----:B------:R-:W-:Y:S04]  /*b260*/  STL.64 [R1+0x1c8], R20 ;  /* 0x0001c81401007387 */ /* 0x000fe80000100a00 */
[----:B------:R-:W-:Y:S04]  /*b270*/  STL.64 [R1+0x1d0], R22 ;  /* 0x0001d01601007387 */ /* 0x000fe80000100a00 */
[----:B------:R-:W3:Y:S04]  /*b280*/  LDL.LU R213, [R1+0x450] ;  /* 0x0004500001d57983 */ /* 0x000ee80000300800 */
[----:B------:R-:W-:Y:S04]  /*b290*/  STL.64 [R1+0x1d8], R16 ;  /* 0x0001d81001007387 */ /* 0x000fe80000100a00 */
[----:B------:R-:W-:Y:S04]  /*b2a0*/  STL.64 [R1+0x1e0], R18 ;  /* 0x0001e01201007387 */ /* 0x000fe80000100a00 */
[----:B------:R-:W3:Y:S04]  /*b2b0*/  LDL.LU R214, [R1+0x44c] ;  /* 0x00044c0001d67983 */ /* 0x000ee80000300800 */
[----:B------:R-:W3:Y:S01]  /*b2c0*/  LDL.LU R215, [R1+0x448] ;  /* 0x0004480001d77983 */ /* 0x000ee20000300800 */
[-C--:B----4-:R-:W-:Y:S03]  /*b2d0*/  HMMA.1688.F32.TF32 R176, R176, R100.reuse, R196 ;  /* 0x00000064b0b0723c */ /* 0x090fe600000810c4 */
[----:B------:R-:W-:Y:S04]  /*b2e0*/  LDS R196, [R3+0x6080] ;  /* 0x0060800003c47984 */ /* 0x000fe80000000800 */
[----:B------:R-:W-:Y:S04]  /*b2f0*/  LDS R198, [R3+0x7080] ;  /* 0x0070800003c67984 */ /* 0x000fe80000000800 */
[----:B------:R-:W-:Y:S04]  /*b300*/  LDS R197, [R2+0x6080] ;  /* 0x0060800002c57984 */ /* 0x000fe80000000800 */
[----:B------:R-:W1:Y:S04]  /*b310*/  LDS R199, [R2+0x7080] ;  /* 0x0070800002c77984 */ /* 0x000e680000000800 */
[----:B------:R-:W4:Y:S04]  /*b320*/  LDL.LU R175, [R1+0x2c] ;  /* 0x00002c0001af7983 */ /* 0x000f280000300800 */
[----:B------:R-:W2:Y:S04]  /*b330*/  LDL.LU R220, [R1+0x98] ;  /* 0x0000980001dc7983 */ /* 0x000ea80000300800 */
[----:B------:R-:W2:Y:S01]  /*b340*/  LDL.LU R221, [R1+0x9c] ;  /* 0x00009c0001dd7983 */ /* 0x000ea20000300800 */
[----:B------:R-:W-:Y:S03]  /*b350*/  HMMA.1688.F32.TF32 R168, R168, R100, R228 ;  /* 0x00000064a8a8723c */ /* 0x000fe600000810e4 */
[----:B------:R-:W2:Y:S04]  /*b360*/  LDL.LU R222, [R1+0xa0] ;  /* 0x0000a00001de7983 */ /* 0x000ea80000300800 */
[----:B------:R-:W2:Y:S01]  /*b370*/  LDL.LU R223, [R1+0xa4] ;  /* 0x0000a40001df7983 */ /* 0x000ea20000300800 */
[C---:B-1----:R-:W-:Y:S08]  /*b380*/  HMMA.1688.F32.TF32 R208, R196.reuse, R162, R208 ;  /* 0x000000a2c4d0723c */ /* 0x042ff000000810d0 */
[C---:B------:R-:W-:Y:S08]  /*b390*/  HMMA.1688.F32.TF32 R16, R196.reuse, R90, R132 ;  /* 0x0000005ac410723c */ /* 0x040ff00000081084 */
[C---:B------:R-:W-:Y:S08]  /*b3a0*/  HMMA.1688.F32.TF32 R228, R196.reuse, R86, R108 ;  /* 0x00000056c4e4723c */ /* 0x040ff0000008106c */
[C---:B------:R-:W-:Y:S08]  /*b3b0*/  HMMA.1688.F32.TF32 R108, R196.reuse, R94, R180 ;  /* 0x0000005ec46c723c */ /* 0x040ff000000810b4 */
[----:B------:R-:W-:Y:S08]  /*b3c0*/  HMMA.1688.F32.TF32 R20, R196, R98, R184 ;  /* 0x00000062c414723c */ /* 0x000ff000000810b8 */
[C---:B------:R-:W-:Y:S08]  /*b3d0*/  HMMA.1688.F32.TF32 R200, R112.reuse, R162, R104 ;  /* 0x000000a270c8723c */ /* 0x040ff00000081068 */
[----:B------:R-:W-:Y:S01]  /*b3e0*/  HMMA.1688.F32.TF32 R104, R112, R94, R136 ;  /* 0x0000005e7068723c */ /* 0x000fe20000081088 */
[----:B------:R-:W-:-:S02]  /*b3f0*/  IMAD.MOV.U32 R124, RZ, RZ, R165 ;  /* 0x000000ffff7c7224 */ /* 0x000fc400078e00a5 */
[----:B------:R-:W-:-:S05]  /*b400*/  IMAD.MOV.U32 R125, RZ, RZ, R6 ;  /* 0x000000ffff7d7224 */ /* 0x000fca00078e0006 */
[C---:B---3--:R-:W-:Y:S11]  /*b410*/  HMMA.1688.F32.TF32 R212, R196.reuse, R166, R212 ;  /* 0x000000a6c4d4723c */ /* 0x048ff600000810d4 */
[----:B------:R-:W-:Y:S11]  /*b420*/  @!UPT UIADD3 URZ, URZ, URZ, URZ ;  /* 0x0000003f3f3ff290 */ /* 0x000ff6000fffe03f */
[----:B------:R-:W-:Y:S01]  /*b430*/  @!UPT UIADD3 URZ, URZ, URZ, URZ ;  /* 0x0000003f3f3ff290 */ /* 0x000fe2000fffe03f */
[----:B------:R-:W-:Y:S04]  /*b440*/  STL [R1+0x3e4], R212 ;  /* 0x0003e4d401007387 */ /* 0x000fe80000100800 */
[----:B------:R-:W-:Y:S04]  /*b450*/  STL [R1+0x3e0], R213 ;  /* 0x0003e0d501007387 */ /* 0x000fe80000100800 */
[----:B------:R-:W-:Y:S04]  /*b460*/  STL [R1+0x3d8], R214 ;  /* 0x0003d8d601007387 */ /* 0x000fe80000100800 */
[----:B------:R-:W-:Y:S04]  /*b470*/  STL [R1+0x3d4], R215 ;  /* 0x0003d4d701007387 */ /* 0x000fe80000100800 */
[----:B------:R-:W-:Y:S04]  /*b480*/  STL [R1+0x3ec], R210 ;  /* 0x0003ecd201007387 */ /* 0x000fe80000100800 */
[----:B------:R-:W-:Y:S04]  /*b490*/  STL [R1+0x3e8], R211 ;  /* 0x0003e8d301007387 */ /* 0x000fe80000100800 */
[----:B------:R-:W-:Y:S04]  /*b4a0*/  STL.64 [R1+0x60], R16 ;  /* 0x0000601001007387 */ /* 0x000fe80000100a00 */
[----:B------:R1:W-:Y:S02]  /*b4b0*/  STL.64 [R1+0x68], R18 ;  /* 0x0000681201007387 */ /* 0x0003e40000100a00 */
[----:B-1----:R-:W-:Y:S02]  /*b4c0*/  HMMA.1688.F32.TF32 R16, R196, R102, R116 ;  /* 0x00000066c410723c */ /* 0x002fe40000081074 */
[----:B------:R-:W-:Y:S04]  /*b4d0*/  STL.64 [R1+0xb8], R108 ;  /* 0x0000b86c01007387 */ /* 0x000fe80000100a00 */
[----:B------:R-:W-:Y:S04]  /*b4e0*/  STL.64 [R1+0xc0], R110 ;  /* 0x0000c06e01007387 */ /* 0x000fe80000100a00 */
[----:B------:R-:W-:Y:S04]  /*b4f0*/  STL.64 [R1+0x188], R20 ;  /* 0x0001881401007387 */ /* 0x000fe80000100a00 */
[----:B------:R1:W-:Y:S09]  /*b500*/  STL.64 [R1+0x190], R22 ;  /* 0x0001901601007387 */ /* 0x0003f20000100a00 */
[----:B------:R-:W-:Y:S01]  /*b510*/  STL.64 [R1+0x1b8], R16 ;  /* 0x0001b81001007387 */ /* 0x000fe20000100a00 */
[C---:B-1----:R-:W-:Y:S03]  /*b520*/  HMMA.1688.F32.TF32 R20, R112.reuse, R86, R68 ;  /* 0x000000567014723c */ /* 0x042fe60000081044 */
[----:B------:R1:W-:Y:S05]  /*b530*/  STL.64 [R1+0x1c0], R18 ;  /* 0x0001c01201007387 */ /* 0x0003ea0000100a00 */
[C---:B------:R-:W-:Y:S08]  /*b540*/  HMMA.1688.F32.TF32 R68, R112.reuse, R98, R72 ;  /* 0x000000627044723c */ /* 0x040ff00000081048 */
[----:B-1----:R-:W-:Y:S01]  /*b550*/  HMMA.1688.F32.TF32 R16, R112, R102, R176 ;  /* 0x000000667010723c */ /* 0x002fe200000810b0 */
[----:B------:R-:W-:Y:S04]  /*b560*/  STL.64 [R1+0x30], R104 ;  /* 0x0000306801007387 */ /* 0x000fe80000100a00 */
[----:B------:R-:W-:Y:S01]  /*b570*/  STL.64 [R1+0x38], R106 ;  /* 0x0000386a01007387 */ /* 0x000fe20000100a00 */
[----:B------:R-:W-:-:S02]  /*b580*/  IMAD.MOV.U32 R126, RZ, RZ, R236 ;  /* 0x000000ffff7e7224 */ /* 0x000fc400078e00ec */
[----:B------:R-:W-:Y:S01]  /*b590*/  IMAD.MOV.U32 R127, RZ, RZ, R237 ;  /* 0x000000ffff7f7224 */ /* 0x000fe200078e00ed */
[----:B------:R-:W-:Y:S01]  /*b5a0*/  LDS R104, [R3+0x6180] ;  /* 0x0061800003687984 */ /* 0x000fe20000000800 */
[----:B------:R-:W-:Y:S02]  /*b5b0*/  IMAD.MOV.U32 R128, RZ, RZ, R238 ;  /* 0x000000ffff807224 */ /* 0x000fe400078e00ee */
[----:B------:R-:W-:Y:S01]  /*b5c0*/  IMAD.MOV.U32 R129, RZ, RZ, R239 ;  /* 0x000000ffff817224 */ /* 0x000fe200078e00ef */
[----:B------:R-:W-:Y:S04]  /*b5d0*/  LDS R106, [R3+0x7180] ;  /* 0x00718000036a7984 */ /* 0x000fe80000000800 */
[----:B------:R-:W-:Y:S04]  /*b5e0*/  STL.64 [R1+0xa8], R68 ;  /* 0x0000a84401007387 */ /* 0x000fe80000100a00 */
[----:B------:R-:W-:Y:S04]  /*b5f0*/  STL.64 [R1+0xb0], R70 ;  /* 0x0000b04601007387 */ /* 0x000fe80000100a00 */
[----:B------:R-:W-:Y:S04]  /*b600*/  STL.64 [R1+0x168], R16 ;  /* 0x0001681001007387 */ /* 0x000fe80000100a00 */
[----:B------:R-:W-:Y:S04]  /*b610*/  STL.64 [R1+0x170], R18 ;  /* 0x0001701201007387 */ /* 0x000fe80000100a00 */
[----:B------:R-:W3:Y:S04]  /*b620*/  LDL.LU R165, [R1+0x444] ;  /* 0x0004440001a57983 */ /* 0x000ee80000300800 */
[----:B------:R-:W2:Y:S01]  /*b630*/  LDL.LU R6, [R1+0x440] ;  /* 0x0004400001067983 */ /* 0x000ea20000300800 */
[----:B------:R-:W-:-:S03]  /*b640*/  IMAD.MOV.U32 R130, RZ, RZ, R148 ;  /* 0x000000ffff827224 */ /* 0x000fc600078e0094 */
[----:B------:R-:W4:Y:S01]  /*b650*/  LDL.LU R236, [R1+0x43c] ;  /* 0x00043c0001ec7983 */ /* 0x000f220000300800 */
        /* <DEDUP_REMOVED lines=8> */
[----:B------:R-:W-:Y:S02]  /*b6e0*/  IMAD.MOV.U32 R248, RZ, RZ, R218 ;  /* 0x000000fffff87224 */ /* 0x000fe400078e00da */
[----:B------:R-:W-:Y:S01]  /*b6f0*/  IMAD.MOV.U32 R217, RZ, RZ, R151 ;  /* 0x000000ffffd97224 */ /* 0x000fe200078e0097 */
[----:B------:R-:W4:Y:S01]  /*b700*/  LDL.LU R149, [R1+0x428] ;  /* 0x0004280001957983 */ /* 0x000f220000300800 */
[----:B------:R-:W-:-:S03]  /*b710*/  IMAD.MOV.U32 R218, RZ, RZ, R8 ;  /* 0x000000ffffda7224 */ /* 0x000fc600078e0008 */
[----:B------:R-:W4:Y:S01]  /*b720*/  LDL.LU R150, [R1+0x424] ;  /* 0x0004240001967983 */ /* 0x000f220000300800 */
[----:B------:R-:W-:-:S03]  /*b730*/  IMAD.MOV.U32 R219, RZ, RZ, R7 ;  /* 0x000000ffffdb7224 */ /* 0x000fc600078e0007 */
[----:B------:R-:W4:Y:S04]  /*b740*/  LDL.LU R151, [R1+0x420] ;  /* 0x0004200001977983 */ /* 0x000f280000300800 */
[----:B------:R-:W4:Y:S04]  /*b750*/  LDL.LU R8, [R1+0x41c] ;  /* 0x00041c0001087983 */ /* 0x000f280000300800 */
[----:B------:R-:W4:Y:S04]  /*b760*/  LDL.LU R7, [R1+0x418] ;  /* 0x0004180001077983 */ /* 0x000f280000300800 */
[----:B------:R-:W4:Y:S04]  /*b770*/  LDL.LU R144, [R1+0xd8] ;  /* 0x0000d80001907983 */ /* 0x000f280000300800 */
[----:B------:R-:W4:Y:S04]  /*b780*/  LDL.LU R145, [R1+0xdc] ;  /* 0x0000dc0001917983 */ /* 0x000f280000300800 */
[----:B------:R-:W4:Y:S04]  /*b790*/  LDL.LU R146, [R1+0xe0] ;  /* 0x0000e00001927983 */ /* 0x000f280000300800 */
[----:B------:R-:W4:Y:S04]  /*b7a0*/  LDL.LU R147, [R1+0xe4] ;  /* 0x0000e40001937983 */ /* 0x000f280000300800 */
[----:B------:R-:W4:Y:S04]  /*b7b0*/  LDL.LU R188, [R1+0x128] ;  /* 0x0001280001bc7983 */ /* 0x000f280000300800 */
[----:B------:R-:W4:Y:S01]  /*b7c0*/  LDL.LU R189, [R1+0x12c] ;  /* 0x00012c0001bd7983 */ /* 0x000f220000300800 */
[----:B------:R-:W-:-:S03]  /*b7d0*/  IMAD.MOV.U32 R110, RZ, RZ, R164 ;  /* 0x000000ffff6e7224 */ /* 0x000fc600078e00a4 */
[----:B------:R-:W4:Y:S04]  /*b7e0*/  LDL.LU R190, [R1+0x130] ;  /* 0x0001300001be7983 */ /* 0x000f280000300800 */
[----:B------:R-:W4:Y:S04]  /*b7f0*/  LDL.LU R191, [R1+0x134] ;  /* 0x0001340001bf7983 */ /* 0x000f280000300800 */
[----:B------:R-:W-:Y:S04]  /*b800*/  LDS R105, [R2+0x6180] ;  /* 0x0061800002697984 */ /* 0x000fe80000000800 */
[----:B------:R-:W1:Y:S01]  /*b810*/  LDS R107, [R2+0x7180] ;  /* 0x00718000026b7984 */ /* 0x000e620000000800 */
[----:B------:R-:W-:Y:S01]  /*b820*/  HMMA.1688.F32.TF32 R156, R196, R82, R156 ;  /* 0x00000052c49c723c */ /* 0x000fe2000008109c */
[----:B------:R-:W-:-:S02]  /*b830*/  IMAD.MOV.U32 R247, RZ, RZ, R5 ;  /* 0x000000fffff77224 */ /* 0x000fc400078e0005 */
[----:B------:R-:W-:Y:S04]  /*b840*/  LDS R72, [R3+0x6200] ;  /* 0x0062000003487984 */ /* 0x000fe80000000800 */
[----:B------:R-:W-:Y:S04]  /*b850*/  LDS R74, [R3+0x7200] ;  /* 0x00720000034a7984 */ /* 0x000fe80000000800 */
[----:B------:R-:W-:Y:S04]  /*b860*/  LDS R73, [R2+0x6200] ;  /* 0x0062000002497984 */ /* 0x000fe80000000800 */
[----:B------:R-:W1:Y:S04]  /*b870*/  LDS R75, [R2+0x7200] ;  /* 0x00720000024b7984 */ /* 0x000e680000000800 */
[----:B------:R-:W-:Y:S04]  /*b880*/  LDS R68, [R3+0x6280] ;  /* 0x0062800003447984 */ /* 0x000fe80000000800 */
[----:B------:R-:W-:Y:S04]  /*b890*/  LDS R70, [R3+0x7280] ;  /* 0x0072800003467984 */ /* 0x000fe80000000800 */
[----:B------:R-:W-:Y:S04]  /*b8a0*/  LDS R69, [R2+0x6280] ;  /* 0x0062800002457984 */ /* 0x000fe80000000800 */
[----:B------:R-:W1:Y:S04]  /*b8b0*/  LDS R71, [R2+0x7280] ;  /* 0x0072800002477984 */ /* 0x000e680000000800 */
[----:B------:R-:W-:Y:S04]  /*b8c0*/  LDS R16, [R3+0x6300] ;  /* 0x0063000003107984 */ /* 0x000fe80000000800 */
[----:B------:R-:W-:Y:S04]  /*b8d0*/  LDS R18, [R3+0x7300] ;  /* 0x0073000003127984 */ /* 0x000fe80000000800 */
[----:B------:R-:W-:Y:S04]  /*b8e0*/  LDS R17, [R2+0x6300] ;  /* 0x0063000002117984 */ /* 0x000fe80000000800 */
[----:B------:R-:W1:Y:S01]  /*b8f0*/  LDS R19, [R2+0x7300] ;  /* 0x0073000002137984 */ /* 0x000e620000000800 */
[----:B---3--:R-:W-:-:S02]  /*b900*/  IMAD.MOV.U32 R109, RZ, RZ, R165 ;  /* 0x000000ffff6d7224 */ /* 0x008fc400078e00a5 */
[----:B--2---:R-:W-:Y:S02]  /*b910*/  IMAD.MOV.U32 R108, RZ, RZ, R6 ;  /* 0x000000ffff6c7224 */ /* 0x004fe400078e0006 */
[----:B------:R-:W2:Y:S04]  /*b920*/  LDL.LU R6, [R1+0x414] ;  /* 0x0004140001067983 */ /* 0x000ea80000300800 */
[----:B------:R-:W3:Y:S04]  /*b930*/  LDL.LU R165, [R1+0x410] ;  /* 0x0004100001a57983 */ /* 0x000ee80000300800 */
[----:B------:R-:W3:Y:S01]  /*b940*/  LDL.LU R164, [R1+0x40c] ;  /* 0x00040c0001a47983 */ /* 0x000ee20000300800 */
[C---:B-1----:R-:W-:Y:S03]  /*b950*/  HMMA.1688.F32.TF32 R196, R104.reuse, R166, R220 ;  /* 0x000000a668c4723c */ /* 0x042fe600000810dc */
        /* <DEDUP_REMOVED lines=8> */
[C---:B------:R-:W-:Y:S03]  /*b9e0*/  HMMA.1688.F32.TF32 R48, R104.reuse, R102, R140 ;  /* 0x000000666830723c */ /* 0x040fe6000008108c */
[----:B------:R-:W3:Y:S05]  /*b9f0*/  LDL.LU R134, [R1+0x120] ;  /* 0x0001200001867983 */ /* 0x000eea0000300800 */
[----:B----4-:R-:W-:Y:S01]  /*ba00*/  HMMA.1688.F32.TF32 R192, R104, R162, R172 ;  /* 0x000000a268c0723c */ /* 0x010fe200000810ac */
[----:B------:R-:W-:-:S02]  /*ba10*/  IMAD.MOV.U32 R214, RZ, RZ, R7 ;  /* 0x000000ffffd67224 */ /* 0x000fc400078e0007 */
[----:B------:R-:W-:-:S05]  /*ba20*/  IMAD.MOV.U32 R215, RZ, RZ, R8 ;  /* 0x000000ffffd77224 */ /* 0x000fca00078e0008 */
[C---:B------:R-:W-:Y:S08]  /*ba30*/  HMMA.1688.F32.TF32 R148, R104.reuse, R82, R148 ;  /* 0x000000526894723c */ /* 0x040ff00000081094 */
[C---:B------:R-:W-:Y:S08]  /*ba40*/  HMMA.1688.F32.TF32 R24, R104.reuse, R86, R24 ;  /* 0x000000566818723c */ /* 0x040ff00000081018 */
[----:B------:R-:W-:Y:S01]  /*ba50*/  HMMA.1688.F32.TF32 R28, R104, R90, R28 ;  /* 0x0000005a681c723c */ /* 0x000fe2000008101c */
[----:B--2---:R-:W-:-:S02]  /*ba60*/  IMAD.MOV.U32 R213, RZ, RZ, R6 ;  /* 0x000000ffffd57224 */ /* 0x004fc400078e0006 */
[----:B---3--:R-:W-:Y:S02]  /*ba70*/  IMAD.MOV.U32 R135, RZ, RZ, R164 ;  /* 0x000000ffff877224 */ /* 0x008fe400078e00a4 */
[----:B------:R-:W2:Y:S01]  /*ba80*/  LDL.LU R164, [R1+0x408] ;  /* 0x0004080001a47983 */ /* 0x000ea20000300800 */
[----:B------:R-:W-:-:S03]  /*ba90*/  IMAD.MOV.U32 R212, RZ, RZ, R165 ;  /* 0x000000ffffd47224 */ /* 0x000fc600078e00a5 */
[----:B------:R-:W3:Y:S04]  /*baa0*/  LDL.LU R172, [R1+0x1a8] ;  /* 0x0001a80001ac7983 */ /* 0x000ee80000300800 */
[----:B------:R-:W3:Y:S04]  /*bab0*/  LDL.LU R173, [R1+0x1ac] ;  /* 0x0001ac0001ad7983 */ /* 0x000ee80000300800 */
[----:B------:R-:W3:Y:S04]  /*bac0*/  LDL.LU R174, [R1+0x1b0] ;  /* 0x0001b00001ae7983 */ /* 0x000ee80000300800 */
[----:B------:R-:W3:Y:S04]  /*bad0*/  LDL.LU R175, [R1+0x1b4] ;  /* 0x0001b40001af7983 */ /* 0x000ee80000300800 */
[----:B------:R-:W4:Y:S04]  /*bae0*/  LDL.LU R165, [R1+0x404] ;  /* 0x0004040001a57983 */ /* 0x000f280000300800 */
[----:B------:R-:W2:Y:S04]  /*baf0*/  LDL.LU R6, [R1+0x400] ;  /* 0x0004000001067983 */ /* 0x000ea80000300800 */
[----:B------:R-:W3:Y:S04]  /*bb00*/  LDL.LU R7, [R1+0x3fc] ;  /* 0x0003fc0001077983 */ /* 0x000ee80000300800 */
[----:B------:R-:W4:Y:S04]  /*bb10*/  LDL.LU R8, [R1+0x3f8] ;  /* 0x0003f80001087983 */ /* 0x000f280000300800 */
[----:B------:R-:W-:Y:S04]  /*bb20*/  STL.64 [R1+0x20], R64 ;  /* 0x0000204001007387 */ /* 0x000fe80000100a00 */
[----:B------:R-:W-:Y:S04]  /*bb30*/  STL.64 [R1+0x28], R66 ;  /* 0x0000284201007387 */ /* 0x000fe80000100a00 */
[----:B------:R-:W-:Y:S04]  /*bb40*/  STL.64 [R1+0x98], R48 ;  /* 0x0000983001007387 */ /* 0x000fe80000100a00 */
[----:B------:R1:W-:Y:S04]  /*bb50*/  STL.64 [R1+0xa0], R50 ;  /* 0x0000a03201007387 */ /* 0x0003e80000100a00 */
[----:B------:R-:W4:Y:S04]  /*bb60*/  LDL R9, [R1+0x3ac] ;  /* 0x0003ac0001097983 */ /* 0x000f280000100800 */
[----:B------:R-:W4:Y:S04]  /*bb70*/  LDL.LU R5, [R1+0x244] ;  /* 0x0002440001057983 */ /* 0x000f280000300800 */
[----:B------:R-:W4:Y:S01]  /*bb80*/  LDL.LU R107, [R1+0x248] ;  /* 0x00024800016b7983 */ /* 0x000f220000300800 */
[----:B------:R-:W-:Y:S01]  /*bb90*/  IMAD.MOV.U32 R111, RZ, RZ, R161 ;  /* 0x000000ffff6f7224 */ /* 0x000fe200078e00a1 */
[C---:B------:R-:W-:Y:S02]  /*bba0*/  HMMA.1688.F32.TF32 R184, R72.reuse, R162, R144 ;  /* 0x000000a248b8723c */ /* 0x040fe40000081090 */
[----:B------:R-:W1:Y:S06]  /*bbb0*/  S2R R161, SR_TID.X ;  /* 0x0000000000a17919 */ /* 0x000e6c0000002100 */
[C---:B------:R-:W-:Y:S08]  /*bbc0*/  HMMA.1688.F32.TF32 R144, R72.reuse, R82, R236 ;  /* 0x000000524890723c */ /* 0x040ff000000810ec */
[C---:B------:R-:W-:Y:S08]  /*bbd0*/  HMMA.1688.F32.TF32 R236, R72.reuse, R98, R44 ;  /* 0x0000006248ec723c */ /* 0x040ff0000008102c */
[----:B------:R-:W-:Y:S08]  /*bbe0*/  HMMA.1688.F32.TF32 R44, R72, R102, R168 ;  /* 0x00000066482c723c */ /* 0x000ff000000810a8 */
[----:B-1----:R-:W-:Y:S01]  /*bbf0*/  HMMA.1688.F32.TF32 R48, R68, R86, R216 ;  /* 0x000000564430723c */ /* 0x002fe200000810d8 */
[----:B------:R-:W-:-:S07]  /*bc00*/  IMAD.MOV.U32 R97, RZ, RZ, c[0x0][0x188] ;  /* 0x00006200ff617624 */ /* 0x000fce00078e00ff */
[C---:B------:R-:W-:Y:S08]  /*bc10*/  HMMA.1688.F32.TF32 R216, R68.reuse, R98, R60 ;  /* 0x0000006244d8723c */ /* 0x040ff0000008103c */
[----:B------:R-:W-:Y:S08]  /*bc20*/  HMMA.1688.F32.TF32 R60, R68, R102, R76 ;  /* 0x00000066443c723c */ /* 0x000ff0000008104c */
[----:B------:R-:W-:Y:S01]  /*bc30*/  HMMA.1688.F32.TF32 R76, R16, R98, R240 ;  /* 0x00000062104c723c */ /* 0x000fe200000810f0 */
[----:B------:R-:W-:-:S07]  /*bc40*/  IMAD.MOV.U32 R244, RZ, RZ, R160 ;  /* 0x000000fffff47224 */ /* 0x000fce00078e00a0 */
[----:B------:R-:W-:Y:S01]  /*bc50*/  HMMA.1688.F32.TF32 R240, R16, R102, R12 ;  /* 0x0000006610f0723c */ /* 0x000fe2000008100c */
[----:B------:R-:W-:Y:S04]  /*bc60*/  LDS R12, [R3+0x6380] ;  /* 0x00638000030c7984 */ /* 0x000fe80000000800 */
[----:B------:R-:W-:Y:S04]  /*bc70*/  LDS R14, [R3+0x7380] ;  /* 0x00738000030e7984 */ /* 0x000fe80000000800 */
[----:B------:R-:W-:Y:S04]  /*bc80*/  LDS R13, [R2+0x6380] ;  /* 0x00638000020d7984 */ /* 0x000fe80000000800 */
[----:B------:R-:W1:Y:S01]  /*bc90*/  LDS R15, [R2+0x7380] ;  /* 0x00738000020f7984 */ /* 0x000e620000000800 */
[----:B------:R-:W-:-:S02]  /*bca0*/  IMAD.MOV.U32 R246, RZ, RZ, R10 ;  /* 0x000000fffff67224 */ /* 0x000fc400078e000a */
[----:B------:R-:W-:Y:S02]  /*bcb0*/  IMAD.MOV.U32 R100, RZ, RZ, c[0x0][0x188] ;  /* 0x00006200ff647624 */ /* 0x000fe400078e00ff */
[----:B------:R-:W-:Y:S02]  /*bcc0*/  IMAD.SHL.U32 R97, R97, 0x4, RZ ;  /* 0x0000000461617824 */ /* 0x000fe400078e00ff */
[----:B------:R-:W-:Y:S02]  /*bcd0*/  IMAD.MOV.U32 R160, RZ, RZ, c[0x0][0x188] ;  /* 0x00006200ffa07624 */ /* 0x000fe400078e00ff */
[----:B------:R-:W-:Y:S01]  /*bce0*/  IMAD.MOV.U32 R251, RZ, RZ, R89 ;  /* 0x000000fffffb7224 */ /* 0x000fe200078e0059 */
[----:B------:R-:W-:Y:S01]  /*bcf0*/  LOP3.LUT R89, R161, 0xff, RZ, 0xc0, !PT ;  /* 0x000000ffa1597812 */ /* 0x000fe200078ec0ff */
[----:B------:R-:W-:Y:S01]  /*bd00*/  IMAD.SHL.U32 R100, R100, 0x4, RZ ;  /* 0x0000000464647824 */ /* 0x000fe200078e00ff */
[----:B------:R-:W-:Y:S01]  /*bd10*/  SHF.R.S32.HI R97, RZ, 0x1f, R97 ;  /* 0x0000001fff617819 */ /* 0x000fe20000011461 */
[----:B------:R-:W-:Y:S01]  /*bd20*/  IMAD.SHL.U32 R160, R160, 0x4, RZ ;  /* 0x00000004a0a07824 */ /* 0x000fe200078e00ff */
[----:B------:R-:W-:Y:S04]  /*bd30*/  STL.64 [R1+0x50], R44 ;  /* 0x0000502c01007387 */ /* 0x000fe80000100a00 */
[----:B------:R1:W-:Y:S01]  /*bd40*/  STL.64 [R1+0x58], R46 ;  /* 0x0000582e01007387 */ /* 0x0003e20000100a00 */
[----:B------:R-:W-:Y:S01]  /*bd50*/  SHF.L.U64.HI R97, R160, 0x2, R97 ;  /* 0x00000002a0617819 */ /* 0x000fe20000010261 */
[----:B------:R-:W-:-:S02]  /*bd60*/  IMAD.MOV.U32 R245, RZ, RZ, R11 ;  /* 0x000000fffff57224 */ /* 0x000fc400078e000b */
[----:B------:R-:W-:Y:S01]  /*bd70*/  IMAD.MOV.U32 R160, RZ, RZ, c[0x0][0x188] ;  /* 0x00006200ffa07624 */ /* 0x000fe200078e00ff */
[----:B-1----:R-:W-:Y:S07]  /*bd80*/  HMMA.1688.F32.TF32 R44, R68, R82, R108 ;  /* 0x00000052442c723c */ /* 0x002fee000008106c */
[----:B------:R-:W-:Y:S01]  /*bd90*/  IMAD.SHL.U32 R110, R89, 0x4, RZ ;  /* 0x00000004596e7824 */ /* 0x000fe200078e00ff */
[----:B------:R-:W-:Y:S01]  /*bda0*/  HMMA.1688.F32.TF32 R188, R72, R166, R188 ;  /* 0x000000a648bc723c */ /* 0x000fe200000810bc */
[----:B------:R-:W-:-:S07]  /*bdb0*/  IMAD.SHL.U32 R160, R160, 0x8, RZ ;  /* 0x00000008a0a07824 */ /* 0x000fce00078e00ff */
[----:B------:R-:W-:Y:S01]  /*bdc0*/  HMMA.1688.F32.TF32 R32, R72, R86, R32 ;  /* 0x000000564820723c */ /* 0x000fe20000081020 */
[----:B------:R-:W-:-:S07]  /*bdd0*/  SHF.R.S32.HI R101, RZ, 0x1f, R160 ;  /* 0x0000001fff657819 */ /* 0x000fce00000114a0 */
[C---:B------:R-:W-:Y:S08]  /*bde0*/  HMMA.1688.F32.TF32 R36, R72.reuse, R90, R36 ;  /* 0x0000005a4824723c */ /* 0x040ff00000081024 */
[-C--:B------:R-:W-:Y:S08]  /*bdf0*/  HMMA.1688.F32.TF32 R40, R72, R94.reuse, R40 ;  /* 0x0000005e4828723c */ /* 0x080ff00000081028 */
[----:B------:R-:W-:Y:S07]  /*be00*/  HMMA.1688.F32.TF32 R72, R16, R94, R248 ;  /* 0x0000005e1048723c */ /* 0x000fee00000810f8 */
[----:B------:R-:W-:Y:S01]  /*be10*/  IMAD.MOV.U32 R248, RZ, RZ, c[0x0][0x188] ;  /* 0x00006200fff87624 */ /* 0x000fe200078e00ff */
[----:B------:R-:W-:Y:S03]  /*be20*/  STL.64 [R1], R60 ;  /* 0x0000003c01007387 */ /* 0x000fe60000100a00 */
[----:B------:R-:W-:Y:S01]  /*be30*/  IMAD.SHL.U32 R248, R248, 0x8, RZ ;  /* 0x00000008f8f87824 */ /* 0x000fe200078e00ff */
[----:B------:R1:W-:Y:S04]  /*be40*/  STL.64 [R1+0x8], R62 ;  /* 0x0000083e01007387 */ /* 0x0003e80000100a00 */
[----:B------:R-:W-:-:S02]  /*be50*/  SHF.L.U64.HI R101, R248, 0x2, R101 ;  /* 0x00000002f8657819 */ /* 0x000fc40000010265 */
[C---:B--2---:R-:W-:Y:S01]  /*be60*/  ISETP.GT.AND P1, PT, R6.reuse, RZ, PT ;  /* 0x000000ff0600720c */ /* 0x044fe20003f24270 */
[----:B---3--:R-:W-:Y:S02]  /*be70*/  IMAD.MOV.U32 R2, RZ, RZ, R7 ;  /* 0x000000ffff027224 */ /* 0x008fe400078e0007 */
[----:B----4-:R-:W-:Y:S01]  /*be80*/  IMAD.MOV.U32 R3, RZ, RZ, R8 ;  /* 0x000000ffff037224 */ /* 0x010fe200078e0008 */
[----:B------:R-:W-:Y:S02]  /*be90*/  ISETP.GE.AND P0, PT, R107, R9, PT ;  /* 0x000000096b00720c */ /* 0x000fe40003f06270 */
[----:B------:R-:W-:Y:S02]  /*bea0*/  SEL R9, RZ, 0x4, !P1 ;  /* 0x00000004ff097807 */ /* 0x000fe40004800000 */
[----:B------:R-:W-:Y:S02]  /*beb0*/  ISETP.GT.AND P1, PT, R6, 0x4, PT ;  /* 0x000000040600780c */ /* 0x000fe40003f24270 */
[----:B------:R-:W-:-:S02]  /*bec0*/  SEL R9, R9, RZ, !P0 ;  /* 0x000000ff09097207 */ /* 0x000fc40004000000 */
[----:B------:R-:W-:Y:S02]  /*bed0*/  SEL R10, RZ, 0x4, !P1 ;  /* 0x00000004ff0a7807 */ /* 0x000fe40004800000 */
[----:B------:R-:W-:Y:S02]  /*bee0*/  ISETP.NE.U32.AND P2, PT, R9, RZ, PT ;  /* 0x000000ff0900720c */ /* 0x000fe40003f45070 */
[----:B------:R-:W-:Y:S02]  /*bef0*/  IADD3 R9, R5, 0x1, RZ ;  /* 0x0000000105097810 */ /* 0x000fe40007ffe0ff */
[----:B------:R-:W-:Y:S02]  /*bf00*/  SEL R10, R10, RZ, !P0 ;  /* 0x000000ff0a0a7207 */ /* 0x000fe40004000000 */
[----:B------:R-:W-:Y:S02]  /*bf10*/  ISETP.GT.AND P1, PT, R9, 0x1, PT ;  /* 0x000000010900780c */ /* 0x000fe40003f24270 */
[----:B------:R-:W-:-:S02]  /*bf20*/  ISETP.NE.U32.AND P3, PT, R10, RZ, PT ;  /* 0x000000ff0a00720c */ /* 0x000fc40003f65070 */
[----:B------:R-:W-:Y:S02]  /*bf30*/  SEL R5, R9, RZ, !P1 ;  /* 0x000000ff09057207 */ /* 0x000fe40004800000 */
[----:B------:R-:W-:-:S03]  /*bf40*/  LEA R10, P1, R100, R7, 0x2 ;  /* 0x00000007640a7211 */ /* 0x000fc600078210ff */
[----:B------:R-:W-:Y:S01]  /*bf50*/  IMAD R9, R5, 0x8000, R110 ;  /* 0x0000800005097824 */ /* 0x000fe200078e026e */
[----:B------:R-:W-:Y:S01]  /*bf60*/  BAR.SYNC.DEFER_BLOCKING 0x0 ;  /* 0x0000000000007b1d */ /* 0x000fe20000010000 */
[----:B------:R-:W-:Y:S01]  /*bf70*/  IMAD.X R11, R8, 0x1, R97, P1 ;  /* 0x00000001080b7824 */ /* 0x000fe200008e0661 */
[----:B------:R-:W-:-:S04]  /*bf80*/  ISETP.GT.AND P1, PT, R6, 0x8, PT ;  /* 0x000000080600780c */ /* 0x000fc80003f24270 */
[----:B------:R2:W-:Y:S04]  /*bf90*/  STL [R1+0x244], R5 ;  /* 0x0002440501007387 */ /* 0x0005e80000100800 */
[----:B------:R-:W-:Y:S01]  /*bfa0*/  @!PT LDS RZ, [RZ] ;  /* 0x00000000fffff984 */ /* 0x000fe20000000800 */
[----:B------:R-:W-:Y:S01]  /*bfb0*/  @!PT LDS RZ, [RZ] ;  /* 0x00000000fffff984 */ /* 0x000fe20000000800 */
[----:B------:R-:W-:Y:S01]  /*bfc0*/  @!PT LDS RZ, [RZ] ;  /* 0x00000000fffff984 */ /* 0x000fe20000000800 */
[----:B------:R3:W-:Y:S04]  /*bfd0*/  LDGSTS.E [R9], [R2.64], P2 ;  /* 0x0000000002097fae */ /* 0x0007e80009121844 */
[----:B------:R4:W-:Y:S01]  /*bfe0*/  LDGSTS.E [R9+0x1000], [R10.64], P3 ;  /* 0x010000000a097fae */ /* 0x0009e20009921844 */
[----:B---3--:R-:W-:Y:S02]  /*bff0*/  SEL R2, RZ, 0x4, !P1 ;  /* 0x00000004ff027807 */ /* 0x008fe40004800000 */
[----:B------:R-:W-:-:S02]  /*c000*/  ISETP.GT.AND P1, PT, R6, 0xc, PT ;  /* 0x0000000c0600780c */ /* 0x000fc40003f24270 */
[----:B------:R-:W-:Y:S02]  /*c010*/  SEL R2, R2, RZ, !P0 ;  /* 0x000000ff02027207 */ /* 0x000fe40004000000 */
[----:B----4-:R-:W-:Y:S02]  /*c020*/  SEL R10, RZ, 0x4, !P1 ;  /* 0x00000004ff0a7807 */ /* 0x010fe40004800000 */
[----:B------:R-:W-:Y:S02]  /*c030*/  ISETP.NE.U32.AND P2, PT, R2, RZ, PT ;  /* 0x000000ff0200720c */ /* 0x000fe40003f45070 */
[----:B------:R-:W-:Y:S02]  /*c040*/  LEA R2, P1, R248, R7, 0x2 ;  /* 0x00000007f8027211 */ /* 0x000fe400078210ff */
[----:B------:R-:W3:Y:S04]  /*c050*/  LDL.LU R248, [R1+0x238] ;  /* 0x0002380001f87983 */ /* 0x000ee80000300800 */
[----:B------:R-:W3:Y:S01]  /*c060*/  LDL.LU R249, [R1+0x23c] ;  /* 0x00023c0001f97983 */ /* 0x000ee20000300800 */
[----:B------:R-:W-:-:S02]  /*c070*/  IMAD.MOV.U32 R97, RZ, RZ, c[0x0][0x188] ;  /* 0x00006200ff617624 */ /* 0x000fc400078e00ff */
[----:B------:R-:W-:Y:S02]  /*c080*/  IMAD.MOV.U32 R160, RZ, RZ, c[0x0][0x188] ;  /* 0x00006200ffa07624 */ /* 0x000fe400078e00ff */
[----:B------:R-:W-:Y:S01]  /*c090*/  IMAD R97, R97, 0xc, RZ ;  /* 0x0000000c61617824 */ /* 0x000fe200078e02ff */
[----:B------:R-:W-:Y:S01]  /*c0a0*/  SEL R10, R10, RZ, !P0 ;  /* 0x000000ff0a0a7207 */ /* 0x000fe20004000000 */
[----:B------:R-:W-:Y:S02]  /*c0b0*/  IMAD.X R3, R8, 0x1, R101, P1 ;  /* 0x0000000108037824 */ /* 0x000fe400008e0665 */
[----:B------:R-:W-:Y:S01]  /*c0c0*/  IMAD R160, R160, 0xc, RZ ;  /* 0x0000000ca0a07824 */ /* 0x000fe200078e02ff */
[----:B------:R-:W-:Y:S02]  /*c0d0*/  SHF.R.S32.HI R97, RZ, 0x1f, R97 ;  /* 0x0000001fff617819 */ /* 0x000fe40000011461 */
[----:B------:R-:W-:Y:S01]  /*c0e0*/  ISETP.NE.U32.AND P3, PT, R10, RZ, PT ;  /* 0x000000ff0a00720c */ /* 0x000fe20003f65070 */
[----:B------:R4:W-:Y:S01]  /*c0f0*/  LDGSTS.E [R9+0x2000], [R2.64], P2 ;  /* 0x0200000002097fae */ /* 0x0009e20009121844 */
[----:B------:R-:W-:-:S02]  /*c100*/  SHF.L.U64.HI R97, R160, 0x2, R97 ;  /* 0x00000002a0617819 */ /* 0x000fc40000010261 */
[----:B----4-:R-:W-:Y:S01]  /*c110*/  LEA R2, P1, R160, R7, 0x2 ;  /* 0x00000007a0027211 */ /* 0x010fe200078210ff */
[----:B------:R-:W-:-:S04]  /*c120*/  IMAD.MOV.U32 R160, RZ, RZ, c[0x0][0x188] ;  /* 0x00006200ffa07624 */ /* 0x000fc800078e00ff */
[----:B------:R-:W-:Y:S01]  /*c130*/  IMAD.X R3, R8, 0x1, R97, P1 ;  /* 0x0000000108037824 */ /* 0x000fe200008e0661 */
[----:B------:R-:W-:Y:S01]  /*c140*/  ISETP.GT.AND P1, PT, R6, 0x10, PT ;  /* 0x000000100600780c */ /* 0x000fe20003f24270 */
[----:B------:R-:W-:-:S03]  /*c150*/  IMAD.SHL.U32 R160, R160, 0x10, RZ ;  /* 0x00000010a0a07824 */ /* 0x000fc600078e00ff */
[----:B------:R4:W-:Y:S01]  /*c160*/  LDGSTS.E [R9+0x3000], [R2.64], P3 ;  /* 0x0300000002097fae */ /* 0x0009e20009921844 */
[----:B------:R-:W-:Y:S01]  /*c170*/  IMAD.MOV.U32 R101, RZ, RZ, c[0x0][0x188] ;  /* 0x00006200ff657624 */ /* 0x000fe200078e00ff */
[----:B------:R-:W-:-:S03]  /*c180*/  SHF.R.S32.HI R97, RZ, 0x1f, R160 ;  /* 0x0000001fff617819 */ /* 0x000fc600000114a0 */
[----:B------:R-:W-:Y:S01]  /*c190*/  IMAD.SHL.U32 R101, R101, 0x10, RZ ;  /* 0x0000001065657824 */ /* 0x000fe200078e00ff */
[----:B----4-:R-:W-:Y:S02]  /*c1a0*/  SEL R2, RZ, 0x4, !P1 ;  /* 0x00000004ff027807 */ /* 0x010fe40004800000 */
[----:B------:R-:W-:Y:S02]  /*c1b0*/  ISETP.GT.AND P1, PT, R6, 0x14, PT ;  /* 0x000000140600780c */ /* 0x000fe40003f24270 */
[----:B------:R-:W-:Y:S01]  /*c1c0*/  SEL R2, R2, RZ, !P0 ;  /* 0x000000ff02027207 */ /* 0x000fe20004000000 */
[----:B------:R-:W-:Y:S01]  /*c1d0*/  IMAD.MOV.U32 R160, RZ, RZ, c[0x0][0x188] ;  /* 0x00006200ffa07624 */ /* 0x000fe200078e00ff */
[----:B------:R-:W-:Y:S02]  /*c1e0*/  SEL R10, RZ, 0x4, !P1 ;  /* 0x00000004ff0a7807 */ /* 0x000fe40004800000 */
[----:B------:R-:W-:Y:S02]  /*c1f0*/  ISETP.NE.U32.AND P2, PT, R2, RZ, PT ;  /* 0x000000ff0200720c */ /* 0x000fe40003f45070 */
[----:B------:R-:W-:-:S02]  /*c200*/  SHF.L.U64.HI R97, R101, 0x2, R97 ;  /* 0x0000000265617819 */ /* 0x000fc40000010261 */
[----:B------:R-:W-:Y:S01]  /*c210*/  LEA R2, P1, R101, R7, 0x2 ;  /* 0x0000000765027211 */ /* 0x000fe200078210ff */
[----:B------:R-:W-:Y:S01]  /*c220*/  IMAD R160, R160, 0x14, RZ ;  /* 0x00000014a0a07824 */ /* 0x000fe200078e02ff */
[----:B------:R-:W-:-:S03]  /*c230*/  SEL R10, R10, RZ, !P0 ;  /* 0x000000ff0a0a7207 */ /* 0x000fc60004000000 */
[----:B------:R-:W-:Y:S01]  /*c240*/  IMAD.X R3, R8, 0x1, R97, P1 ;  /* 0x0000000108037824 */ /* 0x000fe200008e0661 */
[----:B------:R-:W-:Y:S02]  /*c250*/  SHF.R.S32.HI R97, RZ, 0x1f, R160 ;  /* 0x0000001fff617819 */ /* 0x000fe400000114a0 */
[----:B------:R-:W-:Y:S02]  /*c260*/  ISETP.NE.U32.AND P3, PT, R10, RZ, PT ;  /* 0x000000ff0a00720c */ /* 0x000fe40003f65070 */
[----:B------:R4:W-:Y:S01]  /*c270*/  LDGSTS.E [R9+0x4000], [R2.64], P2 ;  /* 0x0400000002097fae */ /* 0x0009e20009121844 */
[C---:B------:R-:W-:Y:S02]  /*c280*/  SHF.L.U64.HI R97, R160.reuse, 0x2, R97 ;  /* 0x00000002a0617819 */ /* 0x040fe40000010261 */
[----:B----4-:R-:W-:-:S05]  /*c290*/  LEA R2, P1, R160, R7, 0x2 ;  /* 0x00000007a0027211 */ /* 0x010fca00078210ff */
[----:B------:R-:W-:Y:S01]  /*c2a0*/  IMAD.X R3, R8, 0x1, R97, P1 ;  /* 0x0000000108037824 */ /* 0x000fe200008e0661 */
[----:B------:R-:W-:Y:S01]  /*c2b0*/  ISETP.GT.AND P1, PT, R6, 0x18, PT ;  /* 0x000000180600780c */ /* 0x000fe20003f24270 */
[----:B------:R-:W-:-:S03]  /*c2c0*/  IMAD.MOV.U32 R97, RZ, RZ, c[0x0][0x188] ;  /* 0x00006200ff617624 */ /* 0x000fc600078e00ff */
[----:B------:R4:W-:Y:S01]  /*c2d0*/  LDGSTS.E [R9+0x5000], [R2.64], P3 ;  /* 0x0500000002097fae */ /* 0x0009e20009921844 */
[----:B------:R-:W-:-:S05]  /*c2e0*/  IMAD R97, R97, 0x18, RZ ;  /* 0x0000001861617824 */ /* 0x000fca00078e02ff */
[----:B------:R-:W-:Y:S02]  /*c2f0*/  SHF.R.S32.HI R11, RZ, 0x1f, R97 ;  /* 0x0000001fff0b7819 */ /* 0x000fe40000011461 */
[----:B----4-:R-:W-:Y:S02]  /*c300*/  SEL R2, RZ, 0x4, !P1 ;  /* 0x00000004ff027807 */ /* 0x010fe40004800000 */
[----:B------:R-:W-:Y:S02]  /*c310*/  ISETP.GT.AND P1, PT, R6, 0x1c, PT ;  /* 0x0000001c0600780c */ /* 0x000fe40003f24270 */
[----:B------:R-:W-:Y:S01]  /*c320*/  SEL R2, R2, RZ, !P0 ;  /* 0x000000ff02027207 */ /* 0x000fe20004000000 */
[----:B------:R-:W-:Y:S01]  /*c330*/  IMAD.MOV.U32 R160, RZ, RZ, c[0x0][0x188] ;  /* 0x00006200ffa07624 */ /* 0x000fe200078e00ff */
[----:B------:R-:W-:Y:S02]  /*c340*/  SEL R10, RZ, 0x4, !P1 ;  /* 0x00000004ff0a7807 */ /* 0x000fe40004800000 */
[----:B------:R-:W-:-:S02]  /*c350*/  ISETP.NE.U32.AND P2, PT, R2, RZ, PT ;  /* 0x000000ff0200720c */ /* 0x000fc40003f45070 */
[C---:B------:R-:W-:Y:S02]  /*c360*/  SHF.L.U64.HI R11, R97.reuse, 0x2, R11 ;  /* 0x00000002610b7819 */ /* 0x040fe4000001020b */
[----:B------:R-:W-:Y:S02]  /*c370*/  LEA R2, P1, R97, R7, 0x2 ;  /* 0x0000000761027211 */ /* 0x000fe400078210ff */
[----:B------:R-:W4:Y:S01]  /*c380*/  S2R R97, SR_TID.X ;  /* 0x0000000000617919 */ /* 0x000f220000002100 */
[----:B------:R-:W-:Y:S01]  /*c390*/  IMAD R160, R160, 0x1c, RZ ;  /* 0x0000001ca0a07824 */ /* 0x000fe200078e02ff */
[----:B------:R-:W-:Y:S01]  /*c3a0*/  SEL R10, R10, RZ, !P0 ;  /* 0x000000ff0a0a7207 */ /* 0x000fe20004000000 */
[----:B------:R-:W-:-:S03]  /*c3b0*/  IMAD.X R3, R8, 0x1, R11, P1 ;  /* 0x0000000108037824 */ /* 0x000fc600008e060b */
[----:B------:R-:W-:Y:S02]  /*c3c0*/  SHF.R.S32.HI R11, RZ, 0x1f, R160 ;  /* 0x0000001fff0b7819 */ /* 0x000fe400000114a0 */
[----:B------:R-:W-:Y:S01]  /*c3d0*/  ISETP.NE.U32.AND P3, PT, R10, RZ, PT ;  /* 0x000000ff0a00720c */ /* 0x000fe20003f65070 */
[----:B------:R1:W-:Y:S01]  /*c3e0*/  LDGSTS.E [R9+0x6000], [R2.64], P2 ;  /* 0x0600000002097fae */ /* 0x0003e20009121844 */
[C---:B------:R-:W-:Y:S02]  /*c3f0*/  SHF.L.U64.HI R11, R160.reuse, 0x2, R11 ;  /* 0x00000002a00b7819 */ /* 0x040fe4000001020b */
[----:B-1----:R-:W-:-:S05]  /*c400*/  LEA R2, P1, R160, R7, 0x2 ;  /* 0x00000007a0027211 */ /* 0x002fca00078210ff */
[----:B------:R-:W-:Y:S01]  /*c410*/  IMAD.X R3, R8, 0x1, R11, P1 ;  /* 0x0000000108037824 */ /* 0x000fe200008e060b */
[----:B------:R-:W-:Y:S01]  /*c420*/  ISETP.GT.AND P1, PT, R6, 0x1, PT ;  /* 0x000000010600780c */ /* 0x000fe20003f24270 */
[C---:B------:R-:W-:Y:S01]  /*c430*/  HMMA.1688.F32.TF32 R180, R68.reuse, R166, R180 ;  /* 0x000000a644b4723c */ /* 0x040fe200000810b4 */
[----:B----4-:R-:W-:Y:S02]  /*c440*/  LOP3.LUT R101, R97, 0xff, RZ, 0xc0, !PT ;  /* 0x000000ff61657812 */ /* 0x010fe400078ec0ff */
[----:B------:R1:W-:Y:S05]  /*c450*/  LDGSTS.E [R9+0x7000], [R2.64], P3 ;  /* 0x0700000002097fae */ /* 0x0003ea0009921844 */
[----:B------:R-:W-:Y:S01]  /*c460*/  HMMA.1688.F32.TF32 R176, R68, R162, R132 ;  /* 0x000000a244b0723c */ /* 0x000fe20000081084 */
[----:B------:R-:W-:Y:S01]  /*c470*/  IMAD.SHL.U32 R101, R101, 0x4, RZ ;  /* 0x0000000465657824 */ /* 0x000fe200078e00ff */
[----:B-1----:R-:W-:-:S06]  /*c480*/  SEL R2, RZ, 0x4, !P1 ;  /* 0x00000004ff027807 */ /* 0x002fcc0004800000 */
[----:B------:R-:W-:Y:S01]  /*c490*/  HMMA.1688.F32.TF32 R52, R68, R90, R52 ;  /* 0x0000005a4434723c */ /* 0x000fe20000081034 */
[----:B------:R-:W-:Y:S02]  /*c4a0*/  ISETP.GT.AND P1, PT, R6, 0x5, PT ;  /* 0x000000050600780c */ /* 0x000fe40003f24270 */
[----:B------:R-:W-:-:S05]  /*c4b0*/  SEL R2, R2, RZ, !P0 ;  /* 0x000000ff02027207 */ /* 0x000fca0004000000 */
[----:B------:R-:W-:Y:S01]  /*c4c0*/  HMMA.1688.F32.TF32 R56, R68, R94, R56 ;  /* 0x0000005e4438723c */ /* 0x000fe20000081038 */
[----:B------:R-:W-:Y:S01]  /*c4d0*/  IMAD.MOV.U32 R11, RZ, RZ, c[0x0][0x188] ;  /* 0x00006200ff0b7624 */ /* 0x000fe200078e00ff */
[----:B------:R-:W-:-:S06]  /*c4e0*/  SEL R3, RZ, 0x4, !P1 ;  /* 0x00000004ff037807 */ /* 0x000fcc0004800000 */
[----:B------:R-:W-:Y:S01]  /*c4f0*/  HMMA.1688.F32.TF32 R172, R16, R166, R172 ;  /* 0x000000a610ac723c */ /* 0x000fe200000810ac */
[----:B------:R-:W-:-:S07]  /*c500*/  ISETP.NE.U32.AND P1, PT, R2, RZ, PT ;  /* 0x000000ff0200720c */ /* 0x000fce0003f25070 */
[C---:B------:R-:W-:Y:S08]  /*c510*/  HMMA.1688.F32.TF32 R168, R16.reuse, R162, R212 ;  /* 0x000000a210a8723c */ /* 0x040ff000000810d4 */
[C---:B------:R-:W-:Y:S08]  /*c520*/  HMMA.1688.F32.TF32 R60, R16.reuse, R82, R128 ;  /* 0x00000052103c723c */ /* 0x040ff00000081080 */
[C---:B------:R-:W-:Y:S08]  /*c530*/  HMMA.1688.F32.TF32 R64, R16.reuse, R86, R124 ;  /* 0x000000561040723c */ /* 0x040ff0000008107c */
[----:B------:R-:W-:Y:S07]  /*c540*/  HMMA.1688.F32.TF32 R68, R16, R90, R244 ;  /* 0x0000005a1044723c */ /* 0x000fee00000810f4 */
[----:B------:R-:W-:-:S02]  /*c550*/  IMAD.MOV.U32 R17, RZ, RZ, c[0x0][0x188] ;  /* 0x00006200ff117624 */ /* 0x000fc400078e00ff */
[----:B------:R-:W-:-:S03]  /*c560*/  IMAD.MOV.U32 R97, RZ, RZ, c[0x0][0x188] ;  /* 0x00006200ff617624 */ /* 0x000fc600078e00ff */
[----:B------:R-:W-:Y:S02]  /*c570*/  SHF.R.S32.HI R17, RZ, 0x1f, R17 ;  /* 0x0000001fff117819 */ /* 0x000fe40000011411 */
[----:B------:R-:W-:Y:S02]  /*c580*/  SEL R3, R3, RZ, !P0 ;  /* 0x000000ff03037207 */ /* 0x000fe40004000000 */
[----:B------:R-:W-:Y:S02]  /*c590*/  IADD3 R2, P3, R100, R7, RZ ;  /* 0x0000000764027210 */ /* 0x000fe40007f7e0ff */
[----:B------:R-:W-:Y:S02]  /*c5a0*/  SHF.L.U64.HI R11, R11, 0x2, R17 ;  /* 0x000000020b0b7819 */ /* 0x000fe40000010211 */
[----:B------:R-:W-:Y:S01]  /*c5b0*/  LOP3.LUT R16, R101, 0x20, RZ, 0x3c, !PT ;  /* 0x0000002065107812 */ /* 0x000fe200078e3cff */
[----:B------:R-:W-:Y:S02]  /*c5c0*/  IMAD.MOV.U32 R160, RZ, RZ, c[0x0][0x188] ;  /* 0x00006200ffa07624 */ /* 0x000fe400078e00ff */
[----:B------:R-:W-:Y:S01]  /*c5d0*/  IMAD R97, R97, 0x5, RZ ;  /* 0x0000000561617824 */ /* 0x000fe200078e02ff */
[----:B------:R-:W-:Y:S01]  /*c5e0*/  ISETP.NE.U32.AND P2, PT, R3, RZ, PT ;  /* 0x000000ff0300720c */ /* 0x000fe20003f45070 */
[----:B------:R-:W-:-:S02]  /*c5f0*/  IMAD.X R3, R8, 0x1, R11, P3 ;  /* 0x0000000108037824 */ /* 0x000fc400018e060b */
[----:B------:R-:W-:Y:S01]  /*c600*/  IMAD R9, R5, 0x8000, R16 ;  /* 0x0000800005097824 */ /* 0x000fe200078e0210 */
[----:B------:R-:W-:Y:S01]  /*c610*/  SHF.R.S32.HI R97, RZ, 0x1f, R97 ;  /* 0x0000001fff617819 */ /* 0x000fe20000011461 */
[----:B------:R-:W-:-:S03]  /*c620*/  IMAD R160, R160, 0x5, RZ ;  /* 0x00000005a0a07824 */ /* 0x000fc600078e02ff */
[----:B------:R1:W-:Y:S02]  /*c630*/  LDGSTS.E [R9+0x400], [R2.64], P1 ;  /* 0x0040000002097fae */ /* 0x0003e40008921844 */
[C---:B------:R-:W-:Y:S02]  /*c640*/  SHF.L.U64.HI R11, R160.reuse, 0x2, R97 ;  /* 0x00000002a00b7819 */ /* 0x040fe40000010261 */
[----:B-1----:R-:W-:Y:S01]  /*c650*/  LEA R2, P1, R160, R7, 0x2 ;  /* 0x00000007a0027211 */ /* 0x002fe200078210ff */
[----:B------:R-:W-:-:S04]  /*c660*/  IMAD.MOV.U32 R160, RZ, RZ, c[0x0][0x188] ;  /* 0x00006200ffa07624 */ /* 0x000fc800078e00ff */
[----:B------:R-:W-:Y:S01]  /*c670*/  IMAD.X R3, R8, 0x1, R11, P1 ;  /* 0x0000000108037824 */ /* 0x000fe200008e060b */
[----:B------:R-:W-:Y:S01]  /*c680*/  ISETP.GT.AND P1, PT, R6, 0x9, PT ;  /* 0x000000090600780c */ /* 0x000fe20003f24270 */
[----:B------:R-:W-:-:S03]  /*c690*/  IMAD.MOV.U32 R101, RZ, RZ, c[0x0][0x188] ;  /* 0x00006200ff657624 */ /* 0x000fc600078e00ff */
[----:B------:R1:W-:Y:S01]  /*c6a0*/  LDGSTS.E [R9+0x1400], [R2.64], P2 ;  /* 0x0140000002097fae */ /* 0x0003e20009121844 */
[----:B------:R-:W-:Y:S02]  /*c6b0*/  IMAD R160, R160, 0x9, RZ ;  /* 0x00000009a0a07824 */ /* 0x000fe400078e02ff */
[----:B------:R-:W-:Y:S01]  /*c6c0*/  IMAD R101, R101, 0x9, RZ ;  /* 0x0000000965657824 */ /* 0x000fe200078e02ff */
[----:B-1----:R-:W-:Y:S02]  /*c6d0*/  SEL R2, RZ, 0x4, !P1 ;  /* 0x00000004ff027807 */ /* 0x002fe40004800000 */
[----:B------:R-:W-:Y:S02]  /*c6e0*/  ISETP.GT.AND P1, PT, R6, 0xd, PT ;  /* 0x0000000d0600780c */ /* 0x000fe40003f24270 */
[----:B------:R-:W-:Y:S02]  /*c6f0*/  SEL R2, R2, RZ, !P0 ;  /* 0x000000ff02027207 */ /* 0x000fe40004000000 */
[----:B------:R-:W-:Y:S01]  /*c700*/  SHF.R.S32.HI R100, RZ, 0x1f, R160 ;  /* 0x0000001fff647819 */ /* 0x000fe200000114a0 */
[----:B------:R-:W-:Y:S01]  /*c710*/  IMAD.MOV.U32 R97, RZ, RZ, c[0x0][0x188] ;  /* 0x00006200ff617624 */ /* 0x000fe200078e00ff */
[----:B------:R-:W-:-:S02]  /*c720*/  ISETP.NE.U32.AND P2, PT, R2, RZ, PT ;  /* 0x000000ff0200720c */ /* 0x000fc40003f45070 */
[----:B------:R-:W-:Y:S02]  /*c730*/  SEL R10, RZ, 0x4, !P1 ;  /* 0x00000004ff0a7807 */ /* 0x000fe40004800000 */
[C---:B------:R-:W-:Y:S02]  /*c740*/  SHF.L.U64.HI R11, R101.reuse, 0x2, R100 ;  /* 0x00000002650b7819 */ /* 0x040fe40000010264 */
[----:B------:R-:W-:Y:S01]  /*c750*/  LEA R2, P1, R101, R7, 0x2 ;  /* 0x0000000765027211 */ /* 0x000fe200078210ff */
[----:B------:R-:W-:Y:S02]  /*c760*/  IMAD R97, R97, 0xd, RZ ;  /* 0x0000000d61617824 */ /* 0x000fe400078e02ff */
[----:B------:R-:W-:Y:S01]  /*c770*/  IMAD.MOV.U32 R160, RZ, RZ, c[0x0][0x188] ;  /* 0x00006200ffa07624 */ /* 0x000fe200078e00ff */
[----:B------:R-:W-:Y:S01]  /*c780*/  SEL R10, R10, RZ, !P0 ;  /* 0x000000ff0a0a7207 */ /* 0x000fe20004000000 */
[----:B------:R-:W-:Y:S01]  /*c790*/  IMAD.X R3, R8, 0x1, R11, P1 ;  /* 0x0000000108037824 */ /* 0x000fe200008e060b */
[----:B------:R-:W-:Y:S01]  /*c7a0*/  SHF.R.S32.HI R97, RZ, 0x1f, R97 ;  /* 0x0000001fff617819 */ /* 0x000fe20000011461 */
[----:B------:R-:W-:Y:S01]  /*c7b0*/  IMAD R160, R160, 0xd, RZ ;  /* 0x0000000da0a07824 */ /* 0x000fe200078e02ff */
[----:B------:R-:W-:-:S02]  /*c7c0*/  ISETP.NE.U32.AND P3, PT, R10, RZ, PT ;  /* 0x000000ff0a00720c */ /* 0x000fc40003f65070 */
[----:B------:R1:W-:Y:S02]  /*c7d0*/  LDGSTS.E [R9+0x2400], [R2.64], P2 ;  /* 0x0240000002097fae */ /* 0x0003e40009121844 */
[C---:B------:R-:W-:Y:S01]  /*c7e0*/  SHF.L.U64.HI R11, R160.reuse, 0x2, R97 ;  /* 0x00000002a00b7819 */ /* 0x040fe20000010261 */
[----:B------:R-:W-:Y:S01]  /*c7f0*/  IMAD.MOV.U32 R16, RZ, RZ, c[0x0][0x188] ;  /* 0x00006200ff107624 */ /* 0x000fe200078e00ff */
[----:B-1----:R-:W-:-:S05]  /*c800*/  LEA R2, P1, R160, R7, 0x2 ;  /* 0x00000007a0027211 */ /* 0x002fca00078210ff */
[----:B------:R-:W-:Y:S01]  /*c810*/  IMAD.X R3, R8, 0x1, R11, P1 ;  /* 0x0000000108037824 */ /* 0x000fe200008e060b */
[----:B------:R-:W-:Y:S01]  /*c820*/  ISETP.GT.AND P1, PT, R6, 0x11, PT ;  /* 0x000000110600780c */ /* 0x000fe20003f24270 */
[----:B------:R-:W-:-:S03]  /*c830*/  IMAD R16, R16, 0x11, RZ ;  /* 0x0000001110107824 */ /* 0x000fc600078e02ff */
[----:B------:R1:W-:Y:S01]  /*c840*/  LDGSTS.E [R9+0x3400], [R2.64], P3 ;  /* 0x0340000002097fae */ /* 0x0003e20009921844 */
[----:B------:R-:W-:Y:S01]  /*c850*/  IMAD.MOV.U32 R250, RZ, RZ, R165 ;  /* 0x000000fffffa7224 */ /* 0x000fe200078e00a5 */
[----:B------:R-:W-:Y:S01]  /*c860*/  SHF.R.S32.HI R11, RZ, 0x1f, R16 ;  /* 0x0000001fff0b7819 */ /* 0x000fe20000011410 */
[----:B------:R-:W-:Y:S01]  /*c870*/  IMAD.MOV.U32 R165, RZ, RZ, c[0x0][0x188] ;  /* 0x00006200ffa57624 */ /* 0x000fe200078e00ff */
[----:B-1----:R-:W-:Y:S02]  /*c880*/  SEL R2, RZ, 0x4, !P1 ;  /* 0x00000004ff027807 */ /* 0x002fe40004800000 */
[----:B------:R-:W-:Y:S02]  /*c890*/  ISETP.GT.AND P1, PT, R6, 0x15, PT ;  /* 0x000000150600780c */ /* 0x000fe40003f24270 */
[----:B------:R-:W-:Y:S02]  /*c8a0*/  SEL R2, R2, RZ, !P0 ;  /* 0x000000ff02027207 */ /* 0x000fe40004000000 */
[----:B------:R-:W-:-:S02]  /*c8b0*/  SEL R10, RZ, 0x4, !P1 ;  /* 0x00000004ff0a7807 */ /* 0x000fc40004800000 */
[----:B------:R-:W-:Y:S02]  /*c8c0*/  ISETP.NE.U32.AND P2, PT, R2, RZ, PT ;  /* 0x000000ff0200720c */ /* 0x000fe40003f45070 */
[C---:B------:R-:W-:Y:S02]  /*c8d0*/  LEA R2, P1, R16.reuse, R7, 0x2 ;  /* 0x0000000710027211 */ /* 0x040fe400078210ff */
[----:B------:R-:W-:Y:S01]  /*c8e0*/  SHF.L.U64.HI R11, R16, 0x2, R11 ;  /* 0x00000002100b7819 */ /* 0x000fe2000001020b */
[----:B------:R-:W-:Y:S01]  /*c8f0*/  IMAD R165, R165, 0x15, RZ ;  /* 0x00000015a5a57824 */ /* 0x000fe200078e02ff */
[----:B------:R-:W-:-:S03]  /*c900*/  SEL R10, R10, RZ, !P0 ;  /* 0x000000ff0a0a7207 */ /* 0x000fc60004000000 */
[----:B------:R-:W-:Y:S01]  /*c910*/  IMAD.X R3, R8, 0x1, R11, P1 ;  /* 0x0000000108037824 */ /* 0x000fe200008e060b */
[----:B------:R-:W-:Y:S02]  /*c920*/  SHF.R.S32.HI R11, RZ, 0x1f, R165 ;  /* 0x0000001fff0b7819 */ /* 0x000fe400000114a5 */
[----:B------:R-:W-:Y:S02]  /*c930*/  ISETP.NE.U32.AND P3, PT, R10, RZ, PT ;  /* 0x000000ff0a00720c */ /* 0x000fe40003f65070 */
[----:B------:R1:W-:Y:S01]  /*c940*/  LDGSTS.E [R9+0x4400], [R2.64], P2 ;  /* 0x0440000002097fae */ /* 0x0003e20009121844 */
[C---:B------:R-:W-:Y:S01]  /*c950*/  SHF.L.U64.HI R11, R165.reuse, 0x2, R11 ;  /* 0x00000002a50b7819 */ /* 0x040fe2000001020b */
[----:B------:R-:W-:Y:S01]  /*c960*/  IMAD.MOV.U32 R251, RZ, RZ, R164 ;  /* 0x000000fffffb7224 */ /* 0x000fe200078e00a4 */
[----:B-1----:R-:W-:Y:S01]  /*c970*/  LEA R2, P1, R165, R7, 0x2 ;  /* 0x00000007a5027211 */ /* 0x002fe200078210ff */
[----:B------:R-:W-:-:S04]  /*c980*/  IMAD.MOV.U32 R164, RZ, RZ, c[0x0][0x188] ;  /* 0x00006200ffa47624 */ /* 0x000fc800078e00ff */
[----:B------:R-:W-:Y:S01]  /*c990*/  IMAD.X R3, R8, 0x1, R11, P1 ;  /* 0x0000000108037824 */ /* 0x000fe200008e060b */
[----:B------:R-:W-:Y:S01]  /*c9a0*/  ISETP.GT.AND P1, PT, R6, 0x19, PT ;  /* 0x000000190600780c */ /* 0x000fe20003f24270 */
[----:B------:R-:W-:-:S03]  /*c9b0*/  IMAD R164, R164, 0x19, RZ ;  /* 0x00000019a4a47824 */ /* 0x000fc600078e02ff */
[----:B------:R1:W-:Y:S02]  /*c9c0*/  LDGSTS.E [R9+0x5400], [R2.64], P3 ;  /* 0x0540000002097fae */ /* 0x0003e40009921844 */
[----:B------:R-:W-:Y:S01]  /*c9d0*/  SHF.R.S32.HI R11, RZ, 0x1f, R164 ;  /* 0x0000001fff0b7819 */ /* 0x000fe200000114a4 */
[----:B------:R-:W-:Y:S01]  /*c9e0*/  IMAD.MOV.U32 R165, RZ, RZ, c[0x0][0x188] ;  /* 0x00006200ffa57624 */ /* 0x000fe200078e00ff */
[----:B-1----:R-:W-:Y:S02]  /*c9f0*/  SEL R2, RZ, 0x4, !P1 ;  /* 0x00000004ff027807 */ /* 0x002fe40004800000 */
[----:B------:R-:W-:Y:S02]  /*ca00*/  ISETP.GT.AND P1, PT, R6, 0x1d, PT ;  /* 0x0000001d0600780c */ /* 0x000fe40003f24270 */
[----:B------:R-:W-:Y:S02]  /*ca10*/  SEL R2, R2, RZ, !P0 ;  /* 0x000000ff02027207 */ /* 0x000fe40004000000 */
[----:B------:R-:W-:-:S02]  /*ca20*/  SEL R10, RZ, 0x4, !P1 ;  /* 0x00000004ff0a7807 */ /* 0x000fc40004800000 */
[----:B------:R-:W-:Y:S02]  /*ca30*/  ISETP.NE.U32.AND P2, PT, R2, RZ, PT ;  /* 0x000000ff0200720c */ /* 0x000fe40003f45070 */
[C---:B------:R-:W-:Y:S02]  /*ca40*/  SHF.L.U64.HI R11, R164.reuse, 0x2, R11 ;  /* 0x00000002a40b7819 */ /* 0x040fe4000001020b */
[----:B------:R-:W-:Y:S01]  /*ca50*/  LEA R2, P1, R164, R7, 0x2 ;  /* 0x00000007a4027211 */ /* 0x000fe200078210ff */
[----:B------:R-:W-:-:S04]  /*ca60*/  IMAD R165, R165, 0x1d, RZ ;  /* 0x0000001da5a57824 */ /* 0x000fc800078e02ff */
[----:B------:R-:W-:Y:S01]  /*ca70*/  IMAD.X R3, R8, 0x1, R11, P1 ;  /* 0x0000000108037824 */ /* 0x000fe200008e060b */
[----:B------:R-:W-:Y:S01]  /*ca80*/  SHF.R.S32.HI R11, RZ, 0x1f, R165 ;  /* 0x0000001fff0b7819 */ /* 0x000fe200000114a5 */
[-C--:B------:R-:W-:Y:S03]  /*ca90*/  HMMA.1688.F32.TF32 R204, R112, R166.reuse, R224 ;  /* 0x000000a670cc723c */ /* 0x080fe600000810e0 */
[----:B------:R1:W-:Y:S01]  /*caa0*/  LDGSTS.E [R9+0x6400], [R2.64], P2 ;  /* 0x0640000002097fae */ /* 0x0003e20009121844 */
[C---:B------:R-:W-:Y:S02]  /*cab0*/  SHF.L.U64.HI R11, R165.reuse, 0x2, R11 ;  /* 0x00000002a50b7819 */ /* 0x040fe4000001020b */
[----:B-1----:R-:W-:Y:S02]  /*cac0*/  LEA R2, P1, R165, R7, 0x2 ;  /* 0x00000007a5027211 */ /* 0x002fe400078210ff */
[----:B---3--:R-:W-:Y:S01]  /*cad0*/  HMMA.1688.F32.TF32 R164, R12, R166, R248 ;  /* 0x000000a60ca4723c */ /* 0x008fe200000810f8 */
[----:B------:R-:W3:Y:S04]  /*cae0*/  LDL.LU R248, [R1+0x218] ;  /* 0x0002180001f87983 */ /* 0x000ee80000300800 */
[----:B------:R-:W3:Y:S04]  /*caf0*/  LDL.LU R249, [R1+0x21c] ;  /* 0x00021c0001f97983 */ /* 0x000ee80000300800 */
[----:B------:R-:W3:Y:S04]  /*cb00*/  LDL.LU R250, [R1+0x220] ;  /* 0x0002200001fa7983 */ /* 0x000ee80000300800 */
[----:B------:R-:W3:Y:S04]  /*cb10*/  LDL.LU R251, [R1+0x224] ;  /* 0x0002240001fb7983 */ /* 0x000ee80000300800 */
[----:B------:R-:W4:Y:S04]  /*cb20*/  LDL.LU R244, [R1+0x208] ;  /* 0x0002080001f47983 */ /* 0x000f280000300800 */
[----:B------:R-:W4:Y:S04]  /*cb30*/  LDL.LU R245, [R1+0x20c] ;  /* 0x00020c0001f57983 */ /* 0x000f280000300800 */
[----:B------:R-:W4:Y:S04]  /*cb40*/  LDL.LU R246, [R1+0x210] ;  /* 0x0002100001f67983 */ /* 0x000f280000300800 */
[----:B------:R-:W4:Y:S01]  /*cb50*/  LDL.LU R247, [R1+0x214] ;  /* 0x0002140001f77983 */ /* 0x000f220000300800 */
[----:B------:R-:W-:-:S04]  /*cb60*/  SEL R10, R10, RZ, !P0 ;  /* 0x000000ff0a0a7207 */ /* 0x000fc80004000000 */
[----:B------:R-:W-:Y:S01]  /*cb70*/  ISETP.NE.U32.AND P3, PT, R10, RZ, PT ;  /* 0x000000ff0a00720c */ /* 0x000fe20003f65070 */
[----:B------:R-:W-:Y:S01]  /*cb80*/  IMAD.X R3, R8, 0x1, R11, P1 ;  /* 0x0000000108037824 */ /* 0x000fe200008e060b */
[----:B------:R-:W-:Y:S01]  /*cb90*/  ISETP.GT.AND P1, PT, R6, 0x2, PT ;  /* 0x000000020600780c */ /* 0x000fe20003f24270 */
[----:B------:R-:W-:Y:S02]  /*cba0*/  IMAD.MOV.U32 R160, RZ, RZ, c[0x0][0x188] ;  /* 0x00006200ffa07624 */ /* 0x000fe400078e00ff */
[----:B------:R-:W-:Y:S02]  /*cbb0*/  IMAD.MOV.U32 R11, RZ, RZ, c[0x0][0x188] ;  /* 0x00006200ff0b7624 */ /* 0x000fe400078e00ff */
[----:B------:R-:W-:Y:S01]  /*cbc0*/  IMAD.SHL.U32 R160, R160, 0x2, RZ ;  /* 0x00000002a0a07824 */ /* 0x000fe200078e00ff */
[----:B------:R-:W-:Y:S01]  /*cbd0*/  LOP3.LUT R161, R161, 0xff, RZ, 0xc0, !PT ;  /* 0x000000ffa1a17812 */ /* 0x000fe200078ec0ff */
[----:B------:R-:W-:-:S04]  /*cbe0*/  IMAD.SHL.U32 R11, R11, 0x2, RZ ;  /* 0x000000020b0b7824 */ /* 0x000fc800078e00ff */
[----:B------:R1:W-:Y:S01]  /*cbf0*/  LDGSTS.E [R9+0x7400], [R2.64], P3 ;  /* 0x0740000002097fae */ /* 0x0003e20009921844 */
[----:B------:R-:W-:Y:S01]  /*cc00*/  SHF.R.S32.HI R160, RZ, 0x1f, R160 ;  /* 0x0000001fffa07819 */ /* 0x000fe200000114a0 */
[----:B------:R-:W-:Y:S01]  /*cc10*/  IMAD.SHL.U32 R161, R161, 0x4, RZ ;  /* 0x00000004a1a17824 */ /* 0x000fe200078e00ff */
[----:B-1----:R-:W-:Y:S02]  /*cc20*/  SEL R2, RZ, 0x4, !P1 ;  /* 0x00000004ff027807 */ /* 0x002fe40004800000 */
[----:B------:R-:W-:Y:S02]  /*cc30*/  ISETP.GT.AND P1, PT, R6, 0x6, PT ;  /* 0x000000060600780c */ /* 0x000fe40003f24270 */
[----:B------:R-:W-:Y:S02]  /*cc40*/  SEL R2, R2, RZ, !P0 ;  /* 0x000000ff02027207 */ /* 0x000fe40004000000 */
[----:B------:R-:W-:Y:S01]  /*cc50*/  SHF.L.U64.HI R16, R11, 0x2, R160 ;  /* 0x000000020b107819 */ /* 0x000fe200000102a0 */
[----:B------:R-:W-:Y:S01]  /*cc60*/  IMAD.MOV.U32 R160, RZ, RZ, c[0x0][0x188] ;  /* 0x00006200ffa07624 */ /* 0x000fe200078e00ff */
[----:B------:R-:W-:-:S02]  /*cc70*/  ISETP.NE.U32.AND P3, PT, R2, RZ, PT ;  /* 0x000000ff0200720c */ /* 0x000fc40003f65070 */
[----:B------:R-:W-:Y:S02]  /*cc80*/  SEL R10, RZ, 0x4, !P1 ;  /* 0x00000004ff0a7807 */ /* 0x000fe40004800000 */
[----:B------:R-:W-:Y:S02]  /*cc90*/  LEA R2, P1, R11, R7, 0x2 ;  /* 0x000000070b027211 */ /* 0x000fe400078210ff */
[----:B------:R-:W-:Y:S01]  /*cca0*/  LOP3.LUT R11, R161, 0x40, RZ, 0x3c, !PT ;  /* 0x00000040a10b7812 */ /* 0x000fe200078e3cff */
[----:B------:R-:W-:Y:S02]  /*ccb0*/  IMAD R160, R160, 0x6, RZ ;  /* 0x00000006a0a07824 */ /* 0x000fe400078e02ff */
[----:B------:R-:W-:Y:S01]  /*ccc0*/  IMAD.MOV.U32 R161, RZ, RZ, c[0x0][0x188] ;  /* 0x00006200ffa17624 */ /* 0x000fe200078e00ff */
[----:B------:R-:W-:Y:S01]  /*ccd0*/  SEL R10, R10, RZ, !P0 ;  /* 0x000000ff0a0a7207 */ /* 0x000fe20004000000 */
[----:B------:R-:W-:Y:S02]  /*cce0*/  IMAD.X R3, R8, 0x1, R16, P1 ;  /* 0x0000000108037824 */ /* 0x000fe400008e0610 */
[----:B------:R-:W-:Y:S01]  /*ccf0*/  IMAD R9, R5, 0x8000, R11 ;  /* 0x0000800005097824 */ /* 0x000fe200078e020b */
[----:B------:R-:W-:Y:S01]  /*cd00*/  SHF.R.S32.HI R160, RZ, 0x1f, R160 ;  /* 0x0000001fffa07819 */ /* 0x000fe200000114a0 */
[----:B------:R-:W-:Y:S01]  /*cd10*/  IMAD R161, R161, 0x6, RZ ;  /* 0x00000006a1a17824 */ /* 0x000fe200078e02ff */
[----:B------:R-:W-:-:S02]  /*cd20*/  ISETP.GT.AND P2, PT, R6, 0xa, PT ;  /* 0x0000000a0600780c */ /* 0x000fc40003f44270 */
[----:B------:R-:W-:Y:S01]  /*cd30*/  ISETP.NE.U32.AND P1, PT, R10, RZ, PT ;  /* 0x000000ff0a00720c */ /* 0x000fe20003f25070 */
[----:B------:R1:W-:Y:S01]  /*cd40*/  LDGSTS.E [R9+0x800], [R2.64], P3 ;  /* 0x0080000002097fae */ /* 0x0003e20009921844 */
[C---:B------:R-:W-:Y:S02]  /*cd50*/  SHF.L.U64.HI R11, R161.reuse, 0x2, R160 ;  /* 0x00000002a10b7819 */ /* 0x040fe400000102a0 */
[----:B------:R-:W-:Y:S02]  /*cd60*/  SEL R10, RZ, 0x4, !P2 ;  /* 0x00000004ff0a7807 */ /* 0x000fe40005000000 */
[----:B------:R-:W-:Y:S02]  /*cd70*/  ISETP.GT.AND P2, PT, R6, 0xe, PT ;  /* 0x0000000e0600780c */ /* 0x000fe40003f44270 */
[----:B------:R-:W-:Y:S02]  /*cd80*/  SEL R10, R10, RZ, !P0 ;  /* 0x000000ff0a0a7207 */ /* 0x000fe40004000000 */
[----:B-1----:R-:W-:Y:S01]  /*cd90*/  LEA R2, P3, R161, R7, 0x2 ;  /* 0x00000007a1027211 */ /* 0x002fe200078610ff */
[----:B------:R-:W-:-:S04]  /*cda0*/  IMAD.MOV.U32 R160, RZ, RZ, c[0x0][0x188] ;  /* 0x00006200ffa07624 */ /* 0x000fc800078e00ff */
[----:B------:R-:W-:Y:S01]  /*cdb0*/  IMAD.X R3, R8, 0x1, R11, P3 ;  /* 0x0000000108037824 */ /* 0x000fe200018e060b */
[----:B------:R-:W-:Y:S01]  /*cdc0*/  ISETP.GT.AND P3, PT, R6, 0x12, PT ;  /* 0x000000120600780c */ /* 0x000fe20003f64270 */
[----:B------:R-:W-:Y:S01]  /*cdd0*/  IMAD.MOV.U32 R161, RZ, RZ, c[0x0][0x188] ;  /* 0x00006200ffa17624 */ /* 0x000fe200078e00ff */
[----:B------:R-:W-:Y:S01]  /*cde0*/  ISETP.NE.U32.AND P5, PT, R10, RZ, PT ;  /* 0x000000ff0a00720c */ /* 0x000fe20003fa5070 */
[----:B------:R-:W-:Y:S01]  /*cdf0*/  IMAD.MOV.U32 R17, RZ, RZ, c[0x0][0x188] ;  /* 0x00006200ff117624 */ /* 0x000fe200078e00ff */
[----:B------:R-:W-:Y:S01]  /*ce00*/  SEL R10, RZ, 0x4, !P2 ;  /* 0x00000004ff0a7807 */ /* 0x000fe20005000000 */
[----:B------:R1:W-:Y:S01]  /*ce10*/  LDGSTS.E [R9+0x1800], [R2.64], P1 ;  /* 0x0180000002097fae */ /* 0x0003e20008921844 */
[----:B------:R-:W-:Y:S01]  /*ce20*/  ISETP.GT.AND P4, PT, R6, 0x16, PT ;  /* 0x000000160600780c */ /* 0x000fe20003f84270 */
[----:B------:R-:W-:Y:S02]  /*ce30*/  IMAD.MOV.U32 R16, RZ, RZ, c[0x0][0x188] ;  /* 0x00006200ff107624 */ /* 0x000fe400078e00ff */
[----:B------:R-:W-:-:S02]  /*ce40*/  IMAD R160, R160, 0xa, RZ ;  /* 0x0000000aa0a07824 */ /* 0x000fc400078e02ff */
[----:B------:R-:W-:Y:S01]  /*ce50*/  IMAD R161, R161, 0xe, RZ ;  /* 0x0000000ea1a17824 */ /* 0x000fe200078e02ff */
[----:B------:R-:W-:Y:S01]  /*ce60*/  ISETP.GT.AND P1, PT, R6, 0x1a, PT ;  /* 0x0000001a0600780c */ /* 0x000fe20003f24270 */
[----:B------:R-:W-:Y:S01]  /*ce70*/  IMAD R17, R17, 0xa, RZ ;  /* 0x0000000a11117824 */ /* 0x000fe200078e02ff */
[----:B-1----:R-:W-:Y:S01]  /*ce80*/  SEL R2, RZ, 0x4, !P3 ;  /* 0x00000004ff027807 */ /* 0x002fe20005800000 */
[----:B------:R-:W-:Y:S01]  /*ce90*/  IMAD R16, R16, 0xe, RZ ;  /* 0x0000000e10107824 */ /* 0x000fe200078e02ff */
[----:B------:R-:W-:Y:S02]  /*cea0*/  SEL R3, R10, RZ, !P0 ;  /* 0x000000ff0a037207 */ /* 0x000fe40004000000 */
[----:B------:R-:W-:Y:S02]  /*ceb0*/  SEL R10, RZ, 0x4, !P4 ;  /* 0x00000004ff0a7807 */ /* 0x000fe40006000000 */
[----:B------:R-:W-:Y:S02]  /*cec0*/  SEL R2, R2, RZ, !P0 ;  /* 0x000000ff02027207 */ /* 0x000fe40004000000 */
[----:B------:R-:W-:-:S02]  /*ced0*/  SHF.R.S32.HI R160, RZ, 0x1f, R160 ;  /* 0x0000001fffa07819 */ /* 0x000fc400000114a0 */
[----:B------:R-:W-:Y:S02]  /*cee0*/  SHF.R.S32.HI R161, RZ, 0x1f, R161 ;  /* 0x0000001fffa17819 */ /* 0x000fe400000114a1 */
[----:B------:R-:W-:Y:S02]  /*cef0*/  ISETP.NE.U32.AND P3, PT, R3, RZ, PT ;  /* 0x000000ff0300720c */ /* 0x000fe40003f65070 */
[----:B------:R-:W-:Y:S02]  /*cf00*/  SEL R11, RZ, 0x4, !P1 ;  /* 0x00000004ff0b7807 */ /* 0x000fe40004800000 */
[----:B------:R-:W-:Y:S02]  /*cf10*/  SEL R3, R10, RZ, !P0 ;  /* 0x000000ff0a037207 */ /* 0x000fe40004000000 */
[----:B------:R-:W-:Y:S02]  /*cf20*/  ISETP.NE.U32.AND P1, PT, R2, RZ, PT ;  /* 0x000000ff0200720c */ /* 0x000fe40003f25070 */
[----:B------:R-:W-:-:S02]  /*cf30*/  LEA R10, P4, R17, R7, 0x2 ;  /* 0x00000007110a7211 */ /* 0x000fc400078810ff */
[C---:B------:R-:W-:Y:S02]  /*cf40*/  LEA R2, P6, R16.reuse, R7, 0x2 ;  /* 0x0000000710027211 */ /* 0x040fe400078c10ff */
[----:B------:R-:W-:Y:S02]  /*cf50*/  SHF.L.U64.HI R17, R17, 0x2, R160 ;  /* 0x0000000211117819 */ /* 0x000fe400000102a0 */
[----:B------:R-:W-:Y:S02]  /*cf60*/  SHF.L.U64.HI R16, R16, 0x2, R161 ;  /* 0x0000000210107819 */ /* 0x000fe400000102a1 */
[----:B---3--:R-:W-:Y:S01]  /*cf70*/  HMMA.1688.F32.TF32 R160, R12, R162, R248 ;  /* 0x000000a20ca0723c */ /* 0x008fe200000810f8 */
[----:B------:R-:W3:Y:S04]  /*cf80*/  LDL.LU R248, [R1+0x178] ;  /* 0x0001780001f87983 */ /* 0x000ee80000300800 */
[----:B------:R-:W3:Y:S04]  /*cf90*/  LDL.LU R249, [R1+0x17c] ;  /* 0x00017c0001f97983 */ /* 0x000ee80000300800 */
[----:B------:R-:W3:Y:S04]  /*cfa0*/  LDL.LU R250, [R1+0x180] ;  /* 0x0001800001fa7983 */ /* 0x000ee80000300800 */
[----:B------:R-:W3:Y:S04]  /*cfb0*/  LDL.LU R251, [R1+0x184] ;  /* 0x0001840001fb7983 */ /* 0x000ee80000300800 */
[----:B------:R-:W2:Y:S01]  /*cfc0*/  LDL.LU R124, [R1+0xe8] ;  /* 0x0000e800017c7983 */ /* 0x000ea20000300800 */
[----:B------:R-:W-:-:S02]  /*cfd0*/  ISETP.NE.U32.AND P2, PT, R3, RZ, PT ;  /* 0x000000ff0300720c */ /* 0x000fc40003f45070 */
[----:B------:R-:W-:Y:S01]  /*cfe0*/  SEL R3, R11, RZ, !P0 ;  /* 0x000000ff0b037207 */ /* 0x000fe20004000000 */
[C---:B------:R-:W-:Y:S02]  /*cff0*/  IMAD.X R11, R8.reuse, 0x1, R17, P4 ;  /* 0x00000001080b7824 */ /* 0x040fe400020e0611 */
[----:B------:R-:W-:Y:S02]  /*d000*/  IMAD.MOV.U32 R17, RZ, RZ, c[0x0][0x188] ;  /* 0x00006200ff117624 */ /* 0x000fe400078e00ff */
[----:B------:R-:W-:Y:S01]  /*d010*/  IMAD.MOV.U32 R19, RZ, RZ, c[0x0][0x188] ;  /* 0x00006200ff137624 */ /* 0x000fe200078e00ff */
[----:B------:R-:W-:Y:S01]  /*d020*/  ISETP.NE.U32.AND P4, PT, R3, RZ, PT ;  /* 0x000000ff0300720c */ /* 0x000fe20003f85070 */
[----:B------:R-:W-:Y:S01]  /*d030*/  IMAD R17, R17, 0x12, RZ ;  /* 0x0000001211117824 */ /* 0x000fe200078e02ff */
[----:B------:R1:W-:Y:S01]  /*d040*/  LDGSTS.E [R9+0x2800], [R10.64], P5 ;  /* 0x028000000a097fae */ /* 0x0003e2000a921844 */
[----:B------:R-:W-:Y:S01]  /*d050*/  IMAD.X R3, R8, 0x1, R16, P6 ;  /* 0x0000000108037824 */ /* 0x000fe200030e0610 */
[----:B------:R-:W-:Y:S01]  /*d060*/  ISETP.GT.AND P5, PT, R6, 0x3, PT ;  /* 0x000000030600780c */ /* 0x000fe20003fa4270 */
[----:B------:R-:W-:Y:S01]  /*d070*/  IMAD R19, R19, 0x16, RZ ;  /* 0x0000001613137824 */ /* 0x000fe200078e02ff */
[----:B------:R-:W-:-:S02]  /*d080*/  SHF.R.S32.HI R18, RZ, 0x1f, R17 ;  /* 0x0000001fff127819 */ /* 0x000fc40000011411 */
[----:B------:R-:W-:Y:S01]  /*d090*/  ISETP.GT.AND P6, PT, R6, 0x1e, PT ;  /* 0x0000001e0600780c */ /* 0x000fe20003fc4270 */
[----:B------:R4:W-:Y:S01]  /*d0a0*/  LDGSTS.E [R9+0x3800], [R2.64], P3 ;  /* 0x0380000002097fae */ /* 0x0009e20009921844 */
[----:B------:R-:W-:Y:S02]  /*d0b0*/  SEL R16, RZ, 0x4, !P5 ;  /* 0x00000004ff107807 */ /* 0x000fe40006800000 */
[C---:B------:R-:W-:Y:S02]  /*d0c0*/  SHF.L.U64.HI R18, R17.reuse, 0x2, R18 ;  /* 0x0000000211127819 */ /* 0x040fe40000010212 */
[----:B-1----:R-:W-:Y:S02]  /*d0d0*/  LEA R10, P5, R17, R7, 0x2 ;  /* 0x00000007110a7211 */ /* 0x002fe400078a10ff */
[----:B------:R-:W-:Y:S02]  /*d0e0*/  SHF.R.S32.HI R17, RZ, 0x1f, R19 ;  /* 0x0000001fff117819 */ /* 0x000fe40000011413 */
[----:B----4-:R-:W-:-:S02]  /*d0f0*/  SEL R3, RZ, 0x4, !P6 ;  /* 0x00000004ff037807 */ /* 0x010fc40007000000 */
[----:B------:R-:W-:Y:S02]  /*d100*/  LEA R2, P3, R19, R7, 0x2 ;  /* 0x0000000713027211 */ /* 0x000fe400078610ff */
[----:B------:R-:W-:Y:S02]  /*d110*/  SEL R3, R3, RZ, !P0 ;  /* 0x000000ff03037207 */ /* 0x000fe40004000000 */
[----:B------:R-:W-:Y:S01]  /*d120*/  SHF.L.U64.HI R17, R19, 0x2, R17 ;  /* 0x0000000213117819 */ /* 0x000fe20000010211 */
[----:B------:R-:W-:Y:S01]  /*d130*/  IMAD.X R11, R8, 0x1, R18, P5 ;  /* 0x00000001080b7824 */ /* 0x000fe200028e0612 */
[----:B------:R-:W-:-:S03]  /*d140*/  ISETP.NE.U32.AND P5, PT, R3, RZ, PT ;  /* 0x000000ff0300720c */ /* 0x000fc60003fa5070 */
[----:B------:R-:W-:Y:S01]  /*d150*/  IMAD.X R3, R8, 0x1, R17, P3 ;  /* 0x0000000108037824 */ /* 0x000fe200018e0611 */
[----:B------:R-:W-:Y:S01]  /*d160*/  SEL R16, R16, RZ, !P0 ;  /* 0x000000ff10107207 */ /* 0x000fe20004000000 */
[----:B------:R-:W-:Y:S01]  /*d170*/  IMAD.MOV.U32 R17, RZ, RZ, c[0x0][0x188] ;  /* 0x00006200ff117624 */ /* 0x000fe200078e00ff */
[----:B------:R-:W-:Y:S01]  /*d180*/  ISETP.GT.AND P6, PT, R6, 0x7, PT ;  /* 0x000000070600780c */ /* 0x000fe20003fc4270 */
[----:B------:R-:W-:Y:S01]  /*d190*/  IMAD.MOV.U32 R19, RZ, RZ, c[0x0][0x188] ;  /* 0x00006200ff137624 */ /* 0x000fe200078e00ff */
[----:B------:R1:W-:Y:S01]  /*d1a0*/  LDGSTS.E [R9+0x4800], [R10.64], P1 ;  /* 0x048000000a097fae */ /* 0x0003e20008921844 */
[----:B------:R-:W-:Y:S02]  /*d1b0*/  IMAD R17, R17, 0x1a, RZ ;  /* 0x0000001a11117824 */ /* 0x000fe400078e02ff */
[----:B------:R-:W-:Y:S01]  /*d1c0*/  IMAD R19, R19, 0x1e, RZ ;  /* 0x0000001e13137824 */ /* 0x000fe200078e02ff */
[----:B------:R-:W-:Y:S01]  /*d1d0*/  ISETP.NE.U32.AND P3, PT, R16, RZ, PT ;  /* 0x000000ff1000720c */ /* 0x000fe20003f65070 */
[----:B------:R4:W-:Y:S01]  /*d1e0*/  LDGSTS.E [R9+0x5800], [R2.64], P2 ;  /* 0x0580000002097fae */ /* 0x0009e20009121844 */
[----:B------:R-:W-:-:S02]  /*d1f0*/  SHF.R.S32.HI R18, RZ, 0x1f, R17 ;  /* 0x0000001fff127819 */ /* 0x000fc40000011411 */
[----:B------:R-:W-:Y:S02]  /*d200*/  SEL R16, RZ, 0x4, !P6 ;  /* 0x00000004ff107807 */ /* 0x000fe40007000000 */
[----:B------:R-:W-:Y:S02]  /*d210*/  ISETP.GT.AND P1, PT, R6, 0xb, PT ;  /* 0x0000000b0600780c */ /* 0x000fe40003f24270 */
[CC--:B-1----:R-:W-:Y:S02]  /*d220*/  LEA R10, P6, R17.reuse, R7.reuse, 0x2 ;  /* 0x00000007110a7211 */ /* 0x0c2fe400078c10ff */
[----:B------:R-:W-:Y:S02]  /*d230*/  SHF.L.U64.HI R18, R17, 0x2, R18 ;  /* 0x0000000211127819 */ /* 0x000fe40000010212 */
[----:B------:R-:W-:Y:S02]  /*d240*/  SHF.R.S32.HI R17, RZ, 0x1f, R19 ;  /* 0x0000001fff117819 */ /* 0x000fe40000011413 */
[----:B------:R-:W-:Y:S01]  /*d250*/  SEL R11, R16, RZ, !P0 ;  /* 0x000000ff100b7207 */ /* 0x000fe20004000000 */
[----:B------:R-:W-:Y:S01]  /*d260*/  HMMA.1688.F32.TF32 R152, R112, R82, R152 ;  /* 0x000000527098723c */ /* 0x000fe20000081098 */
[----:B------:R-:W-:Y:S01]  /*d270*/  SEL R16, RZ, 0x4, !P1 ;  /* 0x00000004ff107807 */ /* 0x000fe20004800000 */
[----:B------:R-:W-:Y:S01]  /*d280*/  IMAD.MOV.U32 R126, RZ, RZ, R81 ;  /* 0x000000ffff7e7224 */ /* 0x000fe200078e0051 */
[C---:B----4-:R-:W-:Y:S01]  /*d290*/  LEA R2, P1, R19.reuse, R7, 0x2 ;  /* 0x0000000713027211 */ /* 0x050fe200078210ff */
[----:B------:R-:W-:Y:S01]  /*d2a0*/  IMAD.MOV.U32 R127, RZ, RZ, R80 ;  /* 0x000000ffff7f7224 */ /* 0x000fe200078e0050 */
[----:B------:R-:W-:-:S03]  /*d2b0*/  SHF.L.U64.HI R17, R19, 0x2, R17 ;  /* 0x0000000213117819 */ /* 0x000fc60000010211 */
[----:B------:R-:W-:Y:S02]  /*d2c0*/  HMMA.1688.F32.TF32 R80, R12, R82, R244 ;  /* 0x000000520c50723c */ /* 0x000fe400000810f4 */
[----:B------:R-:W-:-:S05]  /*d2d0*/  IMAD.X R3, R8, 0x1, R17, P1 ;  /* 0x0000000108037824 */ /* 0x000fca00008e0611 */
[----:B------:R-:W-:Y:S02]  /*d2e0*/  IMAD.MOV.U32 R245, RZ, RZ, R252 ;  /* 0x000000fffff57224 */ /* 0x000fe400078e00fc */
[----:B------:R-:W-:Y:S01]  /*d2f0*/  IMAD.MOV.U32 R252, RZ, RZ, c[0x0][0x188] ;  /* 0x00006200fffc7624 */ /* 0x000fe200078e00ff */
[----:B------:R-:W-:Y:S01]  /*d300*/  ISETP.NE.U32.AND P2, PT, R11, RZ, PT ;  /* 0x000000ff0b00720c */ /* 0x000fe20003f45070 */
[----:B------:R-:W-:Y:S02]  /*d310*/  IMAD.MOV.U32 R17, RZ, RZ, c[0x0][0x188] ;  /* 0x00006200ff117624 */ /* 0x000fe400078e00ff */
[----:B------:R-:W-:Y:S01]  /*d320*/  IMAD R252, R252, 0x3, RZ ;  /* 0x00000003fcfc7824 */ /* 0x000fe200078e02ff */
[----:B------:R-:W-:Y:S01]  /*d330*/  SEL R16, R16, RZ, !P0 ;  /* 0x000000ff10107207 */ /* 0x000fe20004000000 */
[----:B------:R-:W-:Y:S01]  /*d340*/  IMAD.X R11, R8, 0x1, R18, P6 ;  /* 0x00000001080b7824 */ /* 0x000fe200030e0612 */
[----:B------:R-:W-:Y:S01]  /*d350*/  ISETP.GT.AND P6, PT, R6, 0xf, PT ;  /* 0x0000000f0600780c */ /* 0x000fe20003fc4270 */
[----:B------:R-:W-:Y:S01]  /*d360*/  IMAD R17, R17, 0x3, RZ ;  /* 0x0000000311117824 */ /* 0x000fe200078e02ff */
[----:B------:R-:W-:-:S02]  /*d370*/  SHF.R.S32.HI R252, RZ, 0x1f, R252 ;  /* 0x0000001ffffc7819 */ /* 0x000fc400000114fc */
[----:B------:R-:W-:Y:S01]  /*d380*/  ISETP.NE.U32.AND P1, PT, R16, RZ, PT ;  /* 0x000000ff1000720c */ /* 0x000fe20003f25070 */
[----:B------:R1:W-:Y:S01]  /*d390*/  LDGSTS.E [R9+0x6800], [R10.64], P4 ;  /* 0x068000000a097fae */ /* 0x0003e2000a121844 */
[----:B------:R-:W-:-:S03]  /*d3a0*/  SEL R16, RZ, 0x4, !P6 ;  /* 0x00000004ff107807 */ /* 0x000fc60007000000 */
[----:B------:R4:W-:Y:S02]  /*d3b0*/  LDGSTS.E [R9+0x7800], [R2.64], P5 ;  /* 0x0780000002097fae */ /* 0x0009e4000a921844 */
[C---:B----4-:R-:W-:Y:S02]  /*d3c0*/  LEA R2, P6, R17.reuse, R7, 0x2 ;  /* 0x0000000711027211 */ /* 0x050fe400078c10ff */
[----:B------:R-:W-:Y:S01]  /*d3d0*/  SHF.L.U64.HI R17, R17, 0x2, R252 ;  /* 0x0000000211117819 */ /* 0x000fe200000102fc */
[----:B------:R-:W-:-:S04]  /*d3e0*/  IMAD.MOV.U32 R252, RZ, RZ, c[0x0][0x188] ;  /* 0x00006200fffc7624 */ /* 0x000fc800078e00ff */
[----:B------:R-:W-:Y:S02]  /*d3f0*/  IMAD.X R3, R8, 0x1, R17, P6 ;  /* 0x0000000108037824 */ /* 0x000fe400030e0611 */
[----:B------:R-:W-:Y:S02]  /*d400*/  IMAD.MOV.U32 R17, RZ, RZ, c[0x0][0x188] ;  /* 0x00006200ff117624 */ /* 0x000fe400078e00ff */
[----:B------:R-:W-:Y:S01]  /*d410*/  IMAD R252, R252, 0x7, RZ ;  /* 0x00000007fcfc7824 */ /* 0x000fe200078e02ff */
[----:B-1----:R-:W-:Y:S01]  /*d420*/  SEL R10, R16, RZ, !P0 ;  /* 0x000000ff100a7207 */ /* 0x002fe20004000000 */
[----:B------:R-:W-:-:S03]  /*d430*/  IMAD R17, R17, 0x7, RZ ;  /* 0x0000000711117824 */ /* 0x000fc600078e02ff */
[----:B------:R-:W-:Y:S01]  /*d440*/  SHF.R.S32.HI R252, RZ, 0x1f, R252 ;  /* 0x0000001ffffc7819 */ /* 0x000fe200000114fc */
[----:B------:R-:W-:Y:S01]  /*d450*/  IMAD.SHL.U32 R89, R89, 0x4, RZ ;  /* 0x0000000459597824 */ /* 0x000fe200078e00ff */
[----:B------:R-:W-:Y:S02]  /*d460*/  ISETP.NE.U32.AND P4, PT, R10, RZ, PT ;  /* 0x000000ff0a00720c */ /* 0x000fe40003f85070 */
[C---:B------:R-:W-:Y:S02]  /*d470*/  LEA R10, P6, R17.reuse, R7, 0x2 ;  /* 0x00000007110a7211 */ /* 0x040fe400078c10ff */
[----:B------:R-:W-:Y:S01]  /*d480*/  SHF.L.U64.HI R17, R17, 0x2, R252 ;  /* 0x0000000211117819 */ /* 0x000fe200000102fc */
[----:B------:R-:W-:Y:S01]  /*d490*/  IMAD.MOV.U32 R252, RZ, RZ, c[0x0][0x188] ;  /* 0x00006200fffc7624 */ /* 0x000fe200078e00ff */
[----:B------:R-:W-:-:S03]  /*d4a0*/  LOP3.LUT R18, R89, 0x60, RZ, 0x3c, !PT ;  /* 0x0000006059127812 */ /* 0x000fc600078e3cff */
[----:B------:R-:W-:Y:S01]  /*d4b0*/  IMAD.X R11, R8, 0x1, R17, P6 ;  /* 0x00000001080b7824 */ /* 0x000fe200030e0611 */
[----:B------:R-:W-:Y:S01]  /*d4c0*/  ISETP.GT.AND P5, PT, R6, 0x13, PT ;  /* 0x000000130600780c */ /* 0x000fe20003fa4270 */
[----:B------:R-:W-:Y:S02]  /*d4d0*/  IMAD.MOV.U32 R17, RZ, RZ, c[0x0][0x188] ;  /* 0x00006200ff117624 */ /* 0x000fe400078e00ff */
[----:B------:R-:W-:Y:S01]  /*d4e0*/  IMAD R252, R252, 0xb, RZ ;  /* 0x0000000bfcfc7824 */ /* 0x000fe200078e02ff */
[----:B------:R-:W1:Y:S01]  /*d4f0*/  S2R R97, SR_TID.X ;  /* 0x0000000000617919 */ /* 0x000e620000002100 */
[----:B------:R-:W-:Y:S01]  /*d500*/  IMAD R9, R5, 0x8000, R18 ;  /* 0x0000800005097824 */ /* 0x000fe200078e0212 */
[----:B------:R-:W-:Y:S01]  /*d510*/  SEL R16, RZ, 0x4, !P5 ;  /* 0x00000004ff107807 */ /* 0x000fe20006800000 */
[----:B------:R-:W-:Y:S01]  /*d520*/  IMAD R17, R17, 0xb, RZ ;  /* 0x0000000b11117824 */ /* 0x000fe200078e02ff */
[----:B------:R-:W-:Y:S02]  /*d530*/  ISETP.GT.AND P5, PT, R6, 0x17, PT ;  /* 0x000000170600780c */ /* 0x000fe40003fa4270 */
[----:B------:R-:W-:Y:S01]  /*d540*/  SHF.R.S32.HI R252, RZ, 0x1f, R252 ;  /* 0x0000001ffffc7819 */ /* 0x000fe200000114fc */
[----:B------:R4:W-:Y:S04]  /*d550*/  LDGSTS.E [R9+0xc00], [R2.64], P3 ;  /* 0x00c0000002097fae */ /* 0x0009e80009921844 */
[----:B------:R1:W-:Y:S01]  /*d560*/  LDGSTS.E [R9+0x1c00], [R10.64], P2 ;  /* 0x01c000000a097fae */ /* 0x0003e20009121844 */
[----:B----4-:R-:W-:-:S02]  /*d570*/  LEA R2, P2, R17, R7, 0x2 ;  /* 0x0000000711027211 */ /* 0x010fc400078410ff */
[----:B------:R-:W-:Y:S02]  /*d580*/  SEL R3, RZ, 0x4, !P5 ;  /* 0x00000004ff037807 */ /* 0x000fe40006800000 */
[----:B------:R-:W-:Y:S01]  /*d590*/  SHF.L.U64.HI R17, R17, 0x2, R252 ;  /* 0x0000000211117819 */ /* 0x000fe200000102fc */
[----:B------:R-:W-:Y:S01]  /*d5a0*/  IMAD.MOV.U32 R252, RZ, RZ, c[0x0][0x188] ;  /* 0x00006200fffc7624 */ /* 0x000fe200078e00ff */
[----:B-1----:R-:W-:-:S03]  /*d5b0*/  SEL R10, R3, RZ, !P0 ;  /* 0x000000ff030a7207 */ /* 0x002fc60004000000 */
[----:B------:R-:W-:Y:S02]  /*d5c0*/  IMAD.X R3, R8, 0x1, R17, P2 ;  /* 0x0000000108037824 */ /* 0x000fe400010e0611 */
[----:B------:R-:W-:Y:S01]  /*d5d0*/  IMAD.MOV.U32 R17, RZ, RZ, c[0x0][0x188] ;  /* 0x00006200ff117624 */ /* 0x000fe200078e00ff */
[----:B------:R-:W-:Y:S01]  /*d5e0*/  ISETP.GT.AND P5, PT, R6, 0x1b, PT ;  /* 0x0000001b0600780c */ /* 0x000fe20003fa4270 */
[----:B------:R-:W-:Y:S01]  /*d5f0*/  IMAD R252, R252, 0xf, RZ ;  /* 0x0000000ffcfc7824 */ /* 0x000fe200078e02ff */
[----:B------:R-:W-:Y:S01]  /*d600*/  ISETP.NE.U32.AND P2, PT, R10, RZ, PT ;  /* 0x000000ff0a00720c */ /* 0x000fe20003f45070 */
[----:B------:R-:W-:Y:S01]  /*d610*/  IMAD R17, R17, 0xf, RZ ;  /* 0x0000000f11117824 */ /* 0x000fe200078e02ff */
[----:B------:R-:W-:Y:S01]  /*d620*/  SEL R10, RZ, 0x4, !P5 ;  /* 0x00000004ff0a7807 */ /* 0x000fe20006800000 */
[----:B------:R-:W-:Y:S01]  /*d630*/  IMAD.MOV.U32 R19, RZ, RZ, c[0x0][0x188] ;  /* 0x00006200ff137624 */ /* 0x000fe200078e00ff */
[----:B------:R-:W-:Y:S01]  /*d640*/  SHF.R.S32.HI R252, RZ, 0x1f, R252 ;  /* 0x0000001ffffc7819 */ /* 0x000fe200000114fc */
[----:B------:R1:W-:Y:S01]  /*d650*/  LDGSTS.E [R9+0x2c00], [R2.64], P1 ;  /* 0x02c0000002097fae */ /* 0x0003e20008921844 */
[----:B------:R-:W-:Y:S01]  /*d660*/  ISETP.GT.AND P6, PT, R6, 0x1f, PT ;  /* 0x0000001f0600780c */ /* 0x000fe20003fc4270 */
[----:B------:R-:W-:Y:S01]  /*d670*/  IMAD R19, R19, 0x13, RZ ;  /* 0x0000001313137824 */ /* 0x000fe200078e02ff */
[----:B------:R-:W-:-:S02]  /*d680*/  LOP3.LUT R18, R97, 0x1f, RZ, 0xc0, !PT ;  /* 0x0000001f61127812 */ /* 0x000fc400078ec0ff */
[----:B------:R-:W-:Y:S02]  /*d690*/  SEL R11, RZ, 0x4, !P6 ;  /* 0x00000004ff0b7807 */ /* 0x000fe40007000000 */
[----:B------:R-:W-:Y:S02]  /*d6a0*/  SEL R16, R16, RZ, !P0 ;  /* 0x000000ff10107207 */ /* 0x000fe40004000000 */
[C---:B-1----:R-:W-:Y:S02]  /*d6b0*/  LEA R2, P1, R17.reuse, R7, 0x2 ;  /* 0x0000000711027211 */ /* 0x042fe400078210ff */
[----:B------:R-:W-:Y:S02]  /*d6c0*/  SEL R3, R10, RZ, !P0 ;  /* 0x000000ff0a037207 */ /* 0x000fe40004000000 */
[----:B------:R-:W-:Y:S02]  /*d6d0*/  SHF.L.U64.HI R17, R17, 0x2, R252 ;  /* 0x0000000211117819 */ /* 0x000fe400000102fc */
[----:B------:R-:W-:-:S02]  /*d6e0*/  ISETP.NE.U32.AND P5, PT, R3, RZ, PT ;  /* 0x000000ff0300720c */ /* 0x000fc40003fa5070 */
[----:B------:R-:W-:Y:S01]  /*d6f0*/  SEL R10, R11, RZ, !P0 ;  /* 0x000000ff0b0a7207 */ /* 0x000fe20004000000 */
[----:B------:R-:W-:Y:S01]  /*d700*/  IMAD.X R3, R8, 0x1, R17, P1 ;  /* 0x0000000108037824 */ /* 0x000fe200008e0611 */
[----:B------:R-:W-:Y:S01]  /*d710*/  ISETP.GE.AND P6, PT, R18, R6, PT ;  /* 0x000000061200720c */ /* 0x000fe20003fc6270 */
[----:B------:R-:W-:Y:S01]  /*d720*/  IMAD.MOV.U32 R104, RZ, RZ, c[0x0][0x188] ;  /* 0x00006200ff687624 */ /* 0x000fe200078e00ff */
[----:B------:R-:W-:Y:S02]  /*d730*/  SHF.R.S32.HI R17, RZ, 0x1f, R19 ;  /* 0x0000001fff117819 */ /* 0x000fe40000011413 */
[----:B------:R-:W-:Y:S01]  /*d740*/  ISETP.NE.U32.AND P3, PT, R16, RZ, PT ;  /* 0x000000ff1000720c */ /* 0x000fe20003f65070 */
[----:B------:R-:W-:Y:S01]  /*d750*/  IMAD.MOV.U32 R106, RZ, RZ, c[0x0][0x188] ;  /* 0x00006200ff6a7624 */ /* 0x000fe200078e00ff */
[----:B------:R-:W-:Y:S01]  /*d760*/  ISETP.NE.U32.AND P1, PT, R10, RZ, PT ;  /* 0x000000ff0a00720c */ /* 0x000fe20003f25070 */
[----:B------:R1:W-:Y:S01]  /*d770*/  LDGSTS.E [R9+0x3c00], [R2.64], P4 ;  /* 0x03c0000002097fae */ /* 0x0003e2000a121844 */
[----:B------:R-:W-:Y:S01]  /*d780*/  SEL R16, RZ, 0x4, P6 ;  /* 0x00000004ff107807 */ /* 0x000fe20003000000 */
[----:B------:R-:W-:Y:S01]  /*d790*/  IMAD R104, R104, 0x17, RZ ;  /* 0x0000001768687824 */ /* 0x000fe200078e02ff */
[----:B------:R-:W-:-:S02]  /*d7a0*/  LEA R10, P6, R19, R7, 0x2 ;  /* 0x00000007130a7211 */ /* 0x000fc400078c10ff */
[----:B------:R-:W-:-:S05]  /*d7b0*/  SHF.L.U64.HI R17, R19, 0x2, R17 ;  /* 0x0000000213117819 */ /* 0x000fca0000010211 */
[----:B------:R-:W-:Y:S01]  /*d7c0*/  IMAD.X R11, R8, 0x1, R17, P6 ;  /* 0x00000001080b7824 */ /* 0x000fe200030e0611 */
[----:B------:R-:W-:Y:S01]  /*d7d0*/  SHF.R.S32.HI R17, RZ, 0x1f, R104 ;  /* 0x0000001fff117819 */ /* 0x000fe20000011468 */
[----:B------:R-:W-:Y:S01]  /*d7e0*/  IMAD.MOV.U32 R246, RZ, RZ, R85 ;  /* 0x000000fffff67224 */ /* 0x000fe200078e0055 */
[----:B------:R-:W-:Y:S01]  /*d7f0*/  SEL R16, R16, RZ, !P0 ;  /* 0x000000ff10107207 */ /* 0x000fe20004000000 */
[----:B------:R-:W-:Y:S01]  /*d800*/  IMAD.MOV.U32 R247, RZ, RZ, R84 ;  /* 0x000000fffff77224 */ /* 0x000fe200078e0054 */
[----:B-1----:R-:W-:Y:S01]  /*d810*/  LEA R2, P0, R104, R7, 0x2 ;  /* 0x0000000768027211 */ /* 0x002fe200078010ff */
[----:B------:R-:W-:Y:S01]  /*d820*/  IMAD R106, R106, 0x1b, RZ ;  /* 0x0000001b6a6a7824 */ /* 0x000fe200078e02ff */
[----:B------:R-:W-:Y:S01]  /*d830*/  SHF.L.U64.HI R17, R104, 0x2, R17 ;  /* 0x0000000268117819 */ /* 0x000fe20000010211 */
[----:B------:R-:W-:Y:S01]  /*d840*/  IMAD.MOV.U32 R125, RZ, RZ, R0 ;  /* 0x000000ffff7d7224 */ /* 0x000fe200078e0000 */
[----:B------:R-:W1:Y:S01]  /*d850*/  S2R R252, SR_TID.X ;  /* 0x0000000000fc7919 */ /* 0x000e620000002100 */
[----:B------:R-:W-:-:S02]  /*d860*/  IMAD.MOV.U32 R244, RZ, RZ, R4 ;  /* 0x000000fffff47224 */ /* 0x000fc400078e0004 */
[----:B------:R-:W-:Y:S01]  /*d870*/  IMAD.X R3, R8, 0x1, R17, P0 ;  /* 0x0000000108037824 */ /* 0x000fe200000e0611 */
[----:B------:R-:W-:Y:S01]  /*d880*/  SHF.R.S32.HI R17, RZ, 0x1f, R106 ;  /* 0x0000001fff117819 */ /* 0x000fe2000001146a */
[----:B------:R-:W-:Y:S01]  /*d890*/  IMAD.MOV.U32 R105, RZ, RZ, c[0x0][0x188] ;  /* 0x00006200ff697624 */ /* 0x000fe200078e00ff */
[----:B------:R-:W-:Y:S01]  /*d8a0*/  HMMA.1688.F32.TF32 R224, R112, R90, R120 ;  /* 0x0000005a70e0723c */ /* 0x000fe20000081078 */
[----:B------:R-:W4:Y:S01]  /*d8b0*/  LDL.LU R0, [R1+0x3f4] ;  /* 0x0003f40001007983 */ /* 0x000f220000300800 */
[----:B------:R-:W-:Y:S01]  /*d8c0*/  SHF.L.U64.HI R17, R106, 0x2, R17 ;  /* 0x000000026a117819 */ /* 0x000fe20000010211 */
[----:B------:R-:W-:Y:S02]  /*d8d0*/  IMAD R105, R105, 0x1f, RZ ;  /* 0x0000001f69697824 */ /* 0x000fe400078e02ff */
[----:B------:R-:W4:Y:S03]  /*d8e0*/  LDL.LU R4, [R1+0x3f0] ;  /* 0x0003f00001047983 */ /* 0x000f260000300800 */
[----:B------:R-:W-:Y:S01]  /*d8f0*/  HMMA.1688.F32.TF32 R100, R12, R102, R232 ;  /* 0x000000660c64723c */ /* 0x000fe200000810e8 */
[----:B------:R-:W4:Y:S04]  /*d900*/  LDL.LU R109, [R1+0x348] ;  /* 0x00034800016d7983 */ /* 0x000f280000300800 */
[----:B------:R-:W4:Y:S04]  /*d910*/  LDL.LU R18, [R1+0x344] ;  /* 0x0003440001127983 */ /* 0x000f280000300800 */
[----:B------:R-:W4:Y:S04]  /*d920*/  LDL.LU R112, [R1+0x340] ;  /* 0x0003400001707983 */ /* 0x000f280000300800 */
[----:B------:R-:W4:Y:S04]  /*d930*/  LDL.LU R19, [R1+0x33c] ;  /* 0x00033c0001137983 */ /* 0x000f280000300800 */
[----:B------:R-:W4:Y:S04]  /*d940*/  LDL.LU R104, [R1+0x334] ;  /* 0x0003340001687983 */ /* 0x000f280000300800 */
[----:B------:R-:W4:Y:S01]  /*d950*/  LDL.LU R113, [R1+0x338] ;  /* 0x0003380001717983 */ /* 0x000f220000300800 */
[----:B------:R-:W-:-:S03]  /*d960*/  ISETP.NE.U32.AND P4, PT, R16, RZ, PT ;  /* 0x000000ff1000720c */ /* 0x000fc60003f85070 */
[----:B------:R4:W-:Y:S04]  /*d970*/  LDGSTS.E [R9+0x4c00], [R10.64], P3 ;  /* 0x04c000000a097fae */ /* 0x0009e80009921844 */
[----:B------:R1:W-:Y:S01]  /*d980*/  LDGSTS.E [R9+0x5c00], [R2.64], P2 ;  /* 0x05c0000002097fae */ /* 0x0003e20009121844 */
[----:B---3--:R-:W-:Y:S07]  /*d990*/  HMMA.1688.F32.TF32 R84, R12, R86, R248 ;  /* 0x000000560c54723c */ /* 0x008fee00000810f8 */
[----:B------:R-:W-:-:S02]  /*d9a0*/  IMAD.MOV.U32 R248, RZ, RZ, R96 ;  /* 0x000000fffff87224 */ /* 0x000fc400078e0060 */
[----:B------:R-:W-:Y:S02]  /*d9b0*/  IMAD.MOV.U32 R249, RZ, RZ, R93 ;  /* 0x000000fffff97224 */ /* 0x000fe400078e005d */
[----:B------:R-:W-:Y:S02]  /*d9c0*/  IMAD.MOV.U32 R250, RZ, RZ, R92 ;  /* 0x000000fffffa7224 */ /* 0x000fe400078e005c */
[----:B------:R-:W-:Y:S01]  /*d9d0*/  IMAD.MOV.U32 R251, RZ, RZ, R88 ;  /* 0x000000fffffb7224 */ /* 0x000fe200078e0058 */
[C---:B------:R-:W-:Y:S08]  /*d9e0*/  HMMA.1688.F32.TF32 R92, R12.reuse, R94, R244 ;  /* 0x0000005e0c5c723c */ /* 0x040ff000000810f4 */
[C---:B--2---:R-:W-:Y:S08]  /*d9f0*/  HMMA.1688.F32.TF32 R88, R12.reuse, R90, R124 ;  /* 0x0000005a0c58723c */ /* 0x044ff0000008107c */
[----:B------:R-:W-:Y:S07]  /*da00*/  HMMA.1688.F32.TF32 R96, R12, R98, R248 ;  /* 0x000000620c60723c */ /* 0x000fee00000810f8 */
[----:B------:R-:W-:-:S05]  /*da10*/  LEA R12, P6, R106, R7, 0x2 ;  /* 0x000000076a0c7211 */ /* 0x000fca00078c10ff */
[C---:B------:R-:W-:Y:S01]  /*da20*/  IMAD.X R13, R8.reuse, 0x1, R17, P6 ;  /* 0x00000001080d7824 */ /* 0x040fe200030e0611 */
[----:B------:R-:W-:Y:S02]  /*da30*/  SHF.R.S32.HI R17, RZ, 0x1f, R105 ;  /* 0x0000001fff117819 */ /* 0x000fe40000011469 */
[C---:B------:R-:W-:Y:S02]  /*da40*/  LEA R14, P0, R105.reuse, R7, 0x2 ;  /* 0x00000007690e7211 */ /* 0x040fe400078010ff */
[----:B------:R-:W-:Y:S01]  /*da50*/  SHF.L.U64.HI R17, R105, 0x2, R17 ;  /* 0x0000000269117819 */ /* 0x000fe20000010211 */
[----:B------:R2:W-:Y:S04]  /*da60*/  LDGSTS.E [R9+0x6c00], [R12.64], P5 ;  /* 0x06c000000c097fae */ /* 0x0005e8000a921844 */
[----:B------:R-:W-:Y:S01]  /*da70*/  IMAD.X R15, R8, 0x1, R17, P0 ;  /* 0x00000001080f7824 */ /* 0x000fe200000e0611 */
[----:B-1----:R-:W-:Y:S01]  /*da80*/  LOP3.LUT R17, R252, 0xe0, RZ, 0xc0, !PT ;  /* 0x000000e0fc117812 */ /* 0x002fe200078ec0ff */
[----:B------:R-:W3:Y:S03]  /*da90*/  LDL.LU R105, [R1+0x32c] ;  /* 0x00032c0001697983 */ /* 0x000ee60000300800 */
[----:B------:R-:W-:Y:S01]  /*daa0*/  SHF.R.U32.HI R17, RZ, 0x1, R17 ;  /* 0x00000001ff117819 */ /* 0x000fe20000011611 */
[----:B------:R-:W3:Y:S04]  /*dab0*/  LDL.LU R117, [R1+0x328] ;  /* 0x0003280001757983 */ /* 0x000ee80000300800 */
[----:B------:R-:W3:Y:S01]  /*dac0*/  LDL.LU R115, [R1+0x330] ;  /* 0x0003300001737983 */ /* 0x000ee20000300800 */
[----:B------:R-:W-:-:S03]  /*dad0*/  LOP3.LUT R17, R110, R17, RZ, 0x3c, !PT ;  /* 0x000000116e117212 */ /* 0x000fc600078e3cff */
[----:B------:R-:W3:Y:S04]  /*dae0*/  LDL.LU R108, [R1+0x31c] ;  /* 0x00031c00016c7983 */ /* 0x000ee80000300800 */
[----:B------:R-:W3:Y:S04]  /*daf0*/  LDL.LU R106, [R1+0x324] ;  /* 0x00032400016a7983 */ /* 0x000ee80000300800 */
[----:B------:R-:W3:Y:S04]  /*db00*/  LDL.LU R16, [R1+0x274] ;  /* 0x0002740001107983 */ /* 0x000ee80000300800 */
[----:B------:R-:W3:Y:S01]  /*db10*/  LDL.LU R210, [R1+0x26c] ;  /* 0x00026c0001d27983 */ /* 0x000ee20000300800 */
[----:B------:R-:W-:-:S03]  /*db20*/  IMAD R2, R5, 0x8000, R17 ;  /* 0x0000800005027824 */ /* 0x000fc600078e0211 */
[----:B------:R-:W3:Y:S04]  /*db30*/  LDL.LU R211, [R1+0x24c] ;  /* 0x00024c0001d37983 */ /* 0x000ee80000300800 */
        /* <DEDUP_REMOVED lines=48> */
[----:B------:R1:W-:Y:S04]  /*de40*/  LDGSTS.E [R9+0x7c00], [R14.64], P1 ;  /* 0x07c000000e097fae */ /* 0x0003e80008921844 */
[----:B------:R-:W3:Y:S01]  /*de50*/  LDL.LU R111, [R1+0x30c] ;  /* 0x00030c00016f7983 */ /* 0x000ee20000300800 */
[----:B----4-:R-:W-:-:S02]  /*de60*/  IADD3 R10, P2, R0, R109, RZ ;  /* 0x0000006d000a7210 */ /* 0x010fc40007f5e0ff */
[----:B--2---:R-:W-:Y:S01]  /*de70*/  IADD3 R12, P0, R0, R112, RZ ;  /* 0x00000070000c7210 */ /* 0x004fe20007f1e0ff */
[----:B------:R-:W0:Y:S04]  /*de80*/  LDGDEPBAR ;  /* 0x00000000000079af */ /* 0x000e280000000000 */
[----:B-1----:R-:W2:Y:S01]  /*de90*/  LDL.LU R9, [R1+0x314] ;  /* 0x0003140001097983 */ /* 0x002ea20000300800 */
[--C-:B------:R-:W-:Y:S01]  /*dea0*/  IMAD.X R11, R18, 0x1, R4.reuse, P2 ;  /* 0x00000001120b7824 */ /* 0x100fe200010e0604 */
[----:B------:R-:W-:Y:S01]  /*deb0*/  IADD3 R14, P1, R0, R113, RZ ;  /* 0x00000071000e7210 */ /* 0x000fe20007f3e0ff */
[----:B------:R-:W-:-:S03]  /*dec0*/  IMAD.X R13, R19, 0x1, R4, P0 ;  /* 0x00000001130d7824 */ /* 0x000fc600000e0604 */
[----:B------:R1:W-:Y:S01]  /*ded0*/  LDGSTS.E [R2+0x10000], [R10.64], P4 ;  /* 0x100000000a027fae */ /* 0x0003e2000a121844 */
[----:B------:R-:W-:-:S03]  /*dee0*/  IMAD.X R15, R104, 0x1, R4, P1 ;  /* 0x00000001680f7824 */ /* 0x000fc600008e0604 */
[----:B------:R3:W-:Y:S04]  /*def0*/  LDGSTS.E [R2+0x10400], [R12.64], P4 ;  /* 0x104000000c027fae */ /* 0x0007e8000a121844 */
[----:B------:R4:W-:Y:S01]  /*df00*/  LDGSTS.E [R2+0x10800], [R14.64], P4 ;  /* 0x108000000e027fae */ /* 0x0009e2000a121844 */
[C---:B---3--:R-:W-:Y:S02]  /*df10*/  IADD3 R12, P1, R0.reuse, R117, RZ ;  /* 0x00000075000c7210 */ /* 0x048fe40007f3e0ff */
[----:B-1----:R-:W-:-:S05]  /*df20*/  IADD3 R10, P0, R0, R115, RZ ;  /* 0x00000073000a7210 */ /* 0x002fca0007f1e0ff */
[--C-:B------:R-:W-:Y:S02]  /*df30*/  IMAD.X R11, R105, 0x1, R4.reuse, P0 ;  /* 0x00000001690b7824 */ /* 0x100fe400000e0604 */
[----:B------:R-:W-:-:S03]  /*df40*/  IMAD.X R13, R106, 0x1, R4, P1 ;  /* 0x000000016a0d7824 */ /* 0x000fc600008e0604 */
[----:B------:R1:W-:Y:S04]  /*df50*/  LDGSTS.E [R2+0x10c00], [R10.64], P4 ;  /* 0x10c000000a027fae */ /* 0x0003e8000a121844 */
[----:B------:R3:W-:Y:S01]  /*df60*/  LDGSTS.E [R2+0x11000], [R12.64], P4 ;  /* 0x110000000c027fae */ /* 0x0007e2000a121844 */
[----:B------:R-:W-:Y:S02]  /*df70*/  IADD3 R107, R107, 0x1, RZ ;  /* 0x000000016b6b7810 */ /* 0x000fe40007ffe0ff */
[C---:B-1----:R-:W-:Y:S02]  /*df80*/  IADD3 R10, P1, R0.reuse, R121, RZ ;  /* 0x00000079000a7210 */ /* 0x042fe40007f3e0ff */
[----:B----4-:R-:W-:-:S05]  /*df90*/  IADD3 R14, P0, R0, R119, RZ ;  /* 0x00000077000e7210 */ /* 0x010fca0007f1e0ff */
[----:B------:R-:W-:Y:S01]  /*dfa0*/  IMAD.X R15, R108, 0x1, R4, P0 ;  /* 0x000000016c0f7824 */ /* 0x000fe200000e0604 */
[----:B---3--:R-:W-:-:S04]  /*dfb0*/  IADD3 R12, P0, R0, R123, RZ ;  /* 0x0000007b000c7210 */ /* 0x008fc80007f1e0ff */
[----:B------:R1:W-:Y:S01]  /*dfc0*/  LDGSTS.E [R2+0x11400], [R14.64], P4 ;  /* 0x114000000e027fae */ /* 0x0003e2000a121844 */
[--C-:B------:R-:W-:Y:S02]  /*dfd0*/  IMAD.X R13, R111, 0x1, R4.reuse, P0 ;  /* 0x000000016f0d7824 */ /* 0x100fe400000e0604 */
[----:B--2---:R-:W-:Y:S01]  /*dfe0*/  IMAD.X R11, R9, 0x1, R4, P1 ;  /* 0x00000001090b7824 */ /* 0x004fe200008e0604 */
[----:B-1----:R-:W-:-:S04]  /*dff0*/  IADD3 R14, P1, R0, R125, RZ ;  /* 0x0000007d000e7210 */ /* 0x002fc80007f3e0ff */
[----:B------:R1:W-:Y:S01]  /*e000*/  LDGSTS.E [R2+0x11800], [R10.64], P4 ;  /* 0x118000000a027fae */ /* 0x0003e2000a121844 */
[----:B------:R-:W-:-:S03]  /*e010*/  IMAD.X R15, R3, 0x1, R4, P1 ;  /* 0x00000001030f7824 */ /* 0x000fc600008e0604 */
[----:B------:R2:W-:Y:S04]  /*e020*/  LDGSTS.E [R2+0x11c00], [R12.64], P4 ;  /* 0x11c000000c027fae */ /* 0x0005e8000a121844 */
[----:B------:R3:W-:Y:S01]  /*e030*/  LDGSTS.E [R2+0x12000], [R14.64], P4 ;  /* 0x120000000e027fae */ /* 0x0007e2000a121844 */
[C---:B-1----:R-:W-:Y:S02]  /*e040*/  IADD3 R10, P0, R0.reuse, R127, RZ ;  /* 0x0000007f000a7210 */ /* 0x042fe40007f1e0ff */
[----:B--2---:R-:W-:-:S03]  /*e050*/  IADD3 R12, P1, R0, R129, RZ ;  /* 0x00000081000c7210 */ /* 0x004fc60007f3e0ff */
[--C-:B------:R-:W-:Y:S01]  /*e060*/  IMAD.X R11, R114, 0x1, R4.reuse, P0 ;  /* 0x00000001720b7824 */ /* 0x100fe200000e0604 */
[----:B---3--:R-:W-:Y:S01]  /*e070*/  IADD3 R14, P0, R0, R131, RZ ;  /* 0x00000083000e7210 */ /* 0x008fe20007f1e0ff */
[----:B------:R-:W-:-:S03]  /*e080*/  IMAD.X R13, R116, 0x1, R4, P1 ;  /* 0x00000001740d7824 */ /* 0x000fc600008e0604 */
        /* <DEDUP_REMOVED lines=49> */
[C---:B-1----:R-:W-:Y:S01]  /*e3a0*/  IADD3 R10, P0, R0.reuse, R215, RZ ;  /* 0x000000d7000a7210 */ /* 0x042fe20007f1e0ff */
[----:B--2---:R-:W-:Y:S01]  /*e3b0*/  IMAD.MOV.U32 R13, RZ, RZ, R16 ;  /* 0x000000ffff0d7224 */ /* 0x004fe200078e0010 */
[----:B------:R-:W-:-:S03]  /*e3c0*/  IADD3 R12, P1, R0, R214, RZ ;  /* 0x000000d6000c7210 */ /* 0x000fc60007f3e0ff */
[--C-:B------:R-:W-:Y:S01]  /*e3d0*/  IMAD.X R11, R210, 0x1, R4.reuse, P0 ;  /* 0x00000001d20b7824 */ /* 0x100fe200000e0604 */
[C---:B------:R-:W-:Y:S01]  /*e3e0*/  IADD3 R16, P0, R0.reuse, R5, RZ ;  /* 0x0000000500107210 */ /* 0x040fe20007f1e0ff */
[----:B------:R-:W-:Y:S01]  /*e3f0*/  IMAD.MOV.U32 R17, RZ, RZ, R13 ;  /* 0x000000ffff117224 */ /* 0x000fe200078e000d */
[----:B---3--:R-:W-:Y:S01]  /*e400*/  IADD3 R14, P2, R0, R213, RZ ;  /* 0x000000d5000e7210 */ /* 0x008fe20007f5e0ff */
[--C-:B------:R-:W-:Y:S01]  /*e410*/  IMAD.X R13, R212, 0x1, R4.reuse, P1 ;  /* 0x00000001d40d7824 */ /* 0x100fe200008e0604 */
[----:B------:R1:W-:Y:S03]  /*e420*/  LDGSTS.E [R2+0x16c00], [R10.64], P4 ;  /* 0x16c000000a027fae */ /* 0x0003e6000a121844 */
[----:B------:R-:W-:Y:S01]  /*e430*/  IMAD.X R15, R247, 0x1, R4, P2 ;  /* 0x00000001f70f7824 */ /* 0x000fe200010e0604 */
[----:B------:R2:W-:Y:S01]  /*e440*/  LDGSTS.E [R2+0x17000], [R12.64], P4 ;  /* 0x170000000c027fae */ /* 0x0005e2000a121844 */
[----:B-1----:R-:W-:-:S02]  /*e450*/  IMAD.MOV.U32 R11, RZ, RZ, R17 ;  /* 0x000000ffff0b7224 */ /* 0x002fc400078e0011 */
[----:B------:R-:W-:Y:S01]  /*e460*/  IMAD.X R17, R249, 0x1, R4, P0 ;  /* 0x00000001f9117824 */ /* 0x000fe200000e0604 */
[----:B------:R-:W-:-:S04]  /*e470*/  IADD3 R10, P1, R0, R110, RZ ;  /* 0x0000006e000a7210 */ /* 0x000fc80007f3e0ff */
[----:B------:R1:W-:Y:S04]  /*e480*/  LDGSTS.E [R2+0x17400], [R16.64], P4 ;  /* 0x1740000010027fae */ /* 0x0003e8000a121844 */
[----:B------:R3:W-:Y:S02]  /*e490*/  LDGSTS.E [R2+0x17800], [R14.64], P4 ;  /* 0x178000000e027fae */ /* 0x0007e4000a121844 */
[----:B---3--:R-:W-:Y:S02]  /*e4a0*/  IMAD.MOV.U32 R15, RZ, RZ, R110 ;  /* 0x000000ffff0f7224 */ /* 0x008fe400078e006e */
[----:B------:R-:W-:-:S04]  /*e4b0*/  IMAD.MOV.U32 R110, RZ, RZ, c[0x0][0x18c] ;  /* 0x00006300ff6e7624 */ /* 0x000fc800078e00ff */
[----:B------:R-:W-:-:S04]  /*e4c0*/  IMAD.SHL.U32 R110, R110, 0x20, RZ ;  /* 0x000000206e6e7824 */ /* 0x000fc800078e00ff */
[----:B------:R-:W-:Y:S02]  /*e4d0*/  IMAD.SHL.U32 R110, R110, 0x4, RZ ;  /* 0x000000046e6e7824 */ /* 0x000fe400078e00ff */
[----:B--2---:R-:W-:Y:S02]  /*e4e0*/  IMAD.MOV.U32 R13, RZ, RZ, R11 ;  /* 0x000000ffff0d7224 */ /* 0x004fe400078e000b */
[----:B------:R-:W-:Y:S01]  /*e4f0*/  IMAD.X R11, R211, 0x1, R4, P1 ;  /* 0x00000001d30b7824 */ /* 0x000fe200008e0604 */
[-C--:B------:R-:W-:Y:S01]  /*e500*/  IADD3 R213, P1, R213, R110.reuse, RZ ;  /* 0x0000006ed5d57210 */ /* 0x080fe20007f3e0ff */
[----:B------:R-:W-:Y:S01]  /*e510*/  IMAD.MOV.U32 R12, RZ, RZ, R210 ;  /* 0x000000ffff0c7224 */ /* 0x000fe200078e00d2 */
[-C--:B------:R-:W-:Y:S01]  /*e520*/  IADD3 R15, P0, R15, R110.reuse, RZ ;  /* 0x0000006e0f0f7210 */ /* 0x080fe20007f1e0ff */
[----:B------:R2:W5:Y:S01]  /*e530*/  LDL.LU R210, [R1+0x3ec] ;  /* 0x0003ec0001d27983 */ /* 0x0005620000300800 */
[----:B-1----:R-:W-:Y:S01]  /*e540*/  IMAD.MOV.U32 R16, RZ, RZ, R211 ;  /* 0x000000ffff107224 */ /* 0x002fe200078e00d3 */
[-C--:B------:R-:W-:Y:S01]  /*e550*/  IADD3 R5, P2, R5, R110.reuse, RZ ;  /* 0x0000006e05057210 */ /* 0x080fe20007f5e0ff */
[----:B------:R-:W-:Y:S01]  /*e560*/  IMAD.MOV.U32 R17, RZ, RZ, R212 ;  /* 0x000000ffff117224 */ /* 0x000fe200078e00d4 */
[----:B------:R2:W5:Y:S04]  /*e570*/  LDL.LU R211, [R1+0x3e8] ;  /* 0x0003e80001d37983 */ /* 0x0005680000300800 */
[----:B------:R2:W5:Y:S04]  /*e580*/  LDL.LU R212, [R1+0x3e4] ;  /* 0x0003e40001d47983 */ /* 0x0005680000300800 */
[----:B------:R1:W-:Y:S01]  /*e590*/  STL [R1+0x258], R213 ;  /* 0x000258d501007387 */ /* 0x0003e20000100800 */
[----:B------:R-:W-:-:S03]  /*e5a0*/  IADD3 R214, P3, R214, R110, RZ ;  /* 0x0000006ed6d67210 */ /* 0x000fc60007f7e0ff */
[----:B------:R3:W-:Y:S04]  /*e5b0*/  LDGSTS.E [R2+0x17c00], [R10.64], P4 ;  /* 0x17c000000a027fae */ /* 0x0007e8000a121844 */
[----:B-1----:R2:W5:Y:S04]  /*e5c0*/  LDL.LU R213, [R1+0x3e0] ;  /* 0x0003e00001d57983 */ /* 0x0025680000300800 */
[----:B------:R-:W-:Y:S04]  /*e5d0*/  STL [R1+0x250], R15 ;  /* 0x0002500f01007387 */ /* 0x000fe80000100800 */
[----:B------:R-:W-:Y:S04]  /*e5e0*/  STL [R1+0x248], R107 ;  /* 0x0002486b01007387 */ /* 0x000fe80000100800 */
[----:B------:R1:W-:Y:S01]  /*e5f0*/  STL [R1+0x260], R5 ;  /* 0x0002600501007387 */ /* 0x0003e20000100800 */
[----:B------:R-:W-:-:S02]  /*e600*/  IADD3 R215, P4, R215, R110, RZ ;  /* 0x0000006ed7d77210 */ /* 0x000fc40007f9e0ff */
[-C--:B------:R-:W-:Y:S01]  /*e610*/  IADD3 R244, P5, R244, R110.reuse, RZ ;  /* 0x0000006ef4f47210 */ /* 0x080fe20007fbe0ff */
[----:B------:R-:W0:Y:S04]  /*e620*/  LDGDEPBAR ;  /* 0x00000000000079af */ /* 0x000e280000000000 */
[----:B-1----:R-:W4:Y:S01]  /*e630*/  LDL.LU R5, [R1+0x3dc] ;  /* 0x0003dc0001057983 */ /* 0x002f220000300800 */
[----:B------:R-:W-:-:S03]  /*e640*/  IADD3 R245, P6, R245, R110, RZ ;  /* 0x0000006ef5f57210 */ /* 0x000fc60007fde0ff */
[----:B------:R1:W-:Y:S04]  /*e650*/  STL [R1+0x268], R214 ;  /* 0x000268d601007387 */ /* 0x0003e80000100800 */
[----:B-1----:R2:W5:Y:S04]  /*e660*/  LDL.LU R214, [R1+0x3d8] ;  /* 0x0003d80001d67983 */ /* 0x0025680000300800 */
[----:B------:R1:W-:Y:S04]  /*e670*/  STL [R1+0x270], R215 ;  /* 0x000270d701007387 */ /* 0x0003e80000100800 */
[----:B-1----:R2:W5:Y:S04]  /*e680*/  LDL.LU R215, [R1+0x3d4] ;  /* 0x0003d40001d77983 */ /* 0x0025680000300800 */
[----:B------:R1:W-:Y:S04]  /*e690*/  STL [R1+0x278], R244 ;  /* 0x000278f401007387 */ /* 0x0003e80000100800 */
[----:B-1----:R2:W5:Y:S04]  /*e6a0*/  LDL.LU R244, [R1+0x3d0] ;  /* 0x0003d00001f47983 */ /* 0x0025680000300800 */
[----:B------:R1:W-:Y:S04]  /*e6b0*/  STL [R1+0x280], R245 ;  /* 0x000280f501007387 */ /* 0x0003e80000100800 */
[----:B-1----:R2:W5:Y:S01]  /*e6c0*/  LDL.LU R245, [R1+0x3cc] ;  /* 0x0003cc0001f57983 */ /* 0x0025620000300800 */
[--C-:B----4-:R-:W-:Y:S01]  /*e6d0*/  IMAD.X R16, R16, 0x1, R5.reuse, P0 ;  /* 0x0000000110107824 */ /* 0x110fe200000e0605 */
[-C--:B------:R-:W-:Y:S01]  /*e6e0*/  IADD3 R246, P0, R246, R110.reuse, RZ ;  /* 0x0000006ef6f67210 */ /* 0x080fe20007f1e0ff */
[--C-:B------:R-:W-:Y:S01]  /*e6f0*/  IMAD.X R247, R247, 0x1, R5.reuse, P1 ;  /* 0x00000001f7f77824 */ /* 0x100fe200008e0605 */
[----:B------:R-:W-:Y:S01]  /*e700*/  IADD3 R248, P1, R248, R110, RZ ;  /* 0x0000006ef8f87210 */ /* 0x000fe20007f3e0ff */
[----:B------:R-:W-:-:S02]  /*e710*/  IMAD.X R249, R249, 0x1, R5, P2 ;  /* 0x00000001f9f97824 */ /* 0x000fc400010e0605 */
[----:B------:R1:W-:Y:S01]  /*e720*/  STL [R1+0x288], R246 ;  /* 0x000288f601007387 */ /* 0x0003e20000100800 */
[-C--:B------:R-:W-:Y:S01]  /*e730*/  IADD3 R250, P2, R250, R110.reuse, RZ ;  /* 0x0000006efafa7210 */ /* 0x080fe20007f5e0ff */
[--C-:B------:R-:W-:Y:S01]  /*e740*/  IMAD.X R17, R17, 0x1, R5.reuse, P3 ;  /* 0x0000000111117824 */ /* 0x100fe200018e0605 */
[-C--:B------:R-:W-:Y:S01]  /*e750*/  IADD3 R251, P3, R251, R110.reuse, RZ ;  /* 0x0000006efbfb7210 */ /* 0x080fe20007f7e0ff */
[----:B-1----:R2:W5:Y:S04]  /*e760*/  LDL.LU R246, [R1+0x3c8] ;  /* 0x0003c80001f67983 */ /* 0x0025680000300800 */
[----:B------:R-:W-:Y:S04]  /*e770*/  STL [R1+0x24c], R16 ;  /* 0x00024c1001007387 */ /* 0x000fe80000100800 */
[----:B------:R1:W-:Y:S01]  /*e780*/  STL [R1+0x254], R247 ;  /* 0x000254f701007387 */ /* 0x0003e20000100800 */
[----:B------:R-:W-:Y:S01]  /*e790*/  IMAD.X R12, R12, 0x1, R5, P4 ;  /* 0x000000010c0c7824 */ /* 0x000fe200020e0605 */
[----:B------:R-:W-:-:S02]  /*e7a0*/  IADD3 R252, P4, R252, R110, RZ ;  /* 0x0000006efcfc7210 */ /* 0x000fc40007f9e0ff */
[----:B-1----:R2:W5:Y:S04]  /*e7b0*/  LDL.LU R247, [R1+0x3c4] ;  /* 0x0003c40001f77983 */ /* 0x0025680000300800 */
[----:B------:R1:W-:Y:S01]  /*e7c0*/  STL [R1+0x290], R248 ;  /* 0x000290f801007387 */ /* 0x0003e20000100800 */
[--C-:B------:R-:W-:Y:S01]  /*e7d0*/  IMAD.X R13, R13, 0x1, R5.reuse, P5 ;  /* 0x000000010d0d7824 */ /* 0x100fe200028e0605 */
[-C--:B------:R-:W-:Y:S02]  /*e7e0*/  IADD3 R235, P5, R235, R110.reuse, RZ ;  /* 0x0000006eebeb7210 */ /* 0x080fe40007fbe0ff */
[----:B-1----:R2:W5:Y:S04]  /*e7f0*/  LDL.LU R248, [R1+0x3c0] ;  /* 0x0003c00001f87983 */ /* 0x0025680000300800 */
        /* <DEDUP_REMOVED lines=12> */
[----:B------:R-:W-:Y:S04]  /*e8c0*/  STL [R1+0x264], R17 ;  /* 0x0002641101007387 */ /* 0x000fe80000100800 */
[----:B------:R1:W-:Y:S01]  /*e8d0*/  STL [R1+0x2a8], R252 ;  /* 0x0002a8fc01007387 */ /* 0x0003e20000100800 */
[--C-:B------:R-:W-:Y:S01]  /*e8e0*/  IMAD.X R140, R140, 0x1, R5.reuse, P2 ;  /* 0x000000018c8c7824 */ /* 0x100fe200010e0605 */
[-C--:B------:R-:W-:Y:S01]  /*e8f0*/  IADD3 R139, P2, R139, R110.reuse, RZ ;  /* 0x0000006e8b8b7210 */ /* 0x080fe20007f5e0ff */
[----:B------:R-:W-:Y:S01]  /*e900*/  IMAD.X R138, R138, 0x1, R5, P3 ;  /* 0x000000018a8a7824 */ /* 0x000fe200018e0605 */
[----:B-1----:R2:W5:Y:S04]  /*e910*/  LDL.LU R252, [R1+0x3b0] ;  /* 0x0003b00001fc7983 */ /* 0x0025680000300800 */
[----:B------:R-:W-:Y:S04]  /*e920*/  STL [R1+0x26c], R12 ;  /* 0x00026c0c01007387 */ /* 0x000fe80000100800 */
[----:B------:R-:W-:Y:S04]  /*e930*/  STL [R1+0x274], R13 ;  /* 0x0002740d01007387 */ /* 0x000fe80000100800 */
[----:B------:R-:W-:Y:S04]  /*e940*/  STL [R1+0x2b0], R235 ;  /* 0x0002b0eb01007387 */ /* 0x000fe80000100800 */
[----:B------:R-:W-:Y:S01]  /*e950*/  STL [R1+0x27c], R234 ;  /* 0x00027cea01007387 */ /* 0x000fe20000100800 */
[----:B------:R-:W-:-:S03]  /*e960*/  IADD3 R137, P3, R137, R110, RZ ;  /* 0x0000006e89897210 */ /* 0x000fc60007f7e0ff */
[----:B------:R-:W-:Y:S01]  /*e970*/  STL [R1+0x2b8], R233 ;  /* 0x0002b8e901007387 */ /* 0x000fe20000100800 */
[----:B------:R-:W-:-:S03]  /*e980*/  IMAD.X R136, R136, 0x1, R5, P4 ;  /* 0x0000000188887824 */ /* 0x000fc600020e0605 */
        /* <DEDUP_REMOVED lines=9> */
[----:B---3--:R-:W3:Y:S01]  /*ea20*/  LDL R2, [R1+0x354] ;  /* 0x0003540001027983 */ /* 0x008ee20000100800 */
[-C--:B------:R-:W-:Y:S01]  /*ea30*/  IADD3 R135, P4, R135, R110.reuse, RZ ;  /* 0x0000006e87877210 */ /* 0x080fe20007f9e0ff */
[--C-:B------:R-:W-:Y:S01]  /*ea40*/  IMAD.X R134, R134, 0x1, R5.reuse, P5 ;  /* 0x0000000186867824 */ /* 0x100fe200028e0605 */
[-C--:B------:R-:W-:Y:S01]  /*ea50*/  IADD3 R133, P5, R133, R110.reuse, RZ ;  /* 0x0000006e85857210 */ /* 0x080fe20007fbe0ff */
[--C-:B------:R-:W-:Y:S01]  /*ea60*/  IMAD.X R132, R132, 0x1, R5.reuse, P6 ;  /* 0x0000000184847824 */ /* 0x100fe200030e0605 */
[-C--:B------:R-:W-:Y:S01]  /*ea70*/  IADD3 R131, P6, R131, R110.reuse, RZ ;  /* 0x0000006e83837210 */ /* 0x080fe20007fde0ff */
[----:B------:R-:W-:Y:S01]  /*ea80*/  STL [R1+0x2e0], R135 ;  /* 0x0002e08701007387 */ /* 0x000fe20000100800 */
[--C-:B------:R-:W-:Y:S01]  /*ea90*/  IMAD.X R130, R130, 0x1, R5.reuse, P0 ;  /* 0x0000000182827824 */ /* 0x100fe200000e0605 */
[-C--:B------:R-:W-:Y:S01]  /*eaa0*/  IADD3 R129, P0, R129, R110.reuse, RZ ;  /* 0x0000006e81817210 */ /* 0x080fe20007f1e0ff */
[--C-:B------:R-:W-:Y:S01]  /*eab0*/  IMAD.X R128, R128, 0x1, R5.reuse, P1 ;  /* 0x0000000180807824 */ /* 0x100fe200008e0605 */
[----:B------:R-:W-:Y:S01]  /*eac0*/  STL [R1+0x2ac], R134 ;  /* 0x0002ac8601007387 */ /* 0x000fe20000100800 */
[----:B------:R-:W-:Y:S01]  /*ead0*/  IADD3 R127, P1, R127, R110, RZ ;  /* 0x0000006e7f7f7210 */ /* 0x000fe20007f3e0ff */
[----:B------:R-:W-:-:S02]  /*eae0*/  IMAD.X R126, R126, 0x1, R5, P2 ;  /* 0x000000017e7e7824 */ /* 0x000fc400010e0605 */
[----:B------:R-:W-:Y:S01]  /*eaf0*/  STL [R1+0x2e8], R133 ;  /* 0x0002e88501007387 */ /* 0x000fe20000100800 */
[----:B------:R-:W-:-:S03]  /*eb00*/  IADD3 R125, P2, R125, R110, RZ ;  /* 0x0000006e7d7d7210 */ /* 0x000fc60007f5e0ff */
[----:B------:R-:W-:Y:S01]  /*eb10*/  STL [R1+0x2b4], R132 ;  /* 0x0002b48401007387 */ /* 0x000fe20000100800 */
[----:B------:R-:W-:-:S03]  /*eb20*/  IMAD.X R124, R124, 0x1, R5, P3 ;  /* 0x000000017c7c7824 */ /* 0x000fc600018e0605 */
        /* <DEDUP_REMOVED lines=21> */
[----:B------:R-:W-:-:S03]  /*ec80*/  IMAD.X R3, R3, 0x1, R5, P2 ;  /* 0x0000000103037824 */ /* 0x000fc600010e0605 */
[----:B------:R-:W-:Y:S01]  /*ec90*/  STL [R1+0x2e4], R120 ;  /* 0x0002e47801007387 */ /* 0x000fe20000100800 */
[----:B------:R-:W-:-:S03]  /*eca0*/  IADD3 R113, P1, R113, R110, RZ ;  /* 0x0000006e71717210 */ /* 0x000fc60007f3e0ff */
        /* <DEDUP_REMOVED lines=11> */
[----:B------:R-:W-:-:S03]  /*ed60*/  IMAD.X R106, R106, 0x1, R5, P6 ;  /* 0x000000016a6a7824 */ /* 0x000fc600030e0605 */
[----:B------:R1:W-:Y:S01]  /*ed70*/  STL [R1+0x304], R3 ;  /* 0x0003040301007387 */ /* 0x0003e20000100800 */
[----:B------:R-:W-:-:S03]  /*ed80*/  IMAD.X R105, R105, 0x1, R5, P0 ;  /* 0x0000000169697824 */ /* 0x000fc600000e0605 */
[----:B------:R2:W-:Y:S01]  /*ed90*/  STL [R1+0x338], R113 ;  /* 0x0003387101007387 */ /* 0x0005e20000100800 */
[----:B------:R-:W-:-:S03]  /*eda0*/  IMAD.X R104, R104, 0x1, R5, P1 ;  /* 0x0000000168687824 */ /* 0x000fc600008e0605 */
[----:B------:R2:W-:Y:S01]  /*edb0*/  STL [R1+0x340], R112 ;  /* 0x0003407001007387 */ /* 0x0005e20000100800 */
[----:B------:R-:W-:-:S03]  /*edc0*/  IMAD.X R18, R18, 0x1, R5, P3 ;  /* 0x0000000112127824 */ /* 0x000fc600018e0605 */
[----:B------:R2:W-:Y:S01]  /*edd0*/  STL [R1+0x30c], R111 ;  /* 0x00030c6f01007387 */ /* 0x0005e20000100800 */
[----:B------:R-:W-:-:S03]  /*ede0*/  IMAD.X R19, R19, 0x1, R5, P2 ;  /* 0x0000000113137824 */ /* 0x000fc600010e0605 */
[----:B------:R2:W-:Y:S04]  /*edf0*/  STL [R1+0x348], R109 ;  /* 0x0003486d01007387 */ /* 0x0005e80000100800 */
[----:B------:R2:W-:Y:S04]  /*ee00*/  STL [R1+0x314], R9 ;  /* 0x0003140901007387 */ /* 0x0005e80000100800 */
[----:B------:R2:W-:Y:S04]  /*ee10*/  STL [R1+0x31c], R108 ;  /* 0x00031c6c01007387 */ /* 0x0005e80000100800 */
[----:B------:R2:W-:Y:S04]  /*ee20*/  STL [R1+0x324], R106 ;  /* 0x0003246a01007387 */ /* 0x0005e80000100800 */
[----:B------:R2:W-:Y:S04]  /*ee30*/  STL [R1+0x32c], R105 ;  /* 0x00032c6901007387 */ /* 0x0005e80000100800 */
[----:B------:R2:W-:Y:S01]  /*ee40*/  STL [R1+0x334], R104 ;  /* 0x0003346801007387 */ /* 0x0005e20000100800 */
[----:B-1----:R-:W-:-:S03]  /*ee50*/  IMAD.MOV.U32 R3, RZ, RZ, c[0x0][0x188] ;  /* 0x00006200ff037624 */ /* 0x002fc600078e00ff */
[----:B------:R2:W-:Y:S04]  /*ee60*/  STL [R1+0x344], R18 ;  /* 0x0003441201007387 */ /* 0x0005e80000100800 */
[----:B------:R2:W-:Y:S01]  /*ee70*/  STL [R1+0x33c], R19 ;  /* 0x00033c1301007387 */ /* 0x0005e20000100800 */
[----:B------:R-:W-:-:S05]  /*ee80*/  IMAD.SHL.U32 R3, R3, 0x20, RZ ;  /* 0x0000002003037824 */ /* 0x000fca00078e00ff */
[----:B------:R-:W-:Y:S02]  /*ee90*/  LEA R7, P4, R3, R7, 0x2 ;  /* 0x0000000703077211 */ /* 0x000fe400078810ff */
[----:B------:R-:W-:Y:S02]  /*eea0*/  IADD3 R6, R6, -0x20, RZ ;  /* 0xffffffe006067810 */ /* 0x000fe40007ffe0ff */
[----:B---3--:R-:W-:Y:S02]  /*eeb0*/  ISETP.NE.U32.AND P5, PT, R2, R107, PT ;  /* 0x0000006b0200720c */ /* 0x008fe40003fa5070 */
[----:B------:R-:W-:-:S04]  /*eec0*/  SHF.R.S32.HI R2, RZ, 0x1f, R3 ;  /* 0x0000001fff027819 */ /* 0x000fc80000011403 */
[----:B------:R-:W-:-:S05]  /*eed0*/  SHF.L.U64.HI R2, R3, 0x2, R2 ;  /* 0x0000000203027819 */ /* 0x000fca0000010202 */
[----:B------:R-:W-:Y:S02]  /*eee0*/  IMAD.X R8, R8, 0x1, R2, P4 ;  /* 0x0000000108087824 */ /* 0x000fe400020e0602 */
[----:B--2---:R-:W-:Y:S01]  /*eef0*/  @!P5 CALL.REL.NOINC `(.L_x_1) ;  /* 0x000000100000d944 */ /* 0x004fe20003c00000 */
[----:B------:R-:W-:Y:S05]  /*ef00*/  BRA `(.L_x_2) ;  /* 0xffff909000007947 */ /* 0x000fea000383ffff */
.L_x_1:
[----:B------:R-:W2:Y:S01]  /*ef10*/  LDL.LU R11, [R1+0x39c] ;  /* 0x00039c00010b7983 */ /* 0x000ea20000300800 */
[----:B------:R-:W-:-:S04]  /*ef20*/  DEPBAR.LE SB0, 0x0 ;  /* 0x000080000000791a */ /* 0x000fc80000000000 */
[----:B------:R-:W3:Y:S01]  /*ef30*/  LDL.LU R10, [R1+0x398] ;  /* 0x00039800010a7983 */ /* 0x000ee20000300800 */
[----:B-----5:R-:W-:Y:S02]  /*ef40*/  IMAD.MOV.U32 R4, RZ, RZ, R248 ;  /* 0x000000ffff047224 */ /* 0x020fe400078e00f8 */
[----:B------:R-:W-:Y:S01]  /*ef50*/  IMAD.MOV.U32 R5, RZ, RZ, R249 ;  /* 0x000000ffff057224 */ /* 0x000fe200078e00f9 */
[----:B------:R-:W4:Y:S01]  /*ef60*/  LDL.LU R128, [R1+0x40] ;  /* 0x0000400001807983 */ /* 0x000f220000300800 */
[----:B------:R-:W-:Y:S02]  /*ef70*/  IMAD.MOV.U32 R6, RZ, RZ, R244 ;  /* 0x000000ffff067224 */ /* 0x000fe400078e00f4 */
[----:B------:R-:W-:Y:S01]  /*ef80*/  IMAD.MOV.U32 R7, RZ, RZ, R245 ;  /* 0x000000ffff077224 */ /* 0x000fe200078e00f5 */
[----:B------:R-:W4:Y:S01]  /*ef90*/  LDL.LU R129, [R1+0x44] ;  /* 0x0000440001817983 */ /* 0x000f220000300800 */
[----:B------:R-:W-:Y:S02]  /*efa0*/  IMAD.MOV.U32 R14, RZ, RZ, R176 ;  /* 0x000000ffff0e7224 */ /* 0x000fe400078e00b0 */
[----:B------:R-:W-:Y:S01]  /*efb0*/  IMAD.MOV.U32 R15, RZ, RZ, R177 ;  /* 0x000000ffff0f7224 */ /* 0x000fe200078e00b1 */
[----:B------:R-:W4:Y:S01]  /*efc0*/  LDL.LU R130, [R1+0x70] ;  /* 0x0000700001827983 */ /* 0x000f220000300800 */
[----:B------:R-:W-:-:S02]  /*efd0*/  IMAD.MOV.U32 R18, RZ, RZ, R168 ;  /* 0x000000ffff127224 */ /* 0x000fc400078e00a8 */
[----:B------:R-:W-:Y:S01]  /*efe0*/  IMAD.MOV.U32 R19, RZ, RZ, R169 ;  /* 0x000000ffff137224 */ /* 0x000fe200078e00a9 */
[----:B------:R-:W4:Y:S01]  /*eff0*/  LDL.LU R131, [R1+0x74] ;  /* 0x0000740001837983 */ /* 0x000f220000300800 */
[----:B------:R-:W-:Y:S02]  /*f000*/  IMAD.MOV.U32 R244, RZ, RZ, R250 ;  /* 0x000000fffff47224 */ /* 0x000fe400078e00fa */
[----:B------:R-:W-:Y:S01]  /*f010*/  IMAD.MOV.U32 R245, RZ, RZ, R251 ;  /* 0x000000fffff57224 */ /* 0x000fe200078e00fb */
[----:B------:R-:W1:Y:S01]  /*f020*/  S2R R9, SR_TID.X ;  /* 0x0000000000097919 */ /* 0x000e620000002100 */
[----:B------:R-:W-:Y:S02]  /*f030*/  IMAD.MOV.U32 R12, RZ, RZ, R180 ;  /* 0x000000ffff0c7224 */ /* 0x000fe400078e00b4 */
[----:B------:R-:W-:Y:S02]  /*f040*/  IMAD.MOV.U32 R13, RZ, RZ, R181 ;  /* 0x000000ffff0d7224 */ /* 0x000fe400078e00b5 */
[----:B------:R-:W-:-:S02]  /*f050*/  IMAD.MOV.U32 R176, RZ, RZ, R182 ;  /* 0x000000ffffb07224 */ /* 0x000fc400078e00b6 */
[----:B------:R-:W-:Y:S02]  /*f060*/  IMAD.MOV.U32 R177, RZ, RZ, R183 ;  /* 0x000000ffffb17224 */ /* 0x000fe400078e00b7 */
[----:B------:R-:W-:Y:S02]  /*f070*/  IMAD.MOV.U32 R16, RZ, RZ, R172 ;  /* 0x000000ffff107224 */ /* 0x000fe400078e00ac */
[----:B------:R-:W-:Y:S02]  /*f080*/  IMAD.MOV.U32 R17, RZ, RZ, R173 ;  /* 0x000000ffff117224 */ /* 0x000fe400078e00ad */
[----:B------:R-:W-:Y:S02]  /*f090*/  IMAD.MOV.U32 R168, RZ, RZ, R174 ;  /* 0x000000ffffa87224 */ /* 0x000fe400078e00ae */
[----:B------:R-:W-:Y:S02]  /*f0a0*/  IMAD.MOV.U32 R169, RZ, RZ, R175 ;  /* 0x000000ffffa97224 */ /* 0x000fe400078e00af */
[C---:B-1----:R-:W-:Y:S01]  /*f0b0*/  IMAD.SHL.U32 R3, R9.reuse, 0x800, RZ ;  /* 0x0000080009037824 */ /* 0x042fe200078e00ff */
[C---:B------:R-:W-:Y:S01]  /*f0c0*/  LOP3.LUT R8, R9.reuse, 0xff, RZ, 0xc0, !PT ;  /* 0x000000ff09087812 */ /* 0x040fe200078ec0ff */
[----:B------:R-:W-:-:S03]  /*f0d0*/  IMAD.SHL.U32 R2, R9, 0x80, RZ ;  /* 0x0000008009027824 */ /* 0x000fc600078e00ff */
[----:B------:R-:W-:Y:S02]  /*f0e0*/  LOP3.LUT R3, R3, 0xc000, RZ, 0xc0, !PT ;  /* 0x0000c00003037812 */ /* 0x000fe400078ec0ff */
[----:B------:R-:W-:Y:S01]  /*f0f0*/  LOP3.LUT R2, R2, 0x3000, RZ, 0xc0, !PT ;  /* 0x0000300002027812 */ /* 0x000fe200078ec0ff */
[----:B------:R-:W-:Y:S02]  /*f100*/  IMAD.MOV.U32 R132, RZ, RZ, R156 ;  /* 0x000000ffff847224 */ /* 0x000fe400078e009c */
[----:B------:R-:W-:Y:S02]  /*f110*/  IMAD.MOV.U32 R133, RZ, RZ, R157 ;  /* 0x000000ffff857224 */ /* 0x000fe400078e009d */
[----:B------:R-:W-:Y:S02]  /*f120*/  IMAD.MOV.U32 R134, RZ, RZ, R228 ;  /* 0x000000ffff867224 */ /* 0x000fe400078e00e4 */
[----:B------:R-:W-:Y:S02]  /*f130*/  IMAD.MOV.U32 R135, RZ, RZ, R229 ;  /* 0x000000ffff877224 */ /* 0x000fe400078e00e5 */
[----:B------:R-:W-:-:S02]  /*f140*/  IMAD.MOV.U32 R228, RZ, RZ, R158 ;  /* 0x000000ffffe47224 */ /* 0x000fc400078e009e */
[----:B------:R-:W-:Y:S01]  /*f150*/  IMAD.MOV.U32 R229, RZ, RZ, R159 ;  /* 0x000000ffffe57224 */ /* 0x000fe200078e009f */
[----:B------:R-:W-:Y:S01]  /*f160*/  BAR.SYNC.DEFER_BLOCKING 0x0 ;  /* 0x0000000000007b1d */ /* 0x000fe20000010000 */
[----:B--2---:R-:W-:Y:S01]  /*f170*/  LOP3.LUT R0, R11, 0x100, RZ, 0xc0, !PT ;  /* 0x000001000b007812 */ /* 0x004fe200078ec0ff */
[----:B------:R-:W-:Y:S02]  /*f180*/  IMAD.MOV.U32 R11, RZ, RZ, R185 ;  /* 0x000000ffff0b7224 */ /* 0x000fe400078e00b9 */
[----:B------:R-:W-:Y:S01]  /*f190*/  IMAD.MOV.U32 R185, RZ, RZ, R191 ;  /* 0x000000ffffb97224 */ /* 0x000fe200078e00bf */
[----:B------:R-:W-:Y:S01]  /*f1a0*/  IADD3 R2, R2, R0, R3 ;  /* 0x0000000002027210 */ /* 0x000fe20007ffe003 */
[----:B------:R-:W-:Y:S01]  /*f1b0*/  IMAD.SHL.U32 R3, R9, 0x4, RZ ;  /* 0x0000000409037824 */ /* 0x000fe200078e00ff */
[----:B---3--:R-:W-:Y:S01]  /*f1c0*/  LOP3.LUT R0, R10, 0x60, RZ, 0xc0, !PT ;  /* 0x000000600a007812 */ /* 0x008fe200078ec0ff */
[----:B------:R-:W-:Y:S02]  /*f1d0*/  IMAD.MOV.U32 R10, RZ, RZ, R184 ;  /* 0x000000ffff0a7224 */ /* 0x000fe400078e00b8 */
[----:B------:R-:W-:Y:S01]  /*f1e0*/  IMAD.MOV.U32 R184, RZ, RZ, R190 ;  /* 0x000000ffffb87224 */ /* 0x000fe200078e00be */
[----:B------:R-:W-:-:S05]  /*f1f0*/  LOP3.LUT R0, R0, 0x70, R3, 0x78, !PT ;  /* 0x0000007000007812 */ /* 0x000fca00078e7803 */
[----:B------:R-:W-:Y:S02]  /*f200*/  IMAD.IADD R0, R0, 0x1, R2 ;  /* 0x0000000100007824 */ /* 0x000fe400078e0202 */
[----:B------:R-:W-:Y:S02]  /*f210*/  IMAD.SHL.U32 R2, R9, 0x2000, RZ ;  /* 0x0000200009027824 */ /* 0x000fe400078e00ff */
[----:B------:R-:W-:Y:S01]  /*f220*/  IMAD.MOV.U32 R9, RZ, RZ, R189 ;  /* 0x000000ffff097224 */ /* 0x000fe200078e00bd */
[----:B------:R1:W-:Y:S02]  /*f230*/  STS.128 [R0], R4 ;  /* 0x0000000400007388 */ /* 0x0003e40000000c00 */
[----:B------:R-:W-:Y:S02]  /*f240*/  LOP3.LUT R2, R2, 0xc000, RZ, 0xc0, !PT ;  /* 0x0000c00002027812 */ /* 0x000fe400078ec0ff */
[----:B------:R-:W-:Y:S03]  /*f250*/  STS.128 [R0+0x80], R244 ;  /* 0x000080f400007388 */ /* 0x000fe60000000c00 */
[----:B------:R-:W-:Y:S01]  /*f260*/  IMAD R2, R8, 0x10, R2 ;  /* 0x0000001008027824 */ /* 0x000fe200078e0202 */
[----:B------:R-:W-:Y:S01]  /*f270*/  STS.128 [R0+0x880], R184 ;  /* 0x000880b800007388 */ /* 0x000fe20000000c00 */
[----:B------:R-:W-:-:S03]  /*f280*/  IMAD.MOV.U32 R8, RZ, RZ, R188 ;  /* 0x000000ffff087224 */ /* 0x000fc600078e00bc */
[----:B------:R-:W-:Y:S01]  /*f290*/  STS.128 [R0+0xa00], R12 ;  /* 0x000a000c00007388 */ /* 0x000fe20000000c00 */
[----:B-1----:R-:W-:-:S03]  /*f2a0*/  IMAD.MOV.U32 R4, RZ, RZ, R212 ;  /* 0x000000ffff047224 */ /* 0x002fc600078e00d4 */
[----:B------:R-:W-:Y:S01]  /*f2b0*/  STS.128 [R0+0x800], R8 ;  /* 0x0008000800007388 */ /* 0x000fe20000000c00 */
[----:B------:R-:W-:Y:S02]  /*f2c0*/  IMAD.MOV.U32 R5, RZ, RZ, R213 ;  /* 0x000000ffff057224 */ /* 0x000fe400078e00d5 */
[----:B------:R-:W-:Y:S01]  /*f2d0*/  IMAD.MOV.U32 R6, RZ, RZ, R208 ;  /* 0x000000ffff067224 */ /* 0x000fe200078e00d0 */
[----:B------:R-:W-:Y:S01]  /*f2e0*/  STS.128 [R0+0xa80], R176 ;  /* 0x000a80b000007388 */ /* 0x000fe20000000c00 */
[----:B------:R-:W-:Y:S02]  /*f2f0*/  IMAD.MOV.U32 R7, RZ, RZ, R209 ;  /* 0x000000ffff077224 */ /* 0x000fe400078e00d1 */
[----:B------:R-:W-:Y:S01]  /*f300*/  IMAD.MOV.U32 R208, RZ, RZ, R214 ;  /* 0x000000ffffd07224 */ /* 0x000fe200078e00d6 */
[----:B------:R-:W-:Y:S01]  /*f310*/  STS.128 [R0+0xc00], R16 ;  /* 0x000c001000007388 */ /* 0x000fe20000000c00 */
[----:B------:R-:W-:-:S03]  /*f320*/  IMAD.MOV.U32 R209, RZ, RZ, R215 ;  /* 0x000000ffffd17224 */ /* 0x000fc600078e00d7 */
[----:B------:R1:W-:Y:S04]  /*f330*/  STS.128 [R0+0x200], R4 ;  /* 0x0002000400007388 */ /* 0x0003e80000000c00 */
[----:B------:R-:W-:Y:S04]  /*f340*/  STS.128 [R0+0x280], R208 ;  /* 0x000280d000007388 */ /* 0x000fe80000000c00 */
[----:B------:R-:W-:Y:S01]  /*f350*/  STS.128 [R0+0xc80], R168 ;  /* 0x000c80a800007388 */ /* 0x000fe20000000c00 */
[----:B-1----:R-:W-:Y:S02]  /*f360*/  IMAD.MOV.U32 R4, RZ, RZ, R204 ;  /* 0x000000ffff047224 */ /* 0x002fe400078e00cc */
[----:B------:R-:W-:-:S02]  /*f370*/  IMAD.MOV.U32 R5, RZ, RZ, R205 ;  /* 0x000000ffff057224 */ /* 0x000fc400078e00cd */
[----:B------:R-:W-:Y:S02]  /*f380*/  IMAD.MOV.U32 R6, RZ, RZ, R200 ;  /* 0x000000ffff067224 */ /* 0x000fe400078e00c8 */
[----:B------:R-:W-:Y:S02]  /*f390*/  IMAD.MOV.U32 R7, RZ, RZ, R201 ;  /* 0x000000ffff077224 */ /* 0x000fe400078e00c9 */
[----:B------:R-:W-:Y:S02]  /*f3a0*/  IMAD.MOV.U32 R200, RZ, RZ, R206 ;  /* 0x000000ffffc87224 */ /* 0x000fe400078e00ce */
[----:B------:R-:W-:Y:S01]  /*f3b0*/  IMAD.MOV.U32 R201, RZ, RZ, R207 ;  /* 0x000000ffffc97224 */ /* 0x000fe200078e00cf */
[----:B------:R1:W-:Y:S04]  /*f3c0*/  STS.128 [R0+0x400], R4 ;  /* 0x0004000400007388 */ /* 0x0003e80000000c00 */
[----:B------:R-:W-:Y:S01]  /*f3d0*/  STS.128 [R0+0x480], R200 ;  /* 0x000480c800007388 */ /* 0x000fe20000000c00 */
[----:B-1----:R-:W-:-:S02]  /*f3e0*/  IMAD.MOV.U32 R4, RZ, RZ, R196 ;  /* 0x000000ffff047224 */ /* 0x002fc400078e00c4 */
[----:B------:R-:W-:Y:S02]  /*f3f0*/  IMAD.MOV.U32 R5, RZ, RZ, R197 ;  /* 0x000000ffff057224 */ /* 0x000fe400078e00c5 */
        /* <DEDUP_REMOVED lines=12> */
[----:B------:R-:W-:Y:S04]  /*f4c0*/  STS.128 [R0+0xe00], R4 ;  /* 0x000e000400007388 */ /* 0x000fe80000000c00 */
[----:B------:R-:W-:Y:S04]  /*f4d0*/  STS.128 [R0+0xe80], R160 ;  /* 0x000e80a000007388 */ /* 0x000fe80000000c00 */
[----:B------:R-:W-:Y:S01]  /*f4e0*/  BAR.SYNC.DEFER_BLOCKING 0x0 ;  /* 0x0000000000007b1d */ /* 0x000fe20000010000 */
[----:B------:R-:W-:-:S02]  /*f4f0*/  LOP3.LUT R245, R2, 0x20, RZ, 0x3c, !PT ;  /* 0x0000002002f57812 */ /* 0x000fc400078e3cff */
[C---:B------:R-:W-:Y:S02]  /*f500*/  LOP3.LUT R244, R2.reuse, 0x40, RZ, 0x3c, !PT ;  /* 0x0000004002f47812 */ /* 0x040fe400078e3cff */
[----:B------:R-:W-:Y:S01]  /*f510*/  LOP3.LUT R3, R2, 0x60, RZ, 0x3c, !PT ;  /* 0x0000006002037812 */ /* 0x000fe200078e3cff */
[----:B------:R-:W1:Y:S04]  /*f520*/  LDS.128 R232, [R2] ;  /* 0x0000000002e87984 */ /* 0x000e680000000c00 */
[----:B------:R-:W-:Y:S04]  /*f530*/  LDS.128 R208, [R2+0x1000] ;  /* 0x0010000002d07984 */ /* 0x000fe80000000c00 */
[----:B------:R-:W-:Y:S04]  /*f540*/  LDS.128 R204, [R2+0x2000] ;  /* 0x0020000002cc7984 */ /* 0x000fe80000000c00 */
[----:B------:R-:W-:Y:S04]  /*f550*/  LDS.128 R200, [R2+0x3000] ;  /* 0x0030000002c87984 */ /* 0x000fe80000000c00 */
[----:B------:R-:W2:Y:S04]  /*f560*/  LDS.128 R192, [R245] ;  /* 0x00000000f5c07984 */ /* 0x000ea80000000c00 */
[----:B------:R-:W-:Y:S04]  /*f570*/  LDS.128 R188, [R245+0x1000] ;  /* 0x00100000f5bc7984 */ /* 0x000fe80000000c00 */
[----:B------:R-:W-:Y:S04]  /*f580*/  LDS.128 R112, [R245+0x2000] ;  /* 0x00200000f5707984 */ /* 0x000fe80000000c00 */
[----:B------:R-:W-:Y:S04]  /*f590*/  LDS.128 R4, [R245+0x3000] ;  /* 0x00300000f5047984 */ /* 0x000fe80000000c00 */
[----:B------:R-:W3:Y:S04]  /*f5a0*/  LDS.128 R124, [R244] ;  /* 0x00000000f47c7984 */ /* 0x000ee80000000c00 */
[----:B------:R-:W-:Y:S04]  /*f5b0*/  LDS.128 R116, [R244+0x1000] ;  /* 0x00100000f4747984 */ /* 0x000fe80000000c00 */
[----:B------:R-:W-:Y:S04]  /*f5c0*/  LDS.128 R16, [R244+0x2000] ;  /* 0x00200000f4107984 */ /* 0x000fe80000000c00 */
[----:B------:R-:W-:Y:S04]  /*f5d0*/  LDS.128 R12, [R244+0x3000] ;  /* 0x00300000f40c7984 */ /* 0x000fe80000000c00 */
[----:B------:R-:W1:Y:S04]  /*f5e0*/  LDS.128 R120, [R3] ;  /* 0x0000000003787984 */ /* 0x000e680000000c00 */
[----:B------:R-:W1:Y:S04]  /*f5f0*/  LDS.128 R108, [R3+0x1000] ;  /* 0x00100000036c7984 */ /* 0x000e680000000c00 */
[----:B------:R-:W1:Y:S04]  /*f600*/  LDS.128 R104, [R3+0x2000] ;  /* 0x0020000003687984 */ /* 0x000e680000000c00 */
[----:B------:R-:W1:Y:S04]  /*f610*/  LDS.128 R8, [R3+0x3000] ;  /* 0x0030000003087984 */ /* 0x000e680000000c00 */
[----:B------:R-:W-:Y:S06]  /*f620*/  BAR.SYNC.DEFER_BLOCKING 0x0 ;  /* 0x0000000000007b1d */ /* 0x000fec0000010000 */
[----:B----4-:R4:W-:Y:S04]  /*f630*/  STS.128 [R0], R128 ;  /* 0x0000008000007388 */ /* 0x0109e80000000c00 */
[----:B----4-:R-:W4:Y:S04]  /*f640*/  LDL.LU R128, [R1+0x48] ;  /* 0x0000480001807983 */ /* 0x010f280000300800 */
[----:B------:R-:W4:Y:S04]  /*f650*/  LDL.LU R129, [R1+0x4c] ;  /* 0x00004c0001817983 */ /* 0x000f280000300800 */
[----:B------:R-:W4:Y:S04]  /*f660*/  LDL.LU R130, [R1+0x78] ;  /* 0x0000780001827983 */ /* 0x000f280000300800 */
[----:B------:R-:W4:Y:S04]  /*f670*/  LDL.LU R131, [R1+0x7c] ;  /* 0x00007c0001837983 */ /* 0x000f280000300800 */
[----:B------:R-:W2:Y:S04]  /*f680*/  LDL.LU R156, [R1+0x158] ;  /* 0x00015800019c7983 */ /* 0x000ea80000300800 */
[----:B------:R-:W2:Y:S04]  /*f690*/  LDL.LU R157, [R1+0x15c] ;  /* 0x00015c00019d7983 */ /* 0x000ea80000300800 */
[----:B------:R-:W2:Y:S04]  /*f6a0*/  LDL.LU R158, [R1+0x198] ;  /* 0x00019800019e7983 */ /* 0x000ea80000300800 */
[----:B------:R-:W2:Y:S04]  /*f6b0*/  LDL.LU R159, [R1+0x19c] ;  /* 0x00019c00019f7983 */ /* 0x000ea80000300800 */
[----:B------:R1:W-:Y:S02]  /*f6c0*/  STS.128 [R0+0x200], R132 ;  /* 0x0002008400007388 */ /* 0x0003e40000000c00 */
[----:B-1----:R-:W-:-:S02]  /*f6d0*/  IMAD.MOV.U32 R132, RZ, RZ, R154 ;  /* 0x000000ffff847224 */ /* 0x002fc400078e009a */
[----:B------:R-:W-:Y:S02]  /*f6e0*/  IMAD.MOV.U32 R133, RZ, RZ, R155 ;  /* 0x000000ffff857224 */ /* 0x000fe400078e009b */
[----:B------:R-:W-:Y:S02]  /*f6f0*/  IMAD.MOV.U32 R134, RZ, RZ, R22 ;  /* 0x000000ffff867224 */ /* 0x000fe400078e0016 */
[----:B------:R-:W-:Y:S02]  /*f700*/  IMAD.MOV.U32 R135, RZ, RZ, R23 ;  /* 0x000000ffff877224 */ /* 0x000fe400078e0017 */
[----:B------:R-:W-:Y:S02]  /*f710*/  IMAD.MOV.U32 R22, RZ, RZ, R24 ;  /* 0x000000ffff167224 */ /* 0x000fe400078e0018 */
[----:B------:R-:W-:Y:S01]  /*f720*/  IMAD.MOV.U32 R23, RZ, RZ, R25 ;  /* 0x000000ffff177224 */ /* 0x000fe200078e0019 */
[----:B------:R1:W-:Y:S01]  /*f730*/  STS.128 [R0+0x480], R132 ;  /* 0x0004808400007388 */ /* 0x0003e20000000c00 */
[----:B------:R-:W-:-:S02]  /*f740*/  IMAD.MOV.U32 R24, RZ, RZ, R144 ;  /* 0x000000ffff187224 */ /* 0x000fc400078e0090 */
[----:B------:R-:W-:Y:S01]  /*f750*/  IMAD.MOV.U32 R25, RZ, RZ, R145 ;  /* 0x000000ffff197224 */ /* 0x000fe200078e0091 */
[----:B------:R-:W-:Y:S01]  /*f760*/  STS.128 [R0+0x280], R228 ;  /* 0x000280e400007388 */ /* 0x000fe20000000c00 */
[----:B-1----:R-:W-:Y:S02]  /*f770*/  IMAD.MOV.U32 R134, RZ, RZ, R48 ;  /* 0x000000ffff867224 */ /* 0x002fe400078e0030 */
[----:B------:R-:W-:Y:S02]  /*f780*/  IMAD.MOV.U32 R135, RZ, RZ, R49 ;  /* 0x000000ffff877224 */ /* 0x000fe400078e0031 */
        /* <DEDUP_REMOVED lines=8> */
[----:B------:R-:W-:-:S02]  /*f810*/  IMAD.MOV.U32 R64, RZ, RZ, R62 ;  /* 0x000000ffff407224 */ /* 0x000fc400078e003e */
[----:B------:R-:W-:Y:S01]  /*f820*/  IMAD.MOV.U32 R65, RZ, RZ, R63 ;  /* 0x000000ffff417224 */ /* 0x000fe200078e003f */
[----:B------:R-:W-:Y:S04]  /*f830*/  STS.128 [R0+0xa00], R132 ;  /* 0x000a008400007388 */ /* 0x000fe80000000c00 */
[----:B------:R-:W-:Y:S04]  /*f840*/  STS.128 [R0+0xa80], R48 ;  /* 0x000a803000007388 */ /* 0x000fe80000000c00 */
[----:B------:R-:W-:Y:S04]  /*f850*/  STS.128 [R0+0xc00], R44 ;  /* 0x000c002c00007388 */ /* 0x000fe80000000c00 */
[----:B------:R-:W-:Y:S04]  /*f860*/  STS.128 [R0+0xc80], R64 ;  /* 0x000c804000007388 */ /* 0x000fe80000000c00 */
[----:B----4-:R1:W-:Y:S02]  /*f870*/  STS.128 [R0+0x80], R128 ;  /* 0x0000808000007388 */ /* 0x0103e40000000c00 */
[----:B-1----:R-:W-:-:S02]  /*f880*/  IMAD.MOV.U32 R128, RZ, RZ, R152 ;  /* 0x000000ffff807224 */ /* 0x002fc400078e0098 */
[----:B------:R-:W-:Y:S02]  /*f890*/  IMAD.MOV.U32 R129, RZ, RZ, R153 ;  /* 0x000000ffff817224 */ /* 0x000fe400078e0099 */
[----:B------:R-:W-:Y:S02]  /*f8a0*/  IMAD.MOV.U32 R130, RZ, RZ, R20 ;  /* 0x000000ffff827224 */ /* 0x000fe400078e0014 */
[----:B------:R-:W-:Y:S02]  /*f8b0*/  IMAD.MOV.U32 R131, RZ, RZ, R21 ;  /* 0x000000ffff837224 */ /* 0x000fe400078e0015 */
[----:B------:R-:W-:Y:S02]  /*f8c0*/  IMAD.MOV.U32 R20, RZ, RZ, R148 ;  /* 0x000000ffff147224 */ /* 0x000fe400078e0094 */
[----:B------:R-:W-:Y:S01]  /*f8d0*/  IMAD.MOV.U32 R21, RZ, RZ, R149 ;  /* 0x000000ffff157224 */ /* 0x000fe200078e0095 */
[----:B------:R1:W-:Y:S04]  /*f8e0*/  STS.128 [R0+0x400], R128 ;  /* 0x0004008000007388 */ /* 0x0003e80000000c00 */
[----:B------:R4:W-:Y:S01]  /*f8f0*/  STS.128 [R0+0x600], R20 ;  /* 0x0006001400007388 */ /* 0x0009e20000000c00 */
[----:B-1----:R-:W-:-:S02]  /*f900*/  IMAD.MOV.U32 R130, RZ, RZ, R26 ;  /* 0x000000ffff827224 */ /* 0x002fc400078e001a */
[----:B------:R-:W-:Y:S02]  /*f910*/  IMAD.MOV.U32 R131, RZ, RZ, R27 ;  /* 0x000000ffff837224 */ /* 0x000fe400078e001b */
[----:B------:R-:W-:Y:S02]  /*f920*/  IMAD.MOV.U32 R26, RZ, RZ, R32 ;  /* 0x000000ffff1a7224 */ /* 0x000fe400078e0020 */
[----:B------:R-:W-:Y:S02]  /*f930*/  IMAD.MOV.U32 R27, RZ, RZ, R33 ;  /* 0x000000ffff1b7224 */ /* 0x000fe400078e0021 */
[----:B----4-:R-:W-:Y:S02]  /*f940*/  IMAD.MOV.U32 R22, RZ, RZ, R84 ;  /* 0x000000ffff167224 */ /* 0x010fe400078e0054 */
        /* <DEDUP_REMOVED lines=13> */
[----:B------:R-:W-:Y:S04]  /*fa20*/  STS.128 [R0+0xe80], R84 ;  /* 0x000e805400007388 */ /* 0x000fe80000000c00 */
[----:B------:R-:W-:Y:S06]  /*fa30*/  BAR.SYNC.DEFER_BLOCKING 0x0 ;  /* 0x0000000000007b1d */ /* 0x000fec0000010000 */
[----:B------:R-:W1:Y:S04]  /*fa40*/  LDS.128 R152, [R2] ;  /* 0x0000000002987984 */ /* 0x000e680000000c00 */
[----:B------:R-:W-:Y:S04]  /*fa50*/  LDS.128 R140, [R2+0x1000] ;  /* 0x00100000028c7984 */ /* 0x000fe80000000c00 */
[----:B------:R-:W-:Y:S04]  /*fa60*/  LDS.128 R60, [R2+0x2000] ;  /* 0x00200000023c7984 */ /* 0x000fe80000000c00 */
[----:B------:R-:W-:Y:S04]  /*fa70*/  LDS.128 R48, [R2+0x3000] ;  /* 0x0030000002307984 */ /* 0x000fe80000000c00 */
[----:B------:R-:W4:Y:S04]  /*fa80*/  LDS.128 R148, [R245] ;  /* 0x00000000f5947984 */ /* 0x000f280000000c00 */
[----:B------:R-:W-:Y:S04]  /*fa90*/  LDS.128 R84, [R245+0x1000] ;  /* 0x00100000f5547984 */ /* 0x000fe80000000c00 */
[----:B------:R-:W-:Y:S04]  /*faa0*/  LDS.128 R80, [R245+0x2000] ;  /* 0x00200000f5507984 */ /* 0x000fe80000000c00 */
[----:B------:R-:W-:Y:S04]  /*fab0*/  LDS.128 R44, [R245+0x3000] ;  /* 0x00300000f52c7984 */ /* 0x000fe80000000c00 */
[----:B------:R-:W1:Y:S04]  /*fac0*/  LDS.128 R136, [R244] ;  /* 0x00000000f4887984 */ /* 0x000e680000000c00 */
        /* <DEDUP_REMOVED lines=8> */
[----:B--2---:R2:W-:Y:S04]  /*fb50*/  STS.128 [R0], R156 ;  /* 0x0000009c00007388 */ /* 0x0045e80000000c00 */
[----:B--2---:R-:W2:Y:S04]  /*fb60*/  LDL.LU R156, [R1+0x160] ;  /* 0x00016000019c7983 */ /* 0x004ea80000300800 */
[----:B------:R-:W2:Y:S04]  /*fb70*/  LDL.LU R157, [R1+0x164] ;  /* 0x00016400019d7983 */ /* 0x000ea80000300800 */
[----:B------:R-:W2:Y:S04]  /*fb80*/  LDL.LU R158, [R1+0x1a0] ;  /* 0x0001a000019e7983 */ /* 0x000ea80000300800 */
[----:B------:R-:W2:Y:S04]  /*fb90*/  LDL.LU R159, [R1+0x1a4] ;  /* 0x0001a400019f7983 */ /* 0x000ea80000300800 */
[----:B------:R-:W3:Y:S04]  /*fba0*/  LDL.LU R160, [R1+0x60] ;  /* 0x0000600001a07983 */ /* 0x000ee80000300800 */
[----:B------:R-:W3:Y:S04]  /*fbb0*/  LDL.LU R161, [R1+0x64] ;  /* 0x0000640001a17983 */ /* 0x000ee80000300800 */
[----:B------:R-:W3:Y:S04]  /*fbc0*/  LDL.LU R162, [R1+0xb8] ;  /* 0x0000b80001a27983 */ /* 0x000ee80000300800 */
[----:B------:R-:W3:Y:S04]  /*fbd0*/  LDL.LU R163, [R1+0xbc] ;  /* 0x0000bc0001a37983 */ /* 0x000ee80000300800 */
[----:B--2---:R2:W-:Y:S04]  /*fbe0*/  STS.128 [R0+0x80], R156 ;  /* 0x0000809c00007388 */ /* 0x0045e80000000c00 */
[----:B--2---:R-:W2:Y:S04]  /*fbf0*/  LDL.LU R156, [R1+0x68] ;  /* 0x00006800019c7983 */ /* 0x004ea80000300800 */
[----:B------:R-:W2:Y:S04]  /*fc00*/  LDL.LU R157, [R1+0x6c] ;  /* 0x00006c00019d7983 */ /* 0x000ea80000300800 */
[----:B------:R-:W2:Y:S04]  /*fc10*/  LDL.LU R158, [R1+0xc0] ;  /* 0x0000c000019e7983 */ /* 0x000ea80000300800 */
[----:B------:R-:W2:Y:S04]  /*fc20*/  LDL.LU R159, [R1+0xc4] ;  /* 0x0000c400019f7983 */ /* 0x000ea80000300800 */
[----:B---3--:R-:W-:Y:S04]  /*fc30*/  STS.128 [R0+0x200], R160 ;  /* 0x000200a000007388 */ /* 0x008fe80000000c00 */
[----:B--2---:R2:W-:Y:S04]  /*fc40*/  STS.128 [R0+0x280], R156 ;  /* 0x0002809c00007388 */ /* 0x0045e80000000c00 */
[----:B--2---:R-:W2:Y:S04]  /*fc50*/  LDL.LU R158, [R1+0x30] ;  /* 0x00003000019e7983 */ /* 0x004ea80000300800 */
[----:B------:R-:W2:Y:S04]  /*fc60*/  LDL.LU R159, [R1+0x34] ;  /* 0x00003400019f7983 */ /* 0x000ea80000300800 */
[----:B------:R-:W3:Y:S04]  /*fc70*/  LDL.LU R162, [R1+0x38] ;  /* 0x0000380001a27983 */ /* 0x000ee80000300800 */
[----:B------:R-:W3:Y:S01]  /*fc80*/  LDL.LU R163, [R1+0x3c] ;  /* 0x00003c0001a37983 */ /* 0x000ee20000300800 */
[----:B------:R-:W-:-:S02]  /*fc90*/  IMAD.MOV.U32 R156, RZ, RZ, R224 ;  /* 0x000000ffff9c7224 */ /* 0x000fc400078e00e0 */
[----:B------:R-:W-:Y:S01]  /*fca0*/  IMAD.MOV.U32 R157, RZ, RZ, R225 ;  /* 0x000000ffff9d7224 */ /* 0x000fe200078e00e1 */
[----:B------:R-:W3:Y:S01]  /*fcb0*/  LDL.LU R224, [R1+0x394] ;  /* 0x0003940001e07983 */ /* 0x000ee20000300800 */
[----:B------:R-:W-:Y:S02]  /*fcc0*/  IMAD.MOV.U32 R160, RZ, RZ, R226 ;  /* 0x000000ffffa07224 */ /* 0x000fe400078e00e2 */
[----:B------:R-:W-:Y:S01]  /*fcd0*/  IMAD.MOV.U32 R161, RZ, RZ, R227 ;  /* 0x000000ffffa17224 */ /* 0x000fe200078e00e3 */
[----:B--2---:R2:W-:Y:S02]  /*fce0*/  STS.128 [R0+0x400], R156 ;  /* 0x0004009c00007388 */ /* 0x0045e40000000c00 */
[----:B--2---:R-:W-:Y:S02]  /*fcf0*/  IMAD.MOV.U32 R158, RZ, RZ, R220 ;  /* 0x000000ffff9e7224 */ /* 0x004fe400078e00dc */
        /* <DEDUP_REMOVED lines=8> */
[----:B------:R-:W-:-:S05]  /*fd80*/  IMAD.MOV.U32 R31, RZ, RZ, R41 ;  /* 0x000000ffff1f7224 */ /* 0x000fca00078e0029 */
[----:B------:R2:W-:Y:S04]  /*fd90*/  STS.128 [R0+0x800], R28 ;  /* 0x0008001c00007388 */ /* 0x0005e80000000c00 */
[----:B--2---:R-:W2:Y:S04]  /*fda0*/  LDL.LU R28, [R1+0x1c8] ;  /* 0x0001c800011c7983 */ /* 0x004ea80000300800 */
[----:B------:R-:W2:Y:S04]  /*fdb0*/  LDL.LU R29, [R1+0x1cc] ;  /* 0x0001cc00011d7983 */ /* 0x000ea80000300800 */
[----:B------:R-:W2:Y:S04]  /*fdc0*/  LDL.LU R30, [R1+0x1d8] ;  /* 0x0001d800011e7983 */ /* 0x000ea80000300800 */
[----:B------:R-:W2:Y:S01]  /*fdd0*/  LDL.LU R31, [R1+0x1dc] ;  /* 0x0001dc00011f7983 */ /* 0x000ea20000300800 */
[----:B------:R-:W-:-:S02]  /*fde0*/  IMAD.MOV.U32 R40, RZ, RZ, R38 ;  /* 0x000000ffff287224 */ /* 0x000fc400078e0026 */
[----:B------:R-:W-:Y:S02]  /*fdf0*/  IMAD.MOV.U32 R41, RZ, RZ, R39 ;  /* 0x000000ffff297224 */ /* 0x000fe400078e0027 */
[----:B------:R-:W-:Y:S02]  /*fe00*/  IMAD.MOV.U32 R38, RZ, RZ, R56 ;  /* 0x000000ffff267224 */ /* 0x000fe400078e0038 */
        /* <DEDUP_REMOVED lines=17> */
[----:B---3--:R-:W-:Y:S04]  /*ff20*/  STS.128 [R0+0x480], R160 ;  /* 0x000480a000007388 */ /* 0x008fe80000000c00 */
[----:B------:R-:W-:Y:S04]  /*ff30*/  STS.128 [R0+0x600], R156 ;  /* 0x0006009c00007388 */ /* 0x000fe80000000c00 */
        /* <DEDUP_REMOVED lines=8> */
[----:B------:R-:W-:Y:S06]  /*ffc0*/  BAR.SYNC.DEFER_BLOCKING 0x0 ;  /* 0x0000000000007b1d */ /* 0x000fec0000010000 */
[----:B------:R-:W3:Y:S04]  /*ffd0*/  LDS.128 R36, [R2] ;  /* 0x0000000002247984 */ /* 0x000ee80000000c00 */
        /* <DEDUP_REMOVED lines=30> */
[----:B--2---:R2:W-:Y:S04]  /*101c0*/  STS.128 [R0+0x280], R28 ;  /* 0x0002801c00007388 */ /* 0x0045e80000000c00 */
[----:B--2---:R-:W2:Y:S04]  /*101d0*/  LDL.LU R28, [R1+0xa8] ;  /* 0x0000a800011c7983 */ /* 0x004ea80000300800 */
[----:B------:R-:W2:Y:S04]  /*101e0*/  LDL.LU R29, [R1+0xac] ;  /* 0x0000ac00011d7983 */ /* 0x000ea80000300800 */
[----:B------:R-:W2:Y:S04]  /*101f0*/  LDL.LU R30, [R1+0x168] ;  /* 0x00016800011e7983 */ /* 0x000ea80000300800 */
[----:B------:R-:W2:Y:S01]  /*10200*/  LDL.LU R31, [R1+0x16c] ;  /* 0x00016c00011f7983 */ /* 0x000ea20000300800 */
[----:B------:R-:W-:-:S03]  /*10210*/  ISETP.GE.AND P0, PT, R224, c[0x0][0x178], PT ;  /* 0x00005e00e0007a0c */ /* 0x000fc60003f06270 */
[----:B---3--:R3:W-:Y:S02]  /*10220*/  STS.128 [R0+0x200], R196 ;  /* 0x000200c400007388 */ /* 0x0087e40000000c00 */
[C---:B---3--:R-:W-:Y:S02]  /*10230*/  IADD3 R196, R252.reuse, 0x2, RZ ;  /* 0x00000002fcc47810 */ /* 0x048fe40007ffe0ff */
[----:B------:R-:W-:Y:S02]  /*10240*/  IADD3 R197, R252, 0x1, RZ ;  /* 0x00000001fcc57810 */ /* 0x000fe40007ffe0ff */
[----:B------:R-:W-:Y:S02]  /*10250*/  ISETP.LT.AND P1, PT, R196, c[0x0][0x17c], !P0 ;  /* 0x00005f00c4007a0c */ /* 0x000fe40004721270 */
[----:B------:R-:W-:Y:S01]  /*10260*/  ISETP.LT.AND P3, PT, R197, c[0x0][0x17c], !P0 ;  /* 0x00005f00c5007a0c */ /* 0x000fe20004761270 */
[----:B--2---:R2:W-:Y:S04]  /*10270*/  STS.128 [R0+0x400], R28 ;  /* 0x0004001c00007388 */ /* 0x0045e80000000c00 */
        /* <DEDUP_REMOVED lines=8> */
[----:B------:R-:W3:Y:S04]  /*10300*/  LDL.LU R198, [R1+0x98] ;  /* 0x0000980001c67983 */ /* 0x000ee80000300800 */
[----:B------:R-:W3:Y:S04]  /*10310*/  LDL.LU R199, [R1+0x9c] ;  /* 0x00009c0001c77983 */ /* 0x000ee80000300800 */
[----:B------:R-:W4:Y:S04]  /*10320*/  LDL.LU R214, [R1+0xa0] ;  /* 0x0000a00001d67983 */ /* 0x000f280000300800 */
[----:B------:R-:W4:Y:S04]  /*10330*/  LDL.LU R215, [R1+0xa4] ;  /* 0x0000a40001d77983 */ /* 0x000f280000300800 */
[----:B--2---:R2:W-:Y:S04]  /*10340*/  STS.128 [R0+0x480], R28 ;  /* 0x0004801c00007388 */ /* 0x0045e80000000c00 */
[----:B--2---:R-:W2:Y:S04]  /*10350*/  LDL.LU R30, [R1+0x50] ;  /* 0x00005000011e7983 */ /* 0x004ea80000300800 */
[----:B------:R-:W2:Y:S04]  /*10360*/  LDL.LU R31, [R1+0x54] ;  /* 0x00005400011f7983 */ /* 0x000ea80000300800 */
[----:B---3--:R3:W-:Y:S04]  /*10370*/  STS.128 [R0+0x600], R196 ;  /* 0x000600c400007388 */ /* 0x0087e80000000c00 */
[----:B----4-:R4:W-:Y:S01]  /*10380*/  STS.128 [R0+0x680], R212 ;  /* 0x000680d400007388 */ /* 0x0109e20000000c00 */
[----:B---3--:R-:W-:-:S02]  /*10390*/  IMAD.MOV.U32 R196, RZ, RZ, R216 ;  /* 0x000000ffffc47224 */ /* 0x008fc400078e00d8 */
[----:B------:R-:W-:Y:S02]  /*103a0*/  IMAD.MOV.U32 R197, RZ, RZ, R217 ;  /* 0x000000ffffc57224 */ /* 0x000fe400078e00d9 */
[----:B------:R-:W-:Y:S01]  /*103b0*/  IMAD.MOV.U32 R216, RZ, RZ, R218 ;  /* 0x000000ffffd87224 */ /* 0x000fe200078e00da */
[----:B----4-:R-:W3:Y:S01]  /*103c0*/  LDL.LU R214, [R1+0x58] ;  /* 0x0000580001d67983 */ /* 0x010ee20000300800 */
[----:B------:R-:W-:-:S03]  /*103d0*/  IMAD.MOV.U32 R217, RZ, RZ, R219 ;  /* 0x000000ffffd97224 */ /* 0x000fc600078e00db */
[----:B------:R-:W3:Y:S04]  /*103e0*/  LDL.LU R215, [R1+0x5c] ;  /* 0x00005c0001d77983 */ /* 0x000ee80000300800 */
[----:B------:R-:W4:Y:S04]  /*103f0*/  LDL.LU R198, [R1] ;  /* 0x0000000001c67983 */ /* 0x000f280000300800 */
[----:B------:R-:W4:Y:S04]  /*10400*/  LDL.LU R199, [R1+0x4] ;  /* 0x0000040001c77983 */ /* 0x000f280000300800 */
[----:B------:R-:W4:Y:S04]  /*10410*/  LDL.LU R218, [R1+0x8] ;  /* 0x0000080001da7983 */ /* 0x000f280000300800 */
[----:B------:R-:W4:Y:S01]  /*10420*/  LDL.LU R219, [R1+0xc] ;  /* 0x00000c0001db7983 */ /* 0x000f220000300800 */
[----:B------:R-:W-:-:S02]  /*10430*/  IADD3 R221, R252, 0x3, RZ ;  /* 0x00000003fcdd7810 */ /* 0x000fc40007ffe0ff */
[----:B------:R-:W-:Y:S01]  /*10440*/  IADD3 R220, R252, 0x4, RZ ;  /* 0x00000004fcdc7810 */ /* 0x000fe20007ffe0ff */
[----:B------:R-:W-:Y:S01]  /*10450*/  IMAD.MOV.U32 R222, RZ, RZ, R240 ;  /* 0x000000ffffde7224 */ /* 0x000fe200078e00f0 */
[----:B------:R-:W-:Y:S01]  /*10460*/  ISETP.LT.AND P5, PT, R221, c[0x0][0x17c], !P0 ;  /* 0x00005f00dd007a0c */ /* 0x000fe200047a1270 */
[----:B------:R-:W-:Y:S01]  /*10470*/  IMAD.MOV.U32 R223, RZ, RZ, R241 ;  /* 0x000000ffffdf7224 */ /* 0x000fe200078e00f1 */
[----:B------:R-:W-:Y:S01]  /*10480*/  ISETP.LT.AND P2, PT, R220, c[0x0][0x17c], !P0 ;  /* 0x00005f00dc007a0c */ /* 0x000fe20004741270 */
        /* <DEDUP_REMOVED lines=13> */
[----:B------:R-:W-:Y:S01]  /*10560*/  IMAD.MOV.U32 R101, RZ, RZ, R99 ;  /* 0x000000ffff657224 */ /* 0x000fe200078e0063 */
[----:B------:R-:W-:Y:S04]  /*10570*/  STS.128 [R0+0xc00], R220 ;  /* 0x000c00dc00007388 */ /* 0x000fe80000000c00 */
[----:B------:R-:W-:Y:S04]  /*10580*/  STS.128 [R0+0xc80], R240 ;  /* 0x000c80f000007388 */ /* 0x000fe80000000c00 */
[----:B------:R1:W-:Y:S04]  /*10590*/  STS.128 [R0+0xe00], R76 ;  /* 0x000e004c00007388 */ /* 0x0003e80000000c00 */
[----:B------:R-:W-:Y:S01]  /*105a0*/  STS.128 [R0+0xe80], R100 ;  /* 0x000e806400007388 */ /* 0x000fe20000000c00 */
[----:B------:R-:W-:Y:S01]  /*105b0*/  IMAD R224, R224, c[0x0][0x194], RZ ;  /* 0x00006500e0e07a24 */ /* 0x000fe200078e02ff */
[C---:B------:R-:W-:Y:S01]  /*105c0*/  ISETP.LT.AND P4, PT, R252.reuse, c[0x0][0x17c], !P0 ;  /* 0x00005f00fc007a0c */ /* 0x040fe20004781270 */
[C---:B------:R-:W-:Y:S01]  /*105d0*/  IMAD R225, R252.reuse, c[0x0][0x198], RZ ;  /* 0x00006600fce17a24 */ /* 0x040fe200078e02ff */
[----:B------:R-:W-:-:S04]  /*105e0*/  IADD3 R98, R252, 0x5, RZ ;  /* 0x00000005fc627810 */ /* 0x000fc80007ffe0ff */
[----:B------:R-:W-:-:S04]  /*105f0*/  IADD3 R97, R225, c[0x0][0x198], RZ ;  /* 0x00006600e1617a10 */ /* 0x000fc80007ffe0ff */
[----:B------:R-:W-:-:S04]  /*10600*/  IADD3 R99, R97, c[0x0][0x198], RZ ;  /* 0x0000660061637a10 */ /* 0x000fc80007ffe0ff */
[----:B-1----:R-:W-:Y:S01]  /*10610*/  IADD3 R77, R99, c[0x0][0x198], RZ ;  /* 0x00006600634d7a10 */ /* 0x002fe20007ffe0ff */
[----:B--2---:R1:W-:Y:S02]  /*10620*/  STS.128 [R0+0x800], R28 ;  /* 0x0008001c00007388 */ /* 0x0043e40000000c00 */
[C---:B-1----:R-:W-:Y:S02]  /*10630*/  LEA R28, P6, R224.reuse, c[0x0][0x170], 0x2 ;  /* 0x00005c00e01c7a11 */ /* 0x042fe400078c10ff */
[----:B---3--:R-:W-:Y:S04]  /*10640*/  STS.128 [R0+0x880], R212 ;  /* 0x000880d400007388 */ /* 0x008fe80000000c00 */
[----:B----4-:R-:W-:Y:S04]  /*10650*/  STS.128 [R0+0xa00], R196 ;  /* 0x000a00c400007388 */ /* 0x010fe80000000c00 */
[----:B------:R-:W-:Y:S01]  /*10660*/  STS.128 [R0+0xa80], R216 ;  /* 0x000a80d800007388 */ /* 0x000fe20000000c00 */
[----:B------:R-:W-:-:S03]  /*10670*/  LEA.HI.X.SX32 R29, R224, c[0x0][0x174], 0x2, P6 ;  /* 0x00005d00e01d7a11 */ /* 0x000fc600030f16ff */
[----:B------:R-:W-:Y:S01]  /*10680*/  BAR.SYNC.DEFER_BLOCKING 0x0 ;  /* 0x0000000000007b1d */ /* 0x000fe20000010000 */
[----:B------:R-:W-:-:S04]  /*10690*/  LEA R30, P6, R225, R28, 0x2 ;  /* 0x0000001ce11e7211 */ /* 0x000fc800078c10ff */
[----:B------:R-:W-:Y:S02]  /*106a0*/  LEA.HI.X.SX32 R31, R225, R29, 0x2, P6 ;  /* 0x0000001de11f7211 */ /* 0x000fe400030f16ff */
[----:B------:R-:W-:-:S04]  /*106b0*/  LEA R96, P6, R97, R28, 0x2 ;  /* 0x0000001c61607211 */ /* 0x000fc800078c10ff */
[----:B------:R-:W-:Y:S01]  /*106c0*/  LEA.HI.X.SX32 R97, R97, R29, 0x2, P6 ;  /* 0x0000001d61617211 */ /* 0x000fe200030f16ff */
[----:B------:R1:W-:Y:S01]  /*106d0*/  @P4 STG.E [R30.64], R232 ;  /* 0x000000e81e004986 */ /* 0x0003e2000c101904 */
[----:B------:R-:W-:Y:S02]  /*106e0*/  ISETP.LT.AND P4, PT, R98, c[0x0][0x17c], !P0 ;  /* 0x00005f0062007a0c */ /* 0x000fe40004781270 */
[----:B------:R-:W-:-:S04]  /*106f0*/  LEA R98, P6, R99, R28, 0x2 ;  /* 0x0000001c63627211 */ /* 0x000fc800078c10ff */
[-C--:B------:R-:W-:Y:S02]  /*10700*/  LEA.HI.X.SX32 R99, R99, R29.reuse, 0x2, P6 ;  /* 0x0000001d63637211 */ /* 0x080fe400030f16ff */
[CC--:B------:R-:W-:Y:S02]  /*10710*/  LEA R76, P6, R77.reuse, R28.reuse, 0x2 ;  /* 0x0000001c4d4c7211 */ /* 0x0c0fe400078c10ff */
[C---:B-1----:R-:W-:Y:S02]  /*10720*/  IADD3 R31, R77.reuse, c[0x0][0x198], RZ ;  /* 0x000066004d1f7a10 */ /* 0x042fe40007ffe0ff */
[-C--:B------:R-:W-:Y:S02]  /*10730*/  LEA.HI.X.SX32 R77, R77, R29.reuse, 0x2, P6 ;  /* 0x0000001d4d4d7211 */ /* 0x080fe400030f16ff */
[C---:B------:R-:W-:Y:S02]  /*10740*/  LEA R30, P6, R31.reuse, R28, 0x2 ;  /* 0x0000001c1f1e7211 */ /* 0x040fe400078c10ff */
[C---:B------:R-:W-:Y:S01]  /*10750*/  IADD3 R79, R31.reuse, c[0x0][0x198], RZ ;  /* 0x000066001f4f7a10 */ /* 0x040fe20007ffe0ff */
[----:B------:R1:W-:Y:S01]  /*10760*/  @P3 STG.E [R96.64], R233 ;  /* 0x000000e960003986 */ /* 0x0003e2000c101904 */
[----:B------:R-:W-:-:S02]  /*10770*/  LEA.HI.X.SX32 R31, R31, R29, 0x2, P6 ;  /* 0x0000001d1f1f7211 */ /* 0x000fc400030f16ff */
[----:B------:R-:W-:Y:S01]  /*10780*/  LEA R78, P6, R79, R28, 0x2 ;  /* 0x0000001c4f4e7211 */ /* 0x000fe200078c10ff */
[----:B------:R-:W-:Y:S01]  /*10790*/  @P1 STG.E [R98.64], R192 ;  /* 0x000000c062001986 */ /* 0x000fe2000c101904 */
[----:B------:R-:W-:-:S03]  /*107a0*/  IADD3 R196, R252, 0x6, RZ ;  /* 0x00000006fcc47810 */ /* 0x000fc60007ffe0ff */
[----:B------:R2:W-:Y:S01]  /*107b0*/  @P5 STG.E [R76.64], R193 ;  /* 0x000000c14c005986 */ /* 0x0005e2000c101904 */
[C---:B-1----:R-:W-:Y:S02]  /*107c0*/  IADD3 R97, R79.reuse, c[0x0][0x198], RZ ;  /* 0x000066004f617a10 */ /* 0x042fe40007ffe0ff */
[-C--:B------:R-:W-:Y:S02]  /*107d0*/  LEA.HI.X.SX32 R79, R79, R29.reuse, 0x2, P6 ;  /* 0x0000001d4f4f7211 */ /* 0x080fe400030f16ff */
[C---:B------:R-:W-:Y:S02]  /*107e0*/  LEA R96, P6, R97.reuse, R28, 0x2 ;  /* 0x0000001c61607211 */ /* 0x040fe400078c10ff */
[----:B------:R-:W-:Y:S02]  /*107f0*/  ISETP.LT.AND P3, PT, R196, c[0x0][0x17c], !P0 ;  /* 0x00005f00c4007a0c */ /* 0x000fe40004761270 */
[C---:B--2---:R-:W-:Y:S02]  /*10800*/  IADD3 R77, R97.reuse, c[0x0][0x198], RZ ;  /* 0x00006600614d7a10 */ /* 0x044fe40007ffe0ff */
[----:B------:R-:W-:Y:S01]  /*10810*/  IADD3 R0, R252, 0x7, RZ ;  /* 0x00000007fc007810 */ /* 0x000fe20007ffe0ff */
[----:B------:R1:W-:Y:S01]  /*10820*/  @P2 STG.E [R30.64], R124 ;  /* 0x0000007c1e002986 */ /* 0x0003e2000c101904 */
[----:B------:R-:W-:-:S02]  /*10830*/  LEA.HI.X.SX32 R97, R97, R29, 0x2, P6 ;  /* 0x0000001d61617211 */ /* 0x000fc400030f16ff */
[CC--:B------:R-:W-:Y:S02]  /*10840*/  LEA R76, P6, R77.reuse, R28.reuse, 0x2 ;  /* 0x0000001c4d4c7211 */ /* 0x0c0fe400078c10ff */
[----:B------:R-:W-:Y:S02]  /*10850*/  ISETP.LT.AND P1, PT, R0, c[0x0][0x17c], !P0 ;  /* 0x00005f0000007a0c */ /* 0x000fe40004721270 */
[----:B------:R-:W-:Y:S02]  /*10860*/  IADD3 R0, R252, 0x8, RZ ;  /* 0x00000008fc007810 */ /* 0x000fe40007ffe0ff */
[C---:B-1----:R-:W-:Y:S02]  /*10870*/  IADD3 R31, R77.reuse, c[0x0][0x198], RZ ;  /* 0x000066004d1f7a10 */ /* 0x042fe40007ffe0ff */
[----:B------:R-:W-:Y:S02]  /*10880*/  LEA.HI.X.SX32 R77, R77, R29, 0x2, P6 ;  /* 0x0000001d4d4d7211 */ /* 0x000fe400030f16ff */
[----:B------:R-:W-:-:S02]  /*10890*/  LEA R30, P6, R31, R28, 0x2 ;  /* 0x0000001c1f1e7211 */ /* 0x000fc400078c10ff */
[----:B------:R-:W-:Y:S02]  /*108a0*/  ISETP.LT.AND P5, PT, R0, c[0x0][0x17c], !P0 ;  /* 0x00005f0000007a0c */ /* 0x000fe400047a1270 */
[C---:B------:R-:W-:Y:S02]  /*108b0*/  IADD3 R98, R31.reuse, c[0x0][0x198], RZ ;  /* 0x000066001f627a10 */ /* 0x040fe40007ffe0ff */
[----:B------:R-:W-:Y:S01]  /*108c0*/  IADD3 R0, R252, 0x9, RZ ;  /* 0x00000009fc007810 */ /* 0x000fe20007ffe0ff */
[----:B------:R1:W-:Y:S01]  /*108d0*/  @P4 STG.E [R78.64], R125 ;  /* 0x0000007d4e004986 */ /* 0x0003e2000c101904 */
[----:B------:R-:W-:Y:S02]  /*108e0*/  LEA.HI.X.SX32 R31, R31, R29, 0x2, P6 ;  /* 0x0000001d1f1f7211 */ /* 0x000fe400030f16ff */
[----:B------:R-:W-:Y:S01]  /*108f0*/  ISETP.LT.AND P2, PT, R0, c[0x0][0x17c], !P0 ;  /* 0x00005f0000007a0c */ /* 0x000fe20004741270 */
[----:B------:R2:W-:Y:S01]  /*10900*/  @P3 STG.E [R96.64], R120 ;  /* 0x0000007860003986 */ /* 0x0005e2000c101904 */
[----:B------:R-:W-:-:S02]  /*10910*/  IADD3 R0, R252, 0xa, RZ ;  /* 0x0000000afc007810 */ /* 0x000fc40007ffe0ff */
[CC--:B-1----:R-:W-:Y:S02]  /*10920*/  LEA R78, P6, R98.reuse, R28.reuse, 0x2 ;  /* 0x0000001c624e7211 */ /* 0x0c2fe400078c10ff */
[C---:B--2---:R-:W-:Y:S01]  /*10930*/  IADD3 R97, R98.reuse, c[0x0][0x198], RZ ;  /* 0x0000660062617a10 */ /* 0x044fe20007ffe0ff */
[----:B------:R1:W-:Y:S01]  /*10940*/  @P1 STG.E [R76.64], R121 ;  /* 0x000000794c001986 */ /* 0x0003e2000c101904 */
[----:B------:R-:W-:Y:S02]  /*10950*/  LEA.HI.X.SX32 R79, R98, R29, 0x2, P6 ;  /* 0x0000001d624f7211 */ /* 0x000fe400030f16ff */
[----:B------:R-:W-:Y:S02]  /*10960*/  LEA R96, P6, R97, R28, 0x2 ;  /* 0x0000001c61607211 */ /* 0x000fe400078c10ff */
[----:B------:R-:W-:Y:S02]  /*10970*/  ISETP.LT.AND P4, PT, R0, c[0x0][0x17c], !P0 ;  /* 0x00005f0000007a0c */ /* 0x000fe40004781270 */
[----:B------:R-:W-:-:S02]  /*10980*/  IADD3 R0, R252, 0xb, RZ ;  /* 0x0000000bfc007810 */ /* 0x000fc40007ffe0ff */
[C---:B-1----:R-:W-:Y:S02]  /*10990*/  IADD3 R77, R97.reuse, c[0x0][0x198], RZ ;  /* 0x00006600614d7a10 */ /* 0x042fe40007ffe0ff */
[-C--:B------:R-:W-:Y:S02]  /*109a0*/  LEA.HI.X.SX32 R97, R97, R29.reuse, 0x2, P6 ;  /* 0x0000001d61617211 */ /* 0x080fe400030f16ff */
[C---:B------:R-:W-:Y:S02]  /*109b0*/  LEA R76, P6, R77.reuse, R28, 0x2 ;  /* 0x0000001c4d4c7211 */ /* 0x040fe400078c10ff */
[----:B------:R-:W-:Y:S02]  /*109c0*/  ISETP.LT.AND P3, PT, R0, c[0x0][0x17c], !P0 ;  /* 0x00005f0000007a0c */ /* 0x000fe40004761270 */
[C---:B------:R-:W-:Y:S02]  /*109d0*/  IADD3 R98, R77.reuse, c[0x0][0x198], RZ ;  /* 0x000066004d627a10 */ /* 0x040fe40007ffe0ff */
[----:B------:R-:W-:Y:S01]  /*109e0*/  IADD3 R0, R252, 0xc, RZ ;  /* 0x0000000cfc007810 */ /* 0x000fe20007ffe0ff */
[----:B------:R1:W-:Y:S01]  /*109f0*/  @P5 STG.E [R30.64], R208 ;  /* 0x000000d01e005986 */ /* 0x0003e2000c101904 */
[----:B------:R-:W-:-:S02]  /*10a00*/  LEA.HI.X.SX32 R77, R77, R29, 0x2, P6 ;  /* 0x0000001d4d4d7211 */ /* 0x000fc400030f16ff */
[----:B------:R-:W-:Y:S01]  /*10a10*/  ISETP.LT.AND P1, PT, R0, c[0x0][0x17c], !P0 ;  /* 0x00005f0000007a0c */ /* 0x000fe20004721270 */
[----:B------:R2:W-:Y:S01]  /*10a20*/  @P2 STG.E [R78.64], R209 ;  /* 0x000000d14e002986 */ /* 0x0005e2000c101904 */
[----:B------:R-:W-:Y:S02]  /*10a30*/  IADD3 R0, R252, 0xd, RZ ;  /* 0x0000000dfc007810 */ /* 0x000fe40007ffe0ff */
[CC--:B-1----:R-:W-:Y:S02]  /*10a40*/  LEA R30, P6, R98.reuse, R28.reuse, 0x2 ;  /* 0x0000001c621e7211 */ /* 0x0c2fe400078c10ff */
[C---:B--2---:R-:W-:Y:S01]  /*10a50*/  IADD3 R79, R98.reuse, c[0x0][0x198], RZ ;  /* 0x00006600624f7a10 */ /* 0x044fe20007ffe0ff */
[----:B------:R1:W-:Y:S01]  /*10a60*/  @P4 STG.E [R96.64], R188 ;  /* 0x000000bc60004986 */ /* 0x0003e2000c101904 */
[----:B------:R-:W-:Y:S02]  /*10a70*/  LEA.HI.X.SX32 R31, R98, R29, 0x2, P6 ;  /* 0x0000001d621f7211 */ /* 0x000fe400030f16ff */
[----:B------:R-:W-:-:S02]  /*10a80*/  LEA R78, P6, R79, R28, 0x2 ;  /* 0x0000001c4f4e7211 */ /* 0x000fc400078c10ff */
[----:B------:R-:W-:Y:S02]  /*10a90*/  ISETP.LT.AND P5, PT, R0, c[0x0][0x17c], !P0 ;  /* 0x00005f0000007a0c */ /* 0x000fe400047a1270 */
[----:B------:R-:W-:Y:S02]  /*10aa0*/  IADD3 R0, R252, 0xe, RZ ;  /* 0x0000000efc007810 */ /* 0x000fe40007ffe0ff */
[C---:B-1----:R-:W-:Y:S02]  /*10ab0*/  IADD3 R97, R79.reuse, c[0x0][0x198], RZ ;  /* 0x000066004f617a10 */ /* 0x042fe40007ffe0ff */
[----:B------:R-:W-:Y:S02]  /*10ac0*/  LEA.HI.X.SX32 R79, R79, R29, 0x2, P6 ;  /* 0x0000001d4f4f7211 */ /* 0x000fe400030f16ff */
[----:B------:R-:W-:Y:S02]  /*10ad0*/  LEA R96, P6, R97, R28, 0x2 ;  /* 0x0000001c61607211 */ /* 0x000fe400078c10ff */
[----:B------:R-:W-:-:S02]  /*10ae0*/  ISETP.LT.AND P2, PT, R0, c[0x0][0x17c], !P0 ;  /* 0x00005f0000007a0c */ /* 0x000fc40004741270 */
[C---:B------:R-:W-:Y:S02]  /*10af0*/  IADD3 R98, R97.reuse, c[0x0][0x198], RZ ;  /* 0x0000660061627a10 */ /* 0x040fe40007ffe0ff */
[----:B------:R-:W-:Y:S01]  /*10b00*/  IADD3 R0, R252, 0xf, RZ ;  /* 0x0000000ffc007810 */ /* 0x000fe20007ffe0ff */
[----:B------:R1:W-:Y:S01]  /*10b10*/  @P3 STG.E [R76.64], R189 ;  /* 0x000000bd4c003986 */ /* 0x0003e2000c101904 */
[----:B------:R-:W-:Y:S02]  /*10b20*/  LEA.HI.X.SX32 R97, R97, R29, 0x2, P6 ;  /* 0x0000001d61617211 */ /* 0x000fe400030f16ff */
[----:B------:R-:W-:Y:S01]  /*10b30*/  ISETP.LT.AND P4, PT, R0, c[0x0][0x17c], !P0 ;  /* 0x00005f0000007a0c */ /* 0x000fe20004781270 */
[----:B------:R2:W-:Y:S01]  /*10b40*/  @P1 STG.E [R30.64], R116 ;  /* 0x000000741e001986 */ /* 0x0005e2000c101904 */
[----:B------:R-:W-:Y:S02]  /*10b50*/  IADD3 R0, R252, 0x10, RZ ;  /* 0x00000010fc007810 */ /* 0x000fe40007ffe0ff */
[----:B-1----:R-:W-:-:S02]  /*10b60*/  LEA R76, P6, R98, R28, 0x2 ;  /* 0x0000001c624c7211 */ /* 0x002fc400078c10ff */
[C---:B--2---:R-:W-:Y:S01]  /*10b70*/  IADD3 R31, R98.reuse, c[0x0][0x198], RZ ;  /* 0x00006600621f7a10 */ /* 0x044fe20007ffe0ff */
[----:B------:R1:W-:Y:S01]  /*10b80*/  @P5 STG.E [R78.64], R117 ;  /* 0x000000754e005986 */ /* 0x0003e2000c101904 */
[----:B------:R-:W-:Y:S02]  /*10b90*/  LEA.HI.X.SX32 R77, R98, R29, 0x2, P6 ;  /* 0x0000001d624d7211 */ /* 0x000fe400030f16ff */
[C---:B------:R-:W-:Y:S02]  /*10ba0*/  LEA R30, P6, R31.reuse, R28, 0x2 ;  /* 0x0000001c1f1e7211 */ /* 0x040fe400078c10ff */
[----:B------:R-:W-:Y:S02]  /*10bb0*/  ISETP.LT.AND P3, PT, R0, c[0x0][0x17c], !P0 ;  /* 0x00005f0000007a0c */ /* 0x000fe40004761270 */
[----:B------:R-:W-:Y:S02]  /*10bc0*/  IADD3 R0, R252, 0x11, RZ ;  /* 0x00000011fc007810 */ /* 0x000fe40007ffe0ff */
[----:B-1----:R-:W-:-:S02]  /*10bd0*/  IADD3 R79, R31, c[0x0][0x198], RZ ;  /* 0x000066001f4f7a10 */ /* 0x002fc40007ffe0ff */
        /* <DEDUP_REMOVED lines=47> */
[C---:B--2---:R-:W-:Y:S02]  /*10ed0*/  IADD3 R17, R98.reuse, c[0x0][0x198], RZ ;  /* 0x0000660062117a10 */ /* 0x044fe40007ffe0ff */
[----:B------:R-:W-:Y:S02]  /*10ee0*/  LEA.HI.X.SX32 R31, R98, R29, 0x2, P6 ;  /* 0x0000001d621f7211 */ /* 0x000fe400030f16ff */
[----:B------:R-:W-:-:S02]  /*10ef0*/  LEA R16, P6, R17, R28, 0x2 ;  /* 0x0000001c11107211 */ /* 0x000fc400078c10ff */
[----:B------:R-:W-:Y:S02]  /*10f00*/  ISETP.LT.AND P4, PT, R0, c[0x0][0x17c], !P0 ;  /* 0x00005f0000007a0c */ /* 0x000fe40004781270 */
[C---:B------:R-:W-:Y:S02]  /*10f10*/  IADD3 R79, R17.reuse, c[0x0][0x198], RZ ;  /* 0x00006600114f7a10 */ /* 0x040fe40007ffe0ff */
[----:B------:R-:W-:Y:S01]  /*10f20*/  IADD3 R0, R252, 0x1a, RZ ;  /* 0x0000001afc007810 */ /* 0x000fe20007ffe0ff */
[----:B------:R1:W-:Y:S01]  /*10f30*/  @P1 STG.E [R96.64], R104 ;  /* 0x0000006860001986 */ /* 0x0003e2000c101904 */
[----:B------:R-:W-:Y:S02]  /*10f40*/  LEA.HI.X.SX32 R17, R17, R29, 0x2, P6 ;  /* 0x0000001d11117211 */ /* 0x000fe400030f16ff */
[----:B------:R-:W-:Y:S02]  /*10f50*/  LEA R78, P6, R79, R28, 0x2 ;  /* 0x0000001c4f4e7211 */ /* 0x000fe400078c10ff */
[----:B------:R-:W-:-:S02]  /*10f60*/  ISETP.LT.AND P3, PT, R0, c[0x0][0x17c], !P0 ;  /* 0x00005f0000007a0c */ /* 0x000fc40004761270 */
[----:B------:R-:W-:Y:S01]  /*10f70*/  IADD3 R0, R252, 0x1b, RZ ;  /* 0x0000001bfc007810 */ /* 0x000fe20007ffe0ff */
[----:B------:R2:W-:Y:S01]  /*10f80*/  @P5 STG.E [R76.64], R105 ;  /* 0x000000694c005986 */ /* 0x0005e2000c101904 */
[----:B-1----:R-:W-:-:S03]  /*10f90*/  IADD3 R96, R79, c[0x0][0x198], RZ ;  /* 0x000066004f607a10 */ /* 0x002fc60007ffe0ff */
[----:B------:R1:W-:Y:S01]  /*10fa0*/  @P2 STG.E [R30.64], R200 ;  /* 0x000000c81e002986 */ /* 0x0003e2000c101904 */
[-C--:B------:R-:W-:Y:S02]  /*10fb0*/  LEA.HI.X.SX32 R79, R79, R29.reuse, 0x2, P6 ;  /* 0x0000001d4f4f7211 */ /* 0x080fe400030f16ff */
[----:B------:R-:W-:Y:S02]  /*10fc0*/  ISETP.LT.AND P1, PT, R0, c[0x0][0x17c], !P0 ;  /* 0x00005f0000007a0c */ /* 0x000fe40004721270 */
[----:B------:R-:W-:Y:S02]  /*10fd0*/  IADD3 R0, R252, 0x1c, RZ ;  /* 0x0000001cfc007810 */ /* 0x000fe40007ffe0ff */
[C---:B--2---:R-:W-:Y:S01]  /*10fe0*/  LEA R76, P6, R96.reuse, R28, 0x2 ;  /* 0x0000001c604c7211 */ /* 0x044fe200078c10ff */
[----:B------:R2:W-:Y:S01]  /*10ff0*/  @P4 STG.E [R16.64], R201 ;  /* 0x000000c910004986 */ /* 0x0005e2000c101904 */
[C---:B-1----:R-:W-:Y:S02]  /*11000*/  IADD3 R31, R96.reuse, c[0x0][0x198], RZ ;  /* 0x00006600601f7a10 */ /* 0x042fe40007ffe0ff */
[----:B------:R-:W-:-:S02]  /*11010*/  LEA.HI.X.SX32 R77, R96, R29, 0x2, P6 ;  /* 0x0000001d604d7211 */ /* 0x000fc400030f16ff */
[CC--:B------:R-:W-:Y:S02]  /*11020*/  LEA R30, P6, R31.reuse, R28.reuse, 0x2 ;  /* 0x0000001c1f1e7211 */ /* 0x0c0fe400078c10ff */
[----:B------:R-:W-:Y:S02]  /*11030*/  ISETP.LT.AND P5, PT, R0, c[0x0][0x17c], !P0 ;  /* 0x00005f0000007a0c */ /* 0x000fe400047a1270 */
[C---:B--2---:R-:W-:Y:S02]  /*11040*/  IADD3 R17, R31.reuse, c[0x0][0x198], RZ ;  /* 0x000066001f117a10 */ /* 0x044fe40007ffe0ff */
[----:B------:R-:W-:Y:S02]  /*11050*/  IADD3 R0, R252, 0x1d, RZ ;  /* 0x0000001dfc007810 */ /* 0x000fe40007ffe0ff */
        /* <DEDUP_REMOVED lines=19> */
[----:B------:R-:W-:Y:S02]  /*11190*/  LEA R30, P6, R12, R28, 0x2 ;  /* 0x0000001c0c1e7211 */ /* 0x000fe400078c10ff */
[----:B------:R-:W-:Y:S02]  /*111a0*/  ISETP.LT.AND P1, PT, R0, c[0x0][0x17c], !P0 ;  /* 0x00005f0000007a0c */ /* 0x000fe40004721270 */
[----:B------:R-:W-:Y:S02]  /*111b0*/  IADD3 R76, R12, c[0x0][0x198], RZ ;  /* 0x000066000c4c7a10 */ /* 0x000fe40007ffe0ff */
[----:B------:R-:W-:Y:S01]  /*111c0*/  IADD3 R0, R252, 0x21, RZ ;  /* 0x00000021fc007810 */ /* 0x000fe20007ffe0ff */
[----:B------:R1:W-:Y:S01]  /*111d0*/  @P2 STG.E [R16.64], R13 ;  /* 0x0000000d10002986 */ /* 0x0003e2000c101904 */
[----:B------:R-:W-:-:S02]  /*111e0*/  LEA.HI.X.SX32 R31, R12, R29, 0x2, P6 ;  /* 0x0000001d0c1f7211 */ /* 0x000fc400030f16ff */
[----:B------:R-:W-:Y:S01]  /*111f0*/  LEA R12, P6, R76, R28, 0x2 ;  /* 0x0000001c4c0c7211 */ /* 0x000fe200078c10ff */
[----:B------:R2:W-:Y:S01]  /*11200*/  @P4 STG.E [R78.64], R8 ;  /* 0x000000084e004986 */ /* 0x0005e2000c101904 */
[----:B------:R-:W-:Y:S02]  /*11210*/  ISETP.LT.AND P5, PT, R0, c[0x0][0x17c], !P0 ;  /* 0x00005f0000007a0c */ /* 0x000fe400047a1270 */
[----:B------:R-:W-:Y:S01]  /*11220*/  IADD3 R0, R252, 0x22, RZ ;  /* 0x00000022fc007810 */ /* 0x000fe20007ffe0ff */
[----:B------:R3:W-:Y:S01]  /*11230*/  @P3 STG.E [R4.64], R9 ;  /* 0x0000000904003986 */ /* 0x0007e2000c101904 */
[C---:B-1----:R-:W-:Y:S02]  /*11240*/  LEA.HI.X.SX32 R13, R76.reuse, R29, 0x2, P6 ;  /* 0x0000001d4c0d7211 */ /* 0x042fe400030f16ff */
[----:B--2---:R-:W-:Y:S02]  /*11250*/  IADD3 R8, R76, c[0x0][0x198], RZ ;  /* 0x000066004c087a10 */ /* 0x004fe40007ffe0ff */
[----:B------:R-:W-:-:S02]  /*11260*/  ISETP.LT.AND P2, PT, R0, c[0x0][0x17c], !P0 ;  /* 0x00005f0000007a0c */ /* 0x000fc40004741270 */
[CC--:B------:R-:W-:Y:S02]  /*11270*/  LEA R16, P6, R8.reuse, R28.reuse, 0x2 ;  /* 0x0000001c08107211 */ /* 0x0c0fe400078c10ff */
[----:B---3--:R-:W-:Y:S02]  /*11280*/  IADD3 R5, R8, c[0x0][0x198], RZ ;  /* 0x0000660008057a10 */ /* 0x008fe40007ffe0ff */
[----:B------:R-:W-:Y:S02]  /*11290*/  IADD3 R0, R252, 0x23, RZ ;  /* 0x00000023fc007810 */ /* 0x000fe40007ffe0ff */
[----:B------:R-:W-:Y:S02]  /*112a0*/  LEA.HI.X.SX32 R17, R8, R29, 0x2, P6 ;  /* 0x0000001d08117211 */ /* 0x000fe400030f16ff */
[----:B------:R-:W-:Y:S02]  /*112b0*/  LEA R4, P6, R5, R28, 0x2 ;  /* 0x0000001c05047211 */ /* 0x000fe400078c10ff */
[----:B------:R-:W-:-:S02]  /*112c0*/  ISETP.LT.AND P4, PT, R0, c[0x0][0x17c], !P0 ;  /* 0x00005f0000007a0c */ /* 0x000fc40004781270 */
[C---:B------:R-:W-:Y:S02]  /*112d0*/  IADD3 R9, R5.reuse, c[0x0][0x198], RZ ;  /* 0x0000660005097a10 */ /* 0x040fe40007ffe0ff */
[----:B------:R-:W-:Y:S01]  /*112e0*/  IADD3 R0, R252, 0x24, RZ ;  /* 0x00000024fc007810 */ /* 0x000fe20007ffe0ff */
[----:B------:R-:W-:Y:S01]  /*112f0*/  @P1 STG.E [R30.64], R234 ;  /* 0x000000ea1e001986 */ /* 0x000fe2000c101904 */
[----:B------:R-:W-:Y:S02]  /*11300*/  LEA.HI.X.SX32 R5, R5, R29, 0x2, P6 ;  /* 0x0000001d05057211 */ /* 0x000fe400030f16ff */
[----:B------:R-:W-:Y:S01]  /*11310*/  LEA R8, P6, R9, R28, 0x2 ;  /* 0x0000001c09087211 */ /* 0x000fe200078c10ff */
[----:B------:R1:W-:Y:S01]  /*11320*/  @P5 STG.E [R12.64], R235 ;  /* 0x000000eb0c005986 */ /* 0x0003e2000c101904 */
[----:B------:R-:W-:Y:S02]  /*11330*/  ISETP.LT.AND P3, PT, R0, c[0x0][0x17c], !P0 ;  /* 0x00005f0000007a0c */ /* 0x000fe40004761270 */
[----:B------:R-:W-:Y:S01]  /*11340*/  IADD3 R0, R252, 0x25, RZ ;  /* 0x00000025fc007810 */ /* 0x000fe20007ffe0ff */
[----:B------:R2:W-:Y:S03]  /*11350*/  @P2 STG.E [R16.64], R194 ;  /* 0x000000c210002986 */ /* 0x0005e6000c101904 */
[----:B------:R-:W-:-:S02]  /*11360*/  ISETP.LT.AND P1, PT, R0, c[0x0][0x17c], !P0 ;  /* 0x00005f0000007a0c */ /* 0x000fc40004721270 */
[C---:B-1----:R-:W-:Y:S02]  /*11370*/  IADD3 R13, R9.reuse, c[0x0][0x198], RZ ;  /* 0x00006600090d7a10 */ /* 0x042fe40007ffe0ff */
[-C--:B------:R-:W-:Y:S02]  /*11380*/  LEA.HI.X.SX32 R9, R9, R29.reuse, 0x2, P6 ;  /* 0x0000001d09097211 */ /* 0x080fe400030f16ff */
[C---:B------:R-:W-:Y:S02]  /*11390*/  LEA R12, P6, R13.reuse, R28, 0x2 ;  /* 0x0000001c0d0c7211 */ /* 0x040fe400078c10ff */
[C---:B--2---:R-:W-:Y:S02]  /*113a0*/  IADD3 R17, R13.reuse, c[0x0][0x198], RZ ;  /* 0x000066000d117a10 */ /* 0x044fe40007ffe0ff */
[----:B------:R-:W-:Y:S02]  /*113b0*/  IADD3 R0, R252, 0x26, RZ ;  /* 0x00000026fc007810 */ /* 0x000fe40007ffe0ff */
[----:B------:R-:W-:-:S02]  /*113c0*/  LEA.HI.X.SX32 R13, R13, R29, 0x2, P6 ;  /* 0x0000001d0d0d7211 */ /* 0x000fc400030f16ff */
[C---:B------:R-:W-:Y:S02]  /*113d0*/  LEA R16, P6, R17.reuse, R28, 0x2 ;  /* 0x0000001c11107211 */ /* 0x040fe400078c10ff */
        /* <DEDUP_REMOVED lines=145> */
[----:B------:R-:W-:Y:S02]  /*11cf0*/  IADD3 R18, R6, c[0x0][0x198], RZ ;  /* 0x0000660006127a10 */ /* 0x000fe40007ffe0ff */
[----:B------:R-:W-:Y:S01]  /*11d00*/  IADD3 R0, R252, 0x3f, RZ ;  /* 0x0000003ffc007810 */ /* 0x000fe20007ffe0ff */
[----:B------:R1:W-:Y:S01]  /*11d10*/  @P2 STG.E [R4.64], R7 ;  /* 0x0000000704002986 */ /* 0x0003e2000c101904 */
[----:B------:R-:W-:Y:S02]  /*11d20*/  LEA.HI.X.SX32 R17, R6, R29, 0x2, P6 ;  /* 0x0000001d06117211 */ /* 0x000fe400030f16ff */
[----:B------:R-:W-:Y:S02]  /*11d30*/  ISETP.LT.AND P5, PT, R0, c[0x0][0x17c], !P0 ;  /* 0x00005f0000007a0c */ /* 0x000fe400047a1270 */
[----:B------:R-:W-:Y:S01]  /*11d40*/  IADD3 R0, R252, 0x40, RZ ;  /* 0x00000040fc007810 */ /* 0x000fe20007ffe0ff */
[----:B------:R2:W-:Y:S01]  /*11d50*/  @P4 STG.E [R8.64], R14 ;  /* 0x0000000e08004986 */ /* 0x0005e2000c101904 */
[----:B-1----:R-:W-:-:S02]  /*11d60*/  LEA R4, P6, R18, R28, 0x2 ;  /* 0x0000001c12047211 */ /* 0x002fc400078c10ff */
[C---:B------:R-:W-:Y:S02]  /*11d70*/  IADD3 R7, R18.reuse, c[0x0][0x198], RZ ;  /* 0x0000660012077a10 */ /* 0x040fe40007ffe0ff */
[-C--:B------:R-:W-:Y:S02]  /*11d80*/  LEA.HI.X.SX32 R5, R18, R29.reuse, 0x2, P6 ;  /* 0x0000001d12057211 */ /* 0x080fe400030f16ff */
[C---:B------:R-:W-:Y:S02]  /*11d90*/  LEA R6, P6, R7.reuse, R28, 0x2 ;  /* 0x0000001c07067211 */ /* 0x040fe400078c10ff */
[----:B------:R-:W-:Y:S02]  /*11da0*/  ISETP.LT.AND P2, PT, R0, c[0x0][0x17c], !P0 ;  /* 0x00005f0000007a0c */ /* 0x000fe40004741270 */
[C---:B--2---:R-:W-:Y:S02]  /*11db0*/  IADD3 R9, R7.reuse, c[0x0][0x198], RZ ;  /* 0x0000660007097a10 */ /* 0x044fe40007ffe0ff */
[----:B------:R-:W-:Y:S01]  /*11dc0*/  IADD3 R0, R252, 0x41, RZ ;  /* 0x00000041fc007810 */ /* 0x000fe20007ffe0ff */
[----:B------:R1:W-:Y:S01]  /*11dd0*/  @P3 STG.E [R12.64], R15 ;  /* 0x0000000f0c003986 */ /* 0x0003e2000c101904 */
[----:B------:R-:W-:-:S02]  /*11de0*/  LEA.HI.X.SX32 R7, R7, R29, 0x2, P6 ;  /* 0x0000001d07077211 */ /* 0x000fc400030f16ff */
[C---:B------:R-:W-:Y:S02]  /*11df0*/  LEA R8, P6, R9.reuse, R28, 0x2 ;  /* 0x0000001c09087211 */ /* 0x040fe400078c10ff */
[----:B------:R-:W-:Y:S02]  /*11e00*/  ISETP.LT.AND P4, PT, R0, c[0x0][0x17c], !P0 ;  /* 0x00005f0000007a0c */ /* 0x000fe40004781270 */
[----:B------:R-:W-:Y:S01]  /*11e10*/  IADD3 R0, R252, 0x42, RZ ;  /* 0x00000042fc007810 */ /* 0x000fe20007ffe0ff */
[----:B------:R-:W-:Y:S01]  /*11e20*/  @P1 STG.E [R16.64], R10 ;  /* 0x0000000a10001986 */ /* 0x000fe2000c101904 */
[----:B-1----:R-:W-:-:S03]  /*11e30*/  IADD3 R13, R9, c[0x0][0x198], RZ ;  /* 0x00006600090d7a10 */ /* 0x002fc60007ffe0ff */
[----:B------:R1:W-:Y:S01]  /*11e40*/  @P5 STG.E [R4.64], R11 ;  /* 0x0000000b04005986 */ /* 0x0003e2000c101904 */
[-C--:B------:R-:W-:Y:S02]  /*11e50*/  LEA.HI.X.SX32 R9, R9, R29.reuse, 0x2, P6 ;  /* 0x0000001d09097211 */ /* 0x080fe400030f16ff */
[C---:B------:R-:W-:Y:S02]  /*11e60*/  LEA R12, P6, R13.reuse, R28, 0x2 ;  /* 0x0000001c0d0c7211 */ /* 0x040fe400078c10ff */
[----:B------:R-:W-:Y:S02]  /*11e70*/  ISETP.LT.AND P3, PT, R0, c[0x0][0x17c], !P0 ;  /* 0x00005f0000007a0c */ /* 0x000fe40004761270 */
[----:B------:R-:W-:Y:S01]  /*11e80*/  IADD3 R0, R252, 0x43, RZ ;  /* 0x00000043fc007810 */ /* 0x000fe20007ffe0ff */
        /* <DEDUP_REMOVED lines=14> */
[----:B------:R-:W-:Y:S02]  /*11f70*/  ISETP.LT.AND P2, PT, R0, c[0x0][0x17c], !P0 ;  /* 0x00005f0000007a0c */ /* 0x000fe40004741270 */
[----:B------:R-:W-:-:S02]  /*11f80*/  IADD3 R11, R10, c[0x0][0x198], RZ ;  /* 0x000066000a0b7a10 */ /* 0x000fc40007ffe0ff */
[----:B------:R-:W-:Y:S01]  /*11f90*/  IADD3 R0, R252, 0x46, RZ ;  /* 0x00000046fc007810 */ /* 0x000fe20007ffe0ff */
[----:B------:R-:W-:Y:S01]  /*11fa0*/  @P3 STG.E [R12.64], R148 ;  /* 0x000000940c003986 */ /* 0x000fe2000c101904 */
[----:B-1----:R-:W-:-:S03]  /*11fb0*/  LEA R8, P6, R10, R28, 0x2 ;  /* 0x0000001c0a087211 */ /* 0x002fc600078c10ff */
[----:B------:R1:W-:Y:S01]  /*11fc0*/  @P1 STG.E [R4.64], R149 ;  /* 0x0000009504001986 */ /* 0x0003e2000c101904 */
[----:B------:R-:W-:Y:S02]  /*11fd0*/  ISETP.LT.AND P4, PT, R0, c[0x0][0x17c], !P0 ;  /* 0x00005f0000007a0c */ /* 0x000fe40004781270 */
[-C--:B------:R-:W-:Y:S02]  /*11fe0*/  LEA.HI.X.SX32 R9, R10, R29.reuse, 0x2, P6 ;  /* 0x0000001d0a097211 */ /* 0x080fe400030f16ff */
[C---:B------:R-:W-:Y:S02]  /*11ff0*/  LEA R10, P6, R11.reuse, R28, 0x2 ;  /* 0x0000001c0b0a7211 */ /* 0x040fe400078c10ff */
[----:B------:R-:W-:Y:S02]  /*12000*/  IADD3 R0, R252, 0x47, RZ ;  /* 0x00000047fc007810 */ /* 0x000fe40007ffe0ff */
[C---:B-1----:R-:W-:Y:S02]  /*12010*/  IADD3 R5, R11.reuse, c[0x0][0x198], RZ ;  /* 0x000066000b057a10 */ /* 0x042fe40007ffe0ff */
        /* <DEDUP_REMOVED lines=279> */
[----:B------:R-:W-:-:S03]  /*13190*/  IADD3 R0, R252, 0x76, RZ ;  /* 0x00000076fc007810 */ /* 0x000fc60007ffe0ff */
[----:B------:R-:W-:Y:S01]  /*131a0*/  LDS.128 R60, [R245+0x1000] ;  /* 0x00100000f53c7984 */ /* 0x000fe20000000c00 */
        /* <DEDUP_REMOVED lines=18> */
[C---:B-1----:R-:W-:Y:S01]  /*132d0*/  LEA R6, P6, R12.reuse, R28, 0x2 ;  /* 0x0000001c0c067211 */ /* 0x042fe200078c10ff */
[----:B------:R-:W-:Y:S01]  /*132e0*/  LDS.128 R64, [R2+0x1000] ;  /* 0x0010000002407984 */ /* 0x000fe20000000c00 */
[----:B--2---:R-:W-:-:S03]  /*132f0*/  IADD3 R9, R12, c[0x0][0x198], RZ ;  /* 0x000066000c097a10 */ /* 0x004fc60007ffe0ff */
[----:B------:R1:W-:Y:S01]  /*13300*/  @P5 STG.E [R10.64], R34 ;  /* 0x000000220a005986 */ /* 0x0003e2000c101904 */
[-C--:B------:R-:W-:Y:S02]  /*13310*/  LEA.HI.X.SX32 R7, R12, R29.reuse, 0x2, P6 ;  /* 0x0000001d0c077211 */ /* 0x080fe400030f16ff */
[C---:B------:R-:W-:Y:S02]  /*13320*/  LEA R8, P6, R9.reuse, R28, 0x2 ;  /* 0x0000001c09087211 */ /* 0x040fe400078c10ff */
[----:B------:R-:W-:Y:S02]  /*13330*/  ISETP.LT.AND P3, PT, R0, c[0x0][0x17c], !P0 ;  /* 0x00005f0000007a0c */ /* 0x000fe40004761270 */
        /* <DEDUP_REMOVED lines=17> */
[----:B------:R-:W-:Y:S01]  /*13450*/  ISETP.LT.AND P2, PT, R0, c[0x0][0x17c], !P0 ;  /* 0x00005f0000007a0c */ /* 0x000fe20004741270 */
[----:B------:R-:W-:Y:S01]  /*13460*/  LDS.128 R48, [R2+0x2000] ;  /* 0x0020000002307984 */ /* 0x000fe20000000c00 */
        /* <DEDUP_REMOVED lines=254> */
[----:B------:R-:W-:Y:S01]  /*14450*/  ISETP.LT.AND P3, PT, R0, c[0x0][0x17c], !P0 ;  /* 0x00005f0000007a0c */ /* 0x000fe20004761270 */
[----:B------:R-:W-:Y:S01]  /*14460*/  LDS.128 R68, [R3] ;  /* 0x0000000003447984 */ /* 0x000fe20000000c00 */
        /* <DEDUP_REMOVED lines=35> */
[----:B------:R-:W-:Y:S01]  /*146a0*/  ISETP.LT.AND P1, PT, R0, c[0x0][0x17c], !P0 ;  /* 0x00005f0000007a0c */ /* 0x000fe20004721270 */
[----:B------:R-:W-:Y:S01]  /*146b0*/  LDS.128 R40, [R244+0x2000] ;  /* 0x00200000f4287984 */ /* 0x000fe20000000c00 */
        /* <DEDUP_REMOVED lines=90> */
[----:B------:R-:W-:Y:S02]  /*14c60*/  IADD3 R15, R4, c[0x0][0x198], RZ ;  /* 0x00006600040f7a10 */ /* 0x000fe40007ffe0ff */
[----:B------:R-:W-:Y:S01]  /*14c70*/  IADD3 R0, R252, 0xbc, RZ ;  /* 0x000000bcfc007810 */ /* 0x000fe20007ffe0ff */
[----:B------:R-:W-:Y:S01]  /*14c80*/  @P2 STG.E [R6.64], R58 ;  /* 0x0000003a06002986 */ /* 0x000fe2000c101904 */
[----:B------:R-:W-:Y:S02]  /*14c90*/  LEA.HI.X.SX32 R13, R4, R29, 0x2, P6 ;  /* 0x0000001d040d7211 */ /* 0x000fe400030f16ff */
[----:B------:R-:W-:Y:S01]  /*14ca0*/  LEA R14, P6, R15, R28, 0x2 ;  /* 0x0000001c0f0e7211 */ /* 0x000fe200078c10ff */
[----:B------:R1:W-:Y:S01]  /*14cb0*/  @P4 STG.E [R8.64], R59 ;  /* 0x0000003b08004986 */ /* 0x0003e2000c101904 */
[----:B------:R-:W-:-:S03]  /*14cc0*/  ISETP.LT.AND P5, PT, R0, c[0x0][0x17c], !P0 ;  /* 0x00005f0000007a0c */ /* 0x000fc600047a1270 */
[----:B------:R-:W2:Y:S01]  /*14cd0*/  LDS.128 R4, [R2] ;  /* 0x0000000002047984 */ /* 0x000ea20000000c00 */
[----:B------:R-:W-:-:S03]  /*14ce0*/  IADD3 R0, R252, 0xbd, RZ ;  /* 0x000000bdfc007810 */ /* 0x000fc60007ffe0ff */
[----:B------:R-:W-:Y:S01]  /*14cf0*/  LDS.128 R56, [R244+0x1000] ;  /* 0x00100000f4387984 */ /* 0x000fe20000000c00 */
[C---:B-1----:R-:W-:Y:S02]  /*14d00*/  IADD3 R8, R15.reuse, c[0x0][0x198], RZ ;  /* 0x000066000f087a10 */ /* 0x042fe40007ffe0ff */
[-C--:B------:R-:W-:Y:S02]  /*14d10*/  LEA.HI.X.SX32 R15, R15, R29.reuse, 0x2, P6 ;  /* 0x0000001d0f0f7211 */ /* 0x080fe400030f16ff */
[----:B------:R-:W-:Y:S02]  /*14d20*/  LEA R16, P6, R8, R28, 0x2 ;  /* 0x0000001c08107211 */ /* 0x000fe400078c10ff */
[----:B------:R-:W-:Y:S02]  /*14d30*/  ISETP.LT.AND P2, PT, R0, c[0x0][0x17c], !P0 ;  /* 0x00005f0000007a0c */ /* 0x000fe40004741270 */
[----:B------:R-:W-:Y:S02]  /*14d40*/  IADD3 R19, R8, c[0x0][0x198], RZ ;  /* 0x0000660008137a10 */ /* 0x000fe40007ffe0ff */
[----:B------:R-:W-:Y:S01]  /*14d50*/  IADD3 R0, R252, 0xbe, RZ ;  /* 0x000000befc007810 */ /* 0x000fe20007ffe0ff */
[----:B------:R-:W-:Y:S01]  /*14d60*/  @P3 STG.E [R10.64], R94 ;  /* 0x0000005e0a003986 */ /* 0x000fe2000c101904 */
[----:B------:R-:W-:-:S02]  /*14d70*/  LEA.HI.X.SX32 R17, R8, R29, 0x2, P6 ;  /* 0x0000001d08117211 */ /* 0x000fc400030f16ff */
[----:B------:R-:W-:Y:S01]  /*14d80*/  LEA R18, P6, R19, R28, 0x2 ;  /* 0x0000001c13127211 */ /* 0x000fe200078c10ff */
[----:B------:R1:W-:Y:S01]  /*14d90*/  @P1 STG.E [R12.64], R95 ;  /* 0x0000005f0c001986 */ /* 0x0003e2000c101904 */
[----:B------:R-:W-:-:S03]  /*14da0*/  ISETP.LT.AND P4, PT, R0, c[0x0][0x17c], !P0 ;  /* 0x00005f0000007a0c */ /* 0x000fc60004781270 */
[----:B------:R-:W3:Y:S01]  /*14db0*/  LDS.128 R8, [R245] ;  /* 0x00000000f5087984 */ /* 0x000ee20000000c00 */
[----:B------:R-:W-:Y:S02]  /*14dc0*/  IADD3 R0, R252, 0xbf, RZ ;  /* 0x000000bffc007810 */ /* 0x000fe40007ffe0ff */
[C---:B-1----:R-:W-:Y:S02]  /*14dd0*/  IADD3 R12, R19.reuse, c[0x0][0x198], RZ ;  /* 0x00006600130c7a10 */ /* 0x042fe40007ffe0ff */
[----:B------:R-:W-:Y:S02]  /*14de0*/  LEA.HI.X.SX32 R19, R19, R29, 0x2, P6 ;  /* 0x0000001d13137211 */ /* 0x000fe400030f16ff */
[----:B------:R-:W-:Y:S02]  /*14df0*/  LEA R20, P6, R12, R28, 0x2 ;  /* 0x0000001c0c147211 */ /* 0x000fe400078c10ff */
[----:B------:R-:W-:Y:S02]  /*14e00*/  ISETP.LT.AND P3, PT, R0, c[0x0][0x17c], !P0 ;  /* 0x00005f0000007a0c */ /* 0x000fe40004761270 */
[----:B------:R-:W-:Y:S01]  /*14e10*/  IADD3 R0, R252, 0xc0, RZ ;  /* 0x000000c0fc007810 */ /* 0x000fe20007ffe0ff */
[----:B------:R-:W-:Y:S01]  /*14e20*/  @P5 STG.E [R14.64], R170 ;  /* 0x000000aa0e005986 */ /* 0x000fe2000c101904 */
[----:B------:R-:W-:-:S02]  /*14e30*/  IADD3 R23, R12, c[0x0][0x198], RZ ;  /* 0x000066000c177a10 */ /* 0x000fc40007ffe0ff */
[----:B------:R-:W-:Y:S02]  /*14e40*/  LEA.HI.X.SX32 R21, R12, R29, 0x2, P6 ;  /* 0x0000001d0c157211 */ /* 0x000fe400030f16ff */
[----:B------:R-:W1:Y:S01]  /*14e50*/  LDS.128 R12, [R244] ;  /* 0x00000000f40c7984 */ /* 0x000e620000000c00 */
[----:B------:R-:W-:Y:S02]  /*14e60*/  ISETP.LT.AND P1, PT, R0, c[0x0][0x17c], !P0 ;  /* 0x00005f0000007a0c */ /* 0x000fe40004721270 */
[----:B------:R-:W-:Y:S01]  /*14e70*/  IADD3 R0, R252, 0xc1, RZ ;  /* 0x000000c1fc007810 */ /* 0x000fe20007ffe0ff */
[----:B------:R4:W-:Y:S01]  /*14e80*/  @P2 STG.E [R16.64], R171 ;  /* 0x000000ab10002986 */ /* 0x0009e2000c101904 */
[C---:B------:R-:W-:Y:S02]  /*14e90*/  LEA R22, P6, R23.reuse, R28, 0x2 ;  /* 0x0000001c17167211 */ /* 0x040fe400078c10ff */
[----:B------:R-:W-:Y:S02]  /*14ea0*/  ISETP.LT.AND P5, PT, R0, c[0x0][0x17c], !P0 ;  /* 0x00005f0000007a0c */ /* 0x000fe400047a1270 */
[----:B------:R-:W-:Y:S01]  /*14eb0*/  IADD3 R0, R252, 0xc2, RZ ;  /* 0x000000c2fc007810 */ /* 0x000fe20007ffe0ff */
[----:B------:R2:W-:Y:S01]  /*14ec0*/  @P4 STG.E [R18.64], R186 ;  /* 0x000000ba12004986 */ /* 0x0005e2000c101904 */
[----:B----4-:R-:W-:-:S02]  /*14ed0*/  IADD3 R17, R23, c[0x0][0x198], RZ ;  /* 0x0000660017117a10 */ /* 0x010fc40007ffe0ff */
        /* <DEDUP_REMOVED lines=9> */
[----:B------:R-:W-:Y:S01]  /*14f70*/  IADD3 R0, R252, 0xc4, RZ ;  /* 0x000000c4fc007810 */ /* 0x000fe20007ffe0ff */
[----:B------:R4:W-:Y:S01]  /*14f80*/  @P1 STG.E [R22.64], R4 ;  /* 0x0000000416001986 */ /* 0x0009e2000c101904 */
[C---:B--2---:R-:W-:Y:S02]  /*14f90*/  IADD3 R21, R19.reuse, c[0x0][0x198], RZ ;  /* 0x0000660013157a10 */ /* 0x044fe40007ffe0ff */
[----:B------:R-:W-:Y:S02]  /*14fa0*/  LEA.HI.X.SX32 R19, R19, R29, 0x2, P6 ;  /* 0x0000001d13137211 */ /* 0x000fe400030f16ff */
[----:B------:R-:W-:-:S02]  /*14fb0*/  LEA R20, P6, R21, R28, 0x2 ;  /* 0x0000001c15147211 */ /* 0x000fc400078c10ff */
[----:B------:R-:W-:Y:S02]  /*14fc0*/  ISETP.LT.AND P3, PT, R0, c[0x0][0x17c], !P0 ;  /* 0x00005f0000007a0c */ /* 0x000fe40004761270 */
[C---:B----4-:R-:W-:Y:S02]  /*14fd0*/  IADD3 R4, R21.reuse, c[0x0][0x198], RZ ;  /* 0x0000660015047a10 */ /* 0x050fe40007ffe0ff */
[----:B------:R-:W-:Y:S01]  /*14fe0*/  IADD3 R0, R252, 0xc5, RZ ;  /* 0x000000c5fc007810 */ /* 0x000fe20007ffe0ff */
[----:B------:R2:W-:Y:S01]  /*14ff0*/  @P5 STG.E [R16.64], R5 ;  /* 0x0000000510005986 */ /* 0x0005e2000c101904 */
[----:B------:R-:W-:Y:S02]  /*15000*/  LEA.HI.X.SX32 R21, R21, R29, 0x2, P6 ;  /* 0x0000001d15157211 */ /* 0x000fe400030f16ff */
[----:B------:R-:W-:Y:S02]  /*15010*/  LEA R22, P6, R4, R28, 0x2 ;  /* 0x0000001c04167211 */ /* 0x000fe400078c10ff */
[----:B------:R-:W-:-:S02]  /*15020*/  ISETP.LT.AND P1, PT, R0, c[0x0][0x17c], !P0 ;  /* 0x00005f0000007a0c */ /* 0x000fc40004721270 */
[----:B------:R-:W-:Y:S01]  /*15030*/  IADD3 R0, R252, 0xc6, RZ ;  /* 0x000000c6fc007810 */ /* 0x000fe20007ffe0ff */
[----:B---3--:R3:W-:Y:S01]  /*15040*/  @P2 STG.E [R18.64], R8 ;  /* 0x0000000812002986 */ /* 0x0087e2000c101904 */
[C---:B------:R-:W-:Y:S02]  /*15050*/  LEA.HI.X.SX32 R23, R4.reuse, R29, 0x2, P6 ;  /* 0x0000001d04177211 */ /* 0x040fe400030f16ff */
[----:B--2---:R-:W-:Y:S02]  /*15060*/  IADD3 R5, R4, c[0x0][0x198], RZ ;  /* 0x0000660004057a10 */ /* 0x004fe40007ffe0ff */
[----:B------:R-:W-:Y:S02]  /*15070*/  ISETP.LT.AND P5, PT, R0, c[0x0][0x17c], !P0 ;  /* 0x00005f0000007a0c */ /* 0x000fe400047a1270 */
[----:B------:R-:W-:Y:S02]  /*15080*/  LEA R4, P6, R5, R28, 0x2 ;  /* 0x0000001c05047211 */ /* 0x000fe400078c10ff */
[----:B------:R-:W-:-:S02]  /*15090*/  IADD3 R0, R252, 0xc7, RZ ;  /* 0x000000c7fc007810 */ /* 0x000fc40007ffe0ff */
[C---:B---3--:R-:W-:Y:S01]  /*150a0*/  IADD3 R8, R5.reuse, c[0x0][0x198], RZ ;  /* 0x0000660005087a10 */ /* 0x048fe20007ffe0ff */
[----:B------:R2:W-:Y:S01]  /*150b0*/  @P4 STG.E [R20.64], R9 ;  /* 0x0000000914004986 */ /* 0x0005e2000c101904 */
[-C--:B------:R-:W-:Y:S02]  /*150c0*/  LEA.HI.X.SX32 R5, R5, R29.reuse, 0x2, P6 ;  /* 0x0000001d05057211 */ /* 0x080fe400030f16ff */
[----:B------:R-:W-:Y:S02]  /*150d0*/  LEA R16, P6, R8, R28, 0x2 ;  /* 0x0000001c08107211 */ /* 0x000fe400078c10ff */
[----:B------:R-:W-:Y:S02]  /*150e0*/  ISETP.LT.AND P2, PT, R0, c[0x0][0x17c], !P0 ;  /* 0x00005f0000007a0c */ /* 0x000fe40004741270 */
[----:B------:R-:W-:Y:S01]  /*150f0*/  IADD3 R0, R252, 0xc8, RZ ;  /* 0x000000c8fc007810 */ /* 0x000fe20007ffe0ff */
[----:B-1----:R1:W-:Y:S01]  /*15100*/  @P3 STG.E [R22.64], R12 ;  /* 0x0000000c16003986 */ /* 0x0023e2000c101904 */
[----:B------:R-:W-:-:S02]  /*15110*/  LEA.HI.X.SX32 R17, R8, R29, 0x2, P6 ;  /* 0x0000001d08117211 */ /* 0x000fc400030f16ff */
[----:B--2---:R-:W-:Y:S02]  /*15120*/  IADD3 R9, R8, c[0x0][0x198], RZ ;  /* 0x0000660008097a10 */ /* 0x004fe40007ffe0ff */
[----:B------:R-:W-:Y:S02]  /*15130*/  ISETP.LT.AND P4, PT, R0, c[0x0][0x17c], !P0 ;  /* 0x00005f0000007a0c */ /* 0x000fe40004781270 */
[C---:B------:R-:W-:Y:S02]  /*15140*/  LEA R8, P6, R9.reuse, R28, 0x2 ;  /* 0x0000001c09087211 */ /* 0x040fe400078c10ff */
[----:B------:R-:W-:Y:S02]  /*15150*/  IADD3 R0, R252, 0xc9, RZ ;  /* 0x000000c9fc007810 */ /* 0x000fe40007ffe0ff */
[C---:B-1----:R-:W-:Y:S01]  /*15160*/  IADD3 R12, R9.reuse, c[0x0][0x198], RZ ;  /* 0x00006600090c7a10 */ /* 0x042fe20007ffe0ff */
[----:B------:R1:W-:Y:S01]  /*15170*/  @P1 STG.E [R4.64], R13 ;  /* 0x0000000d04001986 */ /* 0x0003e2000c101904 */
[----:B------:R-:W-:-:S02]  /*15180*/  LEA.HI.X.SX32 R9, R9, R29, 0x2, P6 ;  /* 0x0000001d09097211 */ /* 0x000fc400030f16ff */
[----:B------:R-:W-:Y:S02]  /*15190*/  LEA R18, P6, R12, R28, 0x2 ;  /* 0x0000001c0c127211 */ /* 0x000fe400078c10ff */
[----:B------:R-:W-:Y:S02]  /*151a0*/  ISETP.LT.AND P3, PT, R0, c[0x0][0x17c], !P0 ;  /* 0x00005f0000007a0c */ /* 0x000fe40004761270 */
[----:B------:R-:W-:Y:S02]  /*151b0*/  IADD3 R0, R252, 0xca, RZ ;  /* 0x000000cafc007810 */ /* 0x000fe40007ffe0ff */
[C---:B------:R-:W-:Y:S02]  /*151c0*/  LEA.HI.X.SX32 R19, R12.reuse, R29, 0x2, P6 ;  /* 0x0000001d0c137211 */ /* 0x040fe400030f16ff */
[----:B-1----:R-:W-:Y:S02]  /*151d0*/  IADD3 R5, R12, c[0x0][0x198], RZ ;  /* 0x000066000c057a10 */ /* 0x002fe40007ffe0ff */
[----:B------:R-:W-:-:S02]  /*151e0*/  ISETP.LT.AND P1, PT, R0, c[0x0][0x17c], !P0 ;  /* 0x00005f0000007a0c */ /* 0x000fc40004721270 */
[CC--:B------:R-:W-:Y:S02]  /*151f0*/  LEA R4, P6, R5.reuse, R28.reuse, 0x2 ;  /* 0x0000001c05047211 */ /* 0x0c0fe400078c10ff */
[C---:B------:R-:W-:Y:S02]  /*15200*/  IADD3 R13, R5.reuse, c[0x0][0x198], RZ ;  /* 0x00006600050d7a10 */ /* 0x040fe40007ffe0ff */
[----:B------:R-:W-:Y:S01]  /*15210*/  IADD3 R0, R252, 0xcb, RZ ;  /* 0x000000cbfc007810 */ /* 0x000fe20007ffe0ff */
[----:B------:R-:W-:Y:S01]  /*15220*/  @P5 STG.E [R16.64], R68 ;  /* 0x0000004410005986 */ /* 0x000fe2000c101904 */
[----:B------:R-:W-:Y:S02]  /*15230*/  LEA.HI.X.SX32 R5, R5, R29, 0x2, P6 ;  /* 0x0000001d05057211 */ /* 0x000fe400030f16ff */
[----:B------:R-:W-:Y:S01]  /*15240*/  LEA R12, P6, R13, R28, 0x2 ;  /* 0x0000001c0d0c7211 */ /* 0x000fe200078c10ff */
[----:B------:R1:W-:Y:S01]  /*15250*/  @P2 STG.E [R8.64], R69 ;  /* 0x0000004508002986 */ /* 0x0003e2000c101904 */
[----:B------:R-:W-:-:S02]  /*15260*/  ISETP.LT.AND P5, PT, R0, c[0x0][0x17c], !P0 ;  /* 0x00005f0000007a0c */ /* 0x000fc400047a1270 */
[----:B------:R-:W-:Y:S01]  /*15270*/  IADD3 R0, R252, 0xcc, RZ ;  /* 0x000000ccfc007810 */ /* 0x000fe20007ffe0ff */
[----:B------:R-:W-:Y:S03]  /*15280*/  @P4 STG.E [R18.64], R64 ;  /* 0x0000004012004986 */ /* 0x000fe6000c101904 */
[----:B------:R-:W-:Y:S02]  /*15290*/  ISETP.LT.AND P2, PT, R0, c[0x0][0x17c], !P0 ;  /* 0x00005f0000007a0c */ /* 0x000fe40004741270 */
[C---:B-1----:R-:W-:Y:S02]  /*152a0*/  IADD3 R9, R13.reuse, c[0x0][0x198], RZ ;  /* 0x000066000d097a10 */ /* 0x042fe40007ffe0ff */
[----:B------:R-:W-:Y:S02]  /*152b0*/  LEA.HI.X.SX32 R13, R13, R29, 0x2, P6 ;  /* 0x0000001d0d0d7211 */ /* 0x000fe400030f16ff */
[----:B------:R-:W-:-:S02]  /*152c0*/  LEA R8, P6, R9, R28, 0x2 ;  /* 0x0000001c09087211 */ /* 0x000fc400078c10ff */
[C---:B------:R-:W-:Y:S02]  /*152d0*/  IADD3 R17, R9.reuse, c[0x0][0x198], RZ ;  /* 0x0000660009117a10 */ /* 0x040fe40007ffe0ff */
[----:B------:R-:W-:Y:S01]  /*152e0*/  IADD3 R0, R252, 0xcd, RZ ;  /* 0x000000cdfc007810 */ /* 0x000fe20007ffe0ff */
[----:B------:R1:W-:Y:S01]  /*152f0*/  @P3 STG.E [R4.64], R65 ;  /* 0x0000004104003986 */ /* 0x0003e2000c101904 */
[----:B------:R-:W-:Y:S02]  /*15300*/  LEA.HI.X.SX32 R9, R9, R29, 0x2, P6 ;  /* 0x0000001d09097211 */ /* 0x000fe400030f16ff */
[C---:B------:R-:W-:Y:S02]  /*15310*/  LEA R16, P6, R17.reuse, R28, 0x2 ;  /* 0x0000001c11107211 */ /* 0x040fe400078c10ff */
[----:B------:R-:W-:Y:S02]  /*15320*/  ISETP.LT.AND P4, PT, R0, c[0x0][0x17c], !P0 ;  /* 0x00005f0000007a0c */ /* 0x000fe40004781270 */
[----:B------:R-:W-:Y:S01]  /*15330*/  IADD3 R0, R252, 0xce, RZ ;  /* 0x000000cefc007810 */ /* 0x000fe20007ffe0ff */
[----:B------:R2:W-:Y:S01]  /*15340*/  @P1 STG.E [R12.64], R60 ;  /* 0x0000003c0c001986 */ /* 0x0005e2000c101904 */
[----:B-1----:R-:W-:-:S02]  /*15350*/  IADD3 R5, R17, c[0x0][0x198], RZ ;  /* 0x0000660011057a10 */ /* 0x002fc40007ffe0ff */
        /* <DEDUP_REMOVED lines=11> */
[C---:B-1----:R-:W-:Y:S02]  /*15410*/  IADD3 R9, R13.reuse, c[0x0][0x198], RZ ;  /* 0x000066000d097a10 */ /* 0x042fe40007ffe0ff */
[----:B------:R-:W-:Y:S02]  /*15420*/  LEA.HI.X.SX32 R13, R13, R29, 0x2, P6 ;  /* 0x0000001d0d0d7211 */ /* 0x000fe400030f16ff */
[----:B------:R-:W-:-:S02]  /*15430*/  LEA R8, P6, R9, R28, 0x2 ;  /* 0x0000001c09087211 */ /* 0x000fc400078c10ff */
[----:B------:R-:W-:Y:S02]  /*15440*/  ISETP.LT.AND P5, PT, R0, c[0x0][0x17c], !P0 ;  /* 0x00005f0000007a0c */ /* 0x000fe400047a1270 */
[C---:B--2---:R-:W-:Y:S02]  /*15450*/  IADD3 R17, R9.reuse, c[0x0][0x198], RZ ;  /* 0x0000660009117a10 */ /* 0x044fe40007ffe0ff */
[----:B------:R-:W-:Y:S01]  /*15460*/  IADD3 R0, R252, 0xd1, RZ ;  /* 0x000000d1fc007810 */ /* 0x000fe20007ffe0ff */
[----:B------:R1:W-:Y:S01]  /*15470*/  @P4 STG.E [R4.64], R57 ;  /* 0x0000003904004986 */ /* 0x0003e2000c101904 */
[----:B------:R-:W-:Y:S02]  /*15480*/  LEA.HI.X.SX32 R9, R9, R29, 0x2, P6 ;  /* 0x0000001d09097211 */ /* 0x000fe400030f16ff */
[----:B------:R-:W-:Y:S02]  /*15490*/  LEA R16, P6, R17, R28, 0x2 ;  /* 0x0000001c11107211 */ /* 0x000fe400078c10ff */
[----:B------:R-:W-:-:S02]  /*154a0*/  ISETP.LT.AND P2, PT, R0, c[0x0][0x17c], !P0 ;  /* 0x00005f0000007a0c */ /* 0x000fc40004741270 */
[----:B------:R-:W-:Y:S01]  /*154b0*/  IADD3 R0, R252, 0xd2, RZ ;  /* 0x000000d2fc007810 */ /* 0x000fe20007ffe0ff */
[----:B------:R2:W-:Y:S01]  /*154c0*/  @P3 STG.E [R12.64], R52 ;  /* 0x000000340c003986 */ /* 0x0005e2000c101904 */
[C---:B-1----:R-:W-:Y:S02]  /*154d0*/  IADD3 R5, R17.reuse, c[0x0][0x198], RZ ;  /* 0x0000660011057a10 */ /* 0x042fe40007ffe0ff */
[----:B------:R-:W-:Y:S02]  /*154e0*/  LEA.HI.X.SX32 R17, R17, R29, 0x2, P6 ;  /* 0x0000001d11117211 */ /* 0x000fe400030f16ff */
[C---:B------:R-:W-:Y:S02]  /*154f0*/  LEA R4, P6, R5.reuse, R28, 0x2 ;  /* 0x0000001c05047211 */ /* 0x040fe400078c10ff */
[----:B------:R-:W-:Y:S02]  /*15500*/  ISETP.LT.AND P4, PT, R0, c[0x0][0x17c], !P0 ;  /* 0x00005f0000007a0c */ /* 0x000fe40004781270 */
[----:B--2---:R-:W-:-:S02]  /*15510*/  IADD3 R13, R5, c[0x0][0x198], RZ ;  /* 0x00006600050d7a10 */ /* 0x004fc40007ffe0ff */
        /* <DEDUP_REMOVED lines=15> */
[-C--:B------:R-:W-:Y:S02]  /*15610*/  LEA R20, P6, R16, R28.reuse, 0x2 ;  /* 0x0000001c10147211 */ /* 0x080fe400078c10ff */
[----:B------:R-:W-:Y:S01]  /*15620*/  ISETP.LT.AND P5, PT, R0, c[0x0][0x17c], !P0 ;  /* 0x00005f0000007a0c */ /* 0x000fe200047a1270 */
[----:B------:R2:W-:Y:S01]  /*15630*/  @P4 STG.E [R12.64], R44 ;  /* 0x0000002c0c004986 */ /* 0x0005e2000c101904 */
[C---:B------:R-:W-:Y:S02]  /*15640*/  LEA.HI.X.SX32 R21, R16.reuse, R29, 0x2, P6 ;  /* 0x0000001d10157211 */ /* 0x040fe400030f16ff */
[----:B-1----:R-:W-:Y:S02]  /*15650*/  IADD3 R5, R16, c[0x0][0x198], RZ ;  /* 0x0000660010057a10 */ /* 0x002fe40007ffe0ff */
[----:B------:R-:W1:Y:S02]  /*15660*/  LDS.128 R16, [R245+0x3000] ;  /* 0x00300000f5107984 */ /* 0x000e640000000c00 */
[----:B------:R-:W-:-:S02]  /*15670*/  LEA R4, P6, R5, R28, 0x2 ;  /* 0x0000001c05047211 */ /* 0x000fc400078c10ff */
[C---:B--2---:R-:W-:Y:S02]  /*15680*/  IADD3 R13, R5.reuse, c[0x0][0x198], RZ ;  /* 0x00006600050d7a10 */ /* 0x044fe40007ffe0ff */
[C---:B------:R-:W-:Y:S02]  /*15690*/  IADD3 R0, R252.reuse, 0xd6, RZ ;  /* 0x000000d6fc007810 */ /* 0x040fe40007ffe0ff */
[----:B------:R-:W-:Y:S02]  /*156a0*/  LEA.HI.X.SX32 R5, R5, R29, 0x2, P6 ;  /* 0x0000001d05057211 */ /* 0x000fe400030f16ff */
[----:B------:R-:W-:Y:S02]  /*156b0*/  IADD3 R2, R13, c[0x0][0x198], RZ ;  /* 0x000066000d027a10 */ /* 0x000fe40007ffe0ff */
[----:B------:R-:W-:Y:S01]  /*156c0*/  IADD3 R22, R252, 0xd9, RZ ;  /* 0x000000d9fc167810 */ /* 0x000fe20007ffe0ff */
[----:B------:R-:W-:Y:S01]  /*156d0*/  @P3 STG.E [R8.64], R45 ;  /* 0x0000002d08003986 */ /* 0x000fe2000c101904 */
[----:B------:R-:W-:-:S02]  /*156e0*/  ISETP.LT.AND P2, PT, R0, c[0x0][0x17c], !P0 ;  /* 0x00005f0000007a0c */ /* 0x000fc40004741270 */
[----:B------:R-:W-:Y:S01]  /*156f0*/  IADD3 R0, R252, 0xd7, RZ ;  /* 0x000000d7fc007810 */ /* 0x000fe20007ffe0ff */
[----:B------:R-:W-:Y:S01]  /*15700*/  @P1 STG.E [R20.64], R40 ;  /* 0x0000002814001986 */ /* 0x000fe2000c101904 */
[----:B------:R-:W-:Y:S02]  /*15710*/  IADD3 R31, R2, c[0x0][0x198], RZ ;  /* 0x00006600021f7a10 */ /* 0x000fe40007ffe0ff */
[----:B------:R-:W-:Y:S01]  /*15720*/  LEA R12, P6, R13, R28, 0x2 ;  /* 0x0000001c0d0c7211 */ /* 0x000fe200078c10ff */
[----:B------:R2:W-:Y:S01]  /*15730*/  @P5 STG.E [R4.64], R41 ;  /* 0x0000002904005986 */ /* 0x0005e2000c101904 */
[----:B------:R-:W-:Y:S02]  /*15740*/  ISETP.LT.AND P5, PT, R22, c[0x0][0x17c], !P0 ;  /* 0x00005f0016007a0c */ /* 0x000fe400047a1270 */
[----:B------:R-:W-:Y:S01]  /*15750*/  ISETP.LT.AND P4, PT, R0, c[0x0][0x17c], !P0 ;  /* 0x00005f0000007a0c */ /* 0x000fe20004781270 */
[----:B------:R-:W3:Y:S01]  /*15760*/  LDS.128 R20, [R244+0x3000] ;  /* 0x00300000f4147984 */ /* 0x000ee20000000c00 */
[----:B------:R-:W-:-:S02]  /*15770*/  IADD3 R32, R31, c[0x0][0x198], RZ ;  /* 0x000066001f207a10 */ /* 0x000fc40007ffe0ff */
[----:B------:R-:W-:Y:S02]  /*15780*/  IADD3 R0, R252, 0xd8, RZ ;  /* 0x000000d8fc007810 */ /* 0x000fe40007ffe0ff */
[-C--:B------:R-:W-:Y:S02]  /*15790*/  LEA.HI.X.SX32 R13, R13, R29.reuse, 0x2, P6 ;  /* 0x0000001d0d0d7211 */ /* 0x080fe400030f16ff */
[----:B------:R-:W-:Y:S02]  /*157a0*/  ISETP.LT.AND P3, PT, R0, c[0x0][0x17c], !P0 ;  /* 0x00005f0000007a0c */ /* 0x000fe40004761270 */
[-C--:B--2---:R-:W-:Y:S01]  /*157b0*/  LEA R4, P6, R32, R28.reuse, 0x2 ;  /* 0x0000001c20047211 */ /* 0x084fe200078c10ff */
[----:B------:R2:W-:Y:S01]  /*157c0*/  @P2 STG.E [R12.64], R36 ;  /* 0x000000240c002986 */ /* 0x0005e2000c101904 */
[----:B------:R-:W-:Y:S02]  /*157d0*/  LEA R8, P1, R2, R28, 0x2 ;  /* 0x0000001c02087211 */ /* 0x000fe400078210ff */
[----:B------:R-:W-:-:S02]  /*157e0*/  LEA.HI.X.SX32 R5, R32, R29, 0x2, P6 ;  /* 0x0000001d20057211 */ /* 0x000fc400030f16ff */
[C---:B------:R-:W-:Y:S02]  /*157f0*/  LEA R30, P2, R31.reuse, R28, 0x2 ;  /* 0x0000001c1f1e7211 */ /* 0x040fe400078410ff */
[----:B------:R-:W-:Y:S02]  /*15800*/  IADD3 R0, R252, 0xda, RZ ;  /* 0x000000dafc007810 */ /* 0x000fe40007ffe0ff */
[----:B--2---:R-:W-:Y:S02]  /*15810*/  IADD3 R13, R32, c[0x0][0x198], RZ ;  /* 0x00006600200d7a10 */ /* 0x004fe40007ffe0ff */
[----:B------:R-:W2:Y:S01]  /*15820*/  LDS.128 R32, [R3+0x3000] ;  /* 0x0030000003207984 */ /* 0x000ea20000000c00 */
[-C--:B------:R-:W-:Y:S02]  /*15830*/  LEA.HI.X.SX32 R9, R2, R29.reuse, 0x2, P1 ;  /* 0x0000001d02097211 */ /* 0x080fe400008f16ff */
[----:B------:R-:W-:Y:S02]  /*15840*/  LEA.HI.X.SX32 R31, R31, R29, 0x2, P2 ;  /* 0x0000001d1f1f7211 */ /* 0x000fe400010f16ff */
[----:B------:R-:W-:Y:S01]  /*15850*/  ISETP.LT.AND P1, PT, R0, c[0x0][0x17c], !P0 ;  /* 0x00005f0000007a0c */ /* 0x000fe20004721270 */
[----:B------:R4:W-:Y:S01]  /*15860*/  @P4 STG.E [R8.64], R37 ;  /* 0x0000002508004986 */ /* 0x0009e2000c101904 */
[----:B------:R-:W-:-:S02]  /*15870*/  IADD3 R36, R13, c[0x0][0x198], RZ ;  /* 0x000066000d247a10 */ /* 0x000fc40007ffe0ff */
[----:B------:R-:W-:Y:S01]  /*15880*/  IADD3 R2, R252, 0xdb, RZ ;  /* 0x000000dbfc027810 */ /* 0x000fe20007ffe0ff */
[----:B------:R1:W-:Y:S01]  /*15890*/  @P3 STG.E [R30.64], R24 ;  /* 0x000000181e003986 */ /* 0x0003e2000c101904 */
[-C--:B------:R-:W-:Y:S02]  /*158a0*/  LEA R12, P6, R36, R28.reuse, 0x2 ;  /* 0x0000001c240c7211 */ /* 0x080fe400078c10ff */
[----:B------:R-:W-:Y:S02]  /*158b0*/  IADD3 R0, R252, 0xdc, RZ ;  /* 0x000000dcfc007810 */ /* 0x000fe40007ffe0ff */
[C---:B----4-:R-:W-:Y:S02]  /*158c0*/  LEA R8, P3, R13.reuse, R28, 0x2 ;  /* 0x0000001c0d087211 */ /* 0x050fe400078610ff */
[----:B------:R-:W-:Y:S02]  /*158d0*/  ISETP.LT.AND P4, PT, R2, c[0x0][0x17c], !P0 ;  /* 0x00005f0002007a0c */ /* 0x000fe40004781270 */
[----:B------:R-:W-:-:S02]  /*158e0*/  LEA.HI.X.SX32 R9, R13, R29, 0x2, P3 ;  /* 0x0000001d0d097211 */ /* 0x000fc400018f16ff */
[----:B------:R-:W-:Y:S02]  /*158f0*/  LEA.HI.X.SX32 R13, R36, R29, 0x2, P6 ;  /* 0x0000001d240d7211 */ /* 0x000fe400030f16ff */
[----:B------:R-:W-:Y:S02]  /*15900*/  IADD3 R2, R252, 0xdd, RZ ;  /* 0x000000ddfc027810 */ /* 0x000fe40007ffe0ff */
[----:B------:R-:W-:Y:S02]  /*15910*/  IADD3 R36, R36, c[0x0][0x198], RZ ;  /* 0x0000660024247a10 */ /* 0x000fe40007ffe0ff */
[----:B------:R-:W-:Y:S01]  /*15920*/  ISETP.LT.AND P2, PT, R0, c[0x0][0x17c], !P0 ;  /* 0x00005f0000007a0c */ /* 0x000fe20004741270 */
[----:B------:R4:W-:Y:S01]  /*15930*/  @P5 STG.E [R4.64], R25 ;  /* 0x0000001904005986 */ /* 0x0009e2000c101904 */
[----:B------:R-:W-:Y:S02]  /*15940*/  ISETP.LT.AND P5, PT, R2, c[0x0][0x17c], !P0 ;  /* 0x00005f0002007a0c */ /* 0x000fe400047a1270 */
[C---:B-1----:R-:W-:Y:S01]  /*15950*/  IADD3 R24, R36.reuse, c[0x0][0x198], RZ ;  /* 0x0000660024187a10 */ /* 0x042fe20007ffe0ff */
[----:B------:R1:W-:Y:S01]  /*15960*/  @P1 STG.E [R8.64], R16 ;  /* 0x0000001008001986 */ /* 0x0003e2000c101904 */
[----:B------:R-:W-:-:S02]  /*15970*/  LEA R2, P1, R36, R28, 0x2 ;  /* 0x0000001c24027211 */ /* 0x000fc400078210ff */
[----:B------:R-:W-:Y:S02]  /*15980*/  IADD3 R0, R252, 0xde, RZ ;  /* 0x000000defc007810 */ /* 0x000fe40007ffe0ff */
[----:B------:R-:W-:Y:S02]  /*15990*/  LEA.HI.X.SX32 R3, R36, R29, 0x2, P1 ;  /* 0x0000001d24037211 */ /* 0x000fe400008f16ff */
[----:B----4-:R-:W-:Y:S02]  /*159a0*/  IADD3 R5, R252, 0xdf, RZ ;  /* 0x000000dffc057810 */ /* 0x010fe40007ffe0ff */
[C---:B------:R-:W-:Y:S02]  /*159b0*/  IADD3 R25, R24.reuse, c[0x0][0x198], RZ ;  /* 0x0000660018197a10 */ /* 0x040fe40007ffe0ff */
[----:B------:R-:W-:Y:S01]  /*159c0*/  LEA R4, P6, R24, R28, 0x2 ;  /* 0x0000001c18047211 */ /* 0x000fe200078c10ff */
[----:B------:R4:W-:Y:S01]  /*159d0*/  @P4 STG.E [R12.64], R17 ;  /* 0x000000110c004986 */ /* 0x0009e2000c101904 */
[----:B------:R-:W-:-:S02]  /*159e0*/  ISETP.LT.AND P3, PT, R0, c[0x0][0x17c], !P0 ;  /* 0x00005f0000007a0c */ /* 0x000fc40004761270 */
[----:B------:R-:W-:Y:S02]  /*159f0*/  ISETP.LT.AND P4, PT, R5, c[0x0][0x17c], !P0 ;  /* 0x00005f0005007a0c */ /* 0x000fe40004781270 */
[C---:B-1----:R-:W-:Y:S01]  /*15a00*/  IADD3 R16, R25.reuse, c[0x0][0x198], RZ ;  /* 0x0000660019107a10 */ /* 0x042fe20007ffe0ff */
[----:B---3--:R1:W-:Y:S01]  /*15a10*/  @P2 STG.E [R2.64], R20 ;  /* 0x0000001402002986 */ /* 0x0083e2000c101904 */
[-C--:B------:R-:W-:Y:S02]  /*15a20*/  LEA.HI.X.SX32 R5, R24, R29.reuse, 0x2, P6 ;  /* 0x0000001d18057211 */ /* 0x080fe400030f16ff */
[CC--:B------:R-:W-:Y:S02]  /*15a30*/  LEA R8, P2, R25.reuse, R28.reuse, 0x2 ;  /* 0x0000001c19087211 */ /* 0x0c0fe400078410ff */
[----:B----4-:R-:W-:Y:S02]  /*15a40*/  IADD3 R13, R252, 0xe1, RZ ;  /* 0x000000e1fc0d7810 */ /* 0x010fe40007ffe0ff */
[----:B------:R-:W-:Y:S01]  /*15a50*/  LEA R12, P6, R16, R28, 0x2 ;  /* 0x0000001c100c7211 */ /* 0x000fe200078c10ff */
[----:B------:R3:W-:Y:S01]  /*15a60*/  @P5 STG.E [R4.64], R21 ;  /* 0x0000001504005986 */ /* 0x0007e2000c101904 */
[----:B------:R-:W-:-:S02]  /*15a70*/  LEA.HI.X.SX32 R9, R25, R29, 0x2, P2 ;  /* 0x0000001d19097211 */ /* 0x000fc400010f16ff */
[----:B------:R-:W-:Y:S02]  /*15a80*/  ISETP.LT.AND P5, PT, R13, c[0x0][0x17c], !P0 ;  /* 0x00005f000d007a0c */ /* 0x000fe400047a1270 */
[----:B------:R-:W-:Y:S02]  /*15a90*/  IADD3 R0, R252, 0xe0, RZ ;  /* 0x000000e0fc007810 */ /* 0x000fe40007ffe0ff */
[C---:B------:R-:W-:Y:S02]  /*15aa0*/  LEA.HI.X.SX32 R13, R16.reuse, R29, 0x2, P6 ;  /* 0x0000001d100d7211 */ /* 0x040fe400030f16ff */
[----:B------:R-:W-:Y:S01]  /*15ab0*/  IADD3 R16, R16, c[0x0][0x198], RZ ;  /* 0x0000660010107a10 */ /* 0x000fe20007ffe0ff */
[----:B--2---:R-:W-:Y:S01]  /*15ac0*/  @P3 STG.E [R8.64], R32 ;  /* 0x0000002008003986 */ /* 0x004fe2000c101904 */
[----:B------:R-:W-:Y:S02]  /*15ad0*/  ISETP.LT.AND P1, PT, R0, c[0x0][0x17c], !P0 ;  /* 0x00005f0000007a0c */ /* 0x000fe40004721270 */
[----:B------:R-:W-:-:S02]  /*15ae0*/  IADD3 R17, R16, c[0x0][0x198], RZ ;  /* 0x0000660010117a10 */ /* 0x000fc40007ffe0ff */
[-C--:B-1----:R-:W-:Y:S02]  /*15af0*/  LEA R2, P3, R16, R28.reuse, 0x2 ;  /* 0x0000001c10027211 */ /* 0x082fe400078610ff */
[----:B---3--:R-:W-:Y:S02]  /*15b00*/  IADD3 R5, R252, 0xe3, RZ ;  /* 0x000000e3fc057810 */ /* 0x008fe40007ffe0ff */
[C---:B------:R-:W-:Y:S02]  /*15b10*/  LEA R4, P6, R17.reuse, R28, 0x2 ;  /* 0x0000001c11047211 */ /* 0x040fe400078c10ff */
[----:B------:R-:W-:Y:S01]  /*15b20*/  LEA.HI.X.SX32 R3, R16, R29, 0x2, P3 ;  /* 0x0000001d10037211 */ /* 0x000fe200018f16ff */
[----:B------:R1:W-:Y:S01]  /*15b30*/  @P4 STG.E [R12.64], R33 ;  /* 0x000000210c004986 */ /* 0x0003e2000c101904 */
[----:B------:R-:W-:Y:S02]  /*15b40*/  IADD3 R0, R252, 0xe2, RZ ;  /* 0x000000e2fc007810 */ /* 0x000fe40007ffe0ff */
[----:B------:R-:W-:-:S02]  /*15b50*/  IADD3 R16, R17, c[0x0][0x198], RZ ;  /* 0x0000660011107a10 */ /* 0x000fc40007ffe0ff */
[----:B------:R-:W-:Y:S02]  /*15b60*/  ISETP.LT.AND P4, PT, R5, c[0x0][0x17c], !P0 ;  /* 0x00005f0005007a0c */ /* 0x000fe40004781270 */
[----:B------:R-:W-:Y:S02]  /*15b70*/  LEA.HI.X.SX32 R5, R17, R29, 0x2, P6 ;  /* 0x0000001d11057211 */ /* 0x000fe400030f16ff */
[----:B------:R-:W-:Y:S02]  /*15b80*/  ISETP.LT.AND P2, PT, R0, c[0x0][0x17c], !P0 ;  /* 0x00005f0000007a0c */ /* 0x000fe40004741270 */
[----:B------:R-:W-:Y:S01]  /*15b90*/  IADD3 R17, R16, c[0x0][0x198], RZ ;  /* 0x0000660010117a10 */ /* 0x000fe20007ffe0ff */
[----:B------:R2:W-:Y:S01]  /*15ba0*/  @P1 STG.E [R2.64], R6 ;  /* 0x0000000602001986 */ /* 0x0005e2000c101904 */
[----:B-1----:R-:W-:Y:S02]  /*15bb0*/  IADD3 R13, R252, 0xe5, RZ ;  /* 0x000000e5fc0d7810 */ /* 0x002fe40007ffe0ff */
[----:B------:R-:W-:-:S02]  /*15bc0*/  LEA R8, P1, R16, R28, 0x2 ;  /* 0x0000001c10087211 */ /* 0x000fc400078210ff */
[----:B------:R-:W-:Y:S01]  /*15bd0*/  LEA R12, P6, R17, R28, 0x2 ;  /* 0x0000001c110c7211 */ /* 0x000fe200078c10ff */
[----:B------:R1:W-:Y:S01]  /*15be0*/  @P5 STG.E [R4.64], R7 ;  /* 0x0000000704005986 */ /* 0x0003e2000c101904 */
[----:B------:R-:W-:Y:S02]  /*15bf0*/  IADD3 R0, R252, 0xe4, RZ ;  /* 0x000000e4fc007810 */ /* 0x000fe40007ffe0ff */
[----:B------:R-:W-:Y:S02]  /*15c00*/  ISETP.LT.AND P5, PT, R13, c[0x0][0x17c], !P0 ;  /* 0x00005f000d007a0c */ /* 0x000fe400047a1270 */
[-C--:B------:R-:W-:Y:S02]  /*15c10*/  LEA.HI.X.SX32 R9, R16, R29.reuse, 0x2, P1 ;  /* 0x0000001d10097211 */ /* 0x080fe400008f16ff */
[C---:B------:R-:W-:Y:S02]  /*15c20*/  LEA.HI.X.SX32 R13, R17.reuse, R29, 0x2, P6 ;  /* 0x0000001d110d7211 */ /* 0x040fe400030f16ff */
[----:B------:R-:W-:-:S02]  /*15c30*/  IADD3 R17, R17, c[0x0][0x198], RZ ;  /* 0x0000660011117a10 */ /* 0x000fc40007ffe0ff */
[----:B------:R-:W-:Y:S01]  /*15c40*/  ISETP.LT.AND P3, PT, R0, c[0x0][0x17c], !P0 ;  /* 0x00005f0000007a0c */ /* 0x000fe20004761270 */
[----:B------:R3:W-:Y:S01]  /*15c50*/  @P2 STG.E [R8.64], R10 ;  /* 0x0000000a08002986 */ /* 0x0007e2000c101904 */
[C---:B--2---:R-:W-:Y:S02]  /*15c60*/  IADD3 R6, R17.reuse, c[0x0][0x198], RZ ;  /* 0x0000660011067a10 */ /* 0x044fe40007ffe0ff */
[----:B------:R-:W-:Y:S02]  /*15c70*/  LEA R2, P2, R17, R28, 0x2 ;  /* 0x0000001c11027211 */ /* 0x000fe400078410ff */
[C---:B------:R-:W-:Y:S02]  /*15c80*/  IADD3 R0, R252.reuse, 0xe6, RZ ;  /* 0x000000e6fc007810 */ /* 0x040fe40007ffe0ff */
[----:B-1----:R-:W-:Y:S02]  /*15c90*/  IADD3 R5, R252, 0xe7, RZ ;  /* 0x000000e7fc057810 */ /* 0x002fe40007ffe0ff */
[----:B------:R-:W-:-:S02]  /*15ca0*/  IADD3 R7, R6, c[0x0][0x198], RZ ;  /* 0x0000660006077a10 */ /* 0x000fc40007ffe0ff */
[----:B------:R-:W-:Y:S02]  /*15cb0*/  LEA R4, P6, R6, R28, 0x2 ;  /* 0x0000001c06047211 */ /* 0x000fe400078c10ff */
[-C--:B------:R-:W-:Y:S01]  /*15cc0*/  LEA.HI.X.SX32 R3, R17, R29.reuse, 0x2, P2 ;  /* 0x0000001d11037211 */ /* 0x080fe200010f16ff */
[----:B------:R1:W-:Y:S01]  /*15cd0*/  @P4 STG.E [R12.64], R11 ;  /* 0x0000000b0c004986 */ /* 0x0003e2000c101904 */
[----:B------:R-:W-:Y:S02]  /*15ce0*/  ISETP.LT.AND P1, PT, R0, c[0x0][0x17c], !P0 ;  /* 0x00005f0000007a0c */ /* 0x000fe40004721270 */
[----:B------:R-:W-:Y:S02]  /*15cf0*/  ISETP.LT.AND P4, PT, R5, c[0x0][0x17c], !P0 ;  /* 0x00005f0005007a0c */ /* 0x000fe40004781270 */
[----:B---3--:R-:W-:Y:S01]  /*15d00*/  IADD3 R10, R7, c[0x0][0x198], RZ ;  /* 0x00006600070a7a10 */ /* 0x008fe20007ffe0ff */
[----:B------:R2:W-:Y:S01]  /*15d10*/  @P3 STG.E [R2.64], R14 ;  /* 0x0000000e02003986 */ /* 0x0005e2000c101904 */
[----:B------:R-:W-:-:S02]  /*15d20*/  LEA.HI.X.SX32 R5, R6, R29, 0x2, P6 ;  /* 0x0000001d06057211 */ /* 0x000fc400030f16ff */
[CC--:B------:R-:W-:Y:S02]  /*15d30*/  LEA R6, P3, R7.reuse, R28.reuse, 0x2 ;  /* 0x0000001c07067211 */ /* 0x0c0fe400078610ff */
[----:B------:R-:W-:Y:S02]  /*15d40*/  IADD3 R9, R252, 0xe9, RZ ;  /* 0x000000e9fc097810 */ /* 0x000fe40007ffe0ff */
[----:B------:R-:W-:Y:S01]  /*15d50*/  LEA R8, P6, R10, R28, 0x2 ;  /* 0x0000001c0a087211 */ /* 0x000fe200078c10ff */
[----:B------:R3:W-:Y:S01]  /*15d60*/  @P5 STG.E [R4.64], R15 ;  /* 0x0000000f04005986 */ /* 0x0007e2000c101904 */
[----:B------:R-:W-:Y:S02]  /*15d70*/  IADD3 R0, R252, 0xe8, RZ ;  /* 0x000000e8fc007810 */ /* 0x000fe40007ffe0ff */
[----:B------:R-:W-:Y:S02]  /*15d80*/  LEA.HI.X.SX32 R7, R7, R29, 0x2, P3 ;  /* 0x0000001d07077211 */ /* 0x000fe400018f16ff */
[----:B------:R-:W-:-:S02]  /*15d90*/  ISETP.LT.AND P5, PT, R9, c[0x0][0x17c], !P0 ;  /* 0x00005f0009007a0c */ /* 0x000fc400047a1270 */
[C---:B------:R-:W-:Y:S02]  /*15da0*/  LEA.HI.X.SX32 R9, R10.reuse, R29, 0x2, P6 ;  /* 0x0000001d0a097211 */ /* 0x040fe400030f16ff */
[----:B------:R-:W-:Y:S01]  /*15db0*/  IADD3 R10, R10, c[0x0][0x198], RZ ;  /* 0x000066000a0a7a10 */ /* 0x000fe20007ffe0ff */
[----:B------:R4:W-:Y:S01]  /*15dc0*/  @P1 STG.E [R6.64], R70 ;  /* 0x0000004606001986 */ /* 0x0009e2000c101904 */
[----:B------:R-:W-:Y:S02]  /*15dd0*/  ISETP.LT.AND P2, PT, R0, c[0x0][0x17c], !P0 ;  /* 0x00005f0000007a0c */ /* 0x000fe40004741270 */
[C---:B-1----:R-:W-:Y:S02]  /*15de0*/  IADD3 R11, R10.reuse, c[0x0][0x198], RZ ;  /* 0x000066000a0b7a10 */ /* 0x042fe40007ffe0ff */
[----:B--2---:R-:W-:Y:S02]  /*15df0*/  LEA R2, P1, R10, R28, 0x2 ;  /* 0x0000001c0a027211 */ /* 0x004fe400078210ff */
[----:B---3--:R-:W-:-:S02]  /*15e00*/  IADD3 R5, R252, 0xeb, RZ ;  /* 0x000000ebfc057810 */ /* 0x008fc40007ffe0ff */
[----:B------:R-:W-:Y:S02]  /*15e10*/  IADD3 R0, R252, 0xea, RZ ;  /* 0x000000eafc007810 */ /* 0x000fe40007ffe0ff */
[C---:B------:R-:W-:Y:S02]  /*15e20*/  LEA R4, P6, R11.reuse, R28, 0x2 ;  /* 0x0000001c0b047211 */ /* 0x040fe400078c10ff */
[----:B------:R-:W-:Y:S01]  /*15e30*/  LEA.HI.X.SX32 R3, R10, R29, 0x2, P1 ;  /* 0x0000001d0a037211 */ /* 0x000fe200008f16ff */
[----:B------:R1:W-:Y:S01]  /*15e40*/  @P4 STG.E [R8.64], R71 ;  /* 0x0000004708004986 */ /* 0x0003e2000c101904 */
[----:B------:R-:W-:Y:S02]  /*15e50*/  IADD3 R10, R11, c[0x0][0x198], RZ ;  /* 0x000066000b0a7a10 */ /* 0x000fe40007ffe0ff */
[----:B------:R-:W-:Y:S02]  /*15e60*/  ISETP.LT.AND P4, PT, R5, c[0x0][0x17c], !P0 ;  /* 0x00005f0005007a0c */ /* 0x000fe40004781270 */
[----:B------:R-:W-:-:S02]  /*15e70*/  ISETP.LT.AND P3, PT, R0, c[0x0][0x17c], !P0 ;  /* 0x00005f0000007a0c */ /* 0x000fc40004761270 */
[----:B------:R-:W-:Y:S02]  /*15e80*/  LEA.HI.X.SX32 R5, R11, R29, 0x2, P6 ;  /* 0x0000001d0b057211 */ /* 0x000fe400030f16ff */
[C---:B------:R-:W-:Y:S01]  /*15e90*/  IADD3 R11, R10.reuse, c[0x0][0x198], RZ ;  /* 0x000066000a0b7a10 */ /* 0x040fe20007ffe0ff */
[----:B------:R2:W-:Y:S01]  /*15ea0*/  @P2 STG.E [R2.64], R66 ;  /* 0x0000004202002986 */ /* 0x0005e2000c101904 */
[-C--:B----4-:R-:W-:Y:S02]  /*15eb0*/  LEA R6, P2, R10, R28.reuse, 0x2 ;  /* 0x0000001c0a067211 */ /* 0x090fe400078410ff */
[C---:B-1----:R-:W-:Y:S02]  /*15ec0*/  IADD3 R9, R252.reuse, 0xed, RZ ;  /* 0x000000edfc097810 */ /* 0x042fe40007ffe0ff */
[----:B------:R-:W-:Y:S01]  /*15ed0*/  LEA R8, P6, R11, R28, 0x2 ;  /* 0x0000001c0b087211 */ /* 0x000fe200078c10ff */
[----:B------:R1:W-:Y:S01]  /*15ee0*/  @P5 STG.E [R4.64], R67 ;  /* 0x0000004304005986 */ /* 0x0003e2000c101904 */
[----:B------:R-:W-:-:S02]  /*15ef0*/  IADD3 R0, R252, 0xec, RZ ;  /* 0x000000ecfc007810 */ /* 0x000fc40007ffe0ff */
[-C--:B------:R-:W-:Y:S02]  /*15f00*/  LEA.HI.X.SX32 R7, R10, R29.reuse, 0x2, P2 ;  /* 0x0000001d0a077211 */ /* 0x080fe400010f16ff */
[----:B------:R-:W-:Y:S02]  /*15f10*/  ISETP.LT.AND P5, PT, R9, c[0x0][0x17c], !P0 ;  /* 0x00005f0009007a0c */ /* 0x000fe400047a1270 */
[C---:B------:R-:W-:Y:S02]  /*15f20*/  LEA.HI.X.SX32 R9, R11.reuse, R29, 0x2, P6 ;  /* 0x0000001d0b097211 */ /* 0x040fe400030f16ff */
[----:B------:R-:W-:Y:S01]  /*15f30*/  IADD3 R11, R11, c[0x0][0x198], RZ ;  /* 0x000066000b0b7a10 */ /* 0x000fe20007ffe0ff */
[----:B------:R3:W-:Y:S01]  /*15f40*/  @P3 STG.E [R6.64], R62 ;  /* 0x0000003e06003986 */ /* 0x0007e2000c101904 */
[----:B------:R-:W-:Y:S02]  /*15f50*/  ISETP.LT.AND P1, PT, R0, c[0x0][0x17c], !P0 ;  /* 0x00005f0000007a0c */ /* 0x000fe40004721270 */
[----:B------:R-:W-:-:S02]  /*15f60*/  IADD3 R10, R11, c[0x0][0x198], RZ ;  /* 0x000066000b0a7a10 */ /* 0x000fc40007ffe0ff */
[CC--:B--2---:R-:W-:Y:S02]  /*15f70*/  LEA R2, P3, R11.reuse, R28.reuse, 0x2 ;  /* 0x0000001c0b027211 */ /* 0x0c4fe400078610ff */
[C---:B-1----:R-:W-:Y:S02]  /*15f80*/  IADD3 R5, R252.reuse, 0xef, RZ ;  /* 0x000000effc057810 */ /* 0x042fe40007ffe0ff */
[----:B------:R-:W-:Y:S02]  /*15f90*/  IADD3 R0, R252, 0xee, RZ ;  /* 0x000000eefc007810 */ /* 0x000fe40007ffe0ff */
[C---:B------:R-:W-:Y:S02]  /*15fa0*/  LEA R4, P6, R10.reuse, R28, 0x2 ;  /* 0x0000001c0a047211 */ /* 0x040fe400078c10ff */
[----:B------:R-:W-:Y:S01]  /*15fb0*/  LEA.HI.X.SX32 R3, R11, R29, 0x2, P3 ;  /* 0x0000001d0b037211 */ /* 0x000fe200018f16ff */
[----:B------:R1:W-:Y:S01]  /*15fc0*/  @P4 STG.E [R8.64], R63 ;  /* 0x0000003f08004986 */ /* 0x0003e2000c101904 */
[----:B------:R-:W-:-:S02]  /*15fd0*/  IADD3 R11, R10, c[0x0][0x198], RZ ;  /* 0x000066000a0b7a10 */ /* 0x000fc40007ffe0ff */
[----:B------:R-:W-:Y:S02]  /*15fe0*/  ISETP.LT.AND P4, PT, R5, c[0x0][0x17c], !P0 ;  /* 0x00005f0005007a0c */ /* 0x000fe40004781270 */
[----:B------:R-:W-:Y:S02]  /*15ff0*/  ISETP.LT.AND P2, PT, R0, c[0x0][0x17c], !P0 ;  /* 0x00005f0000007a0c */ /* 0x000fe40004741270 */
[----:B------:R-:W-:Y:S02]  /*16000*/  LEA.HI.X.SX32 R5, R10, R29, 0x2, P6 ;  /* 0x0000001d0a057211 */ /* 0x000fe400030f16ff */
[C---:B------:R-:W-:Y:S01]  /*16010*/  IADD3 R10, R11.reuse, c[0x0][0x198], RZ ;  /* 0x000066000b0a7a10 */ /* 0x040fe20007ffe0ff */
[----:B------:R2:W-:Y:S01]  /*16020*/  @P1 STG.E [R2.64], R58 ;  /* 0x0000003a02001986 */ /* 0x0005e2000c101904 */
[----:B---3--:R-:W-:Y:S02]  /*16030*/  LEA R6, P1, R11, R28, 0x2 ;  /* 0x0000001c0b067211 */ /* 0x008fe400078210ff */
[----:B-1----:R-:W-:-:S02]  /*16040*/  IADD3 R9, R252, 0xf1, RZ ;  /* 0x000000f1fc097810 */ /* 0x002fc40007ffe0ff */
[----:B------:R-:W-:Y:S01]  /*16050*/  LEA R8, P6, R10, R28, 0x2 ;  /* 0x0000001c0a087211 */ /* 0x000fe200078c10ff */
[----:B------:R1:W-:Y:S01]  /*16060*/  @P5 STG.E [R4.64], R59 ;  /* 0x0000003b04005986 */ /* 0x0003e2000c101904 */
[-C--:B------:R-:W-:Y:S02]  /*16070*/  LEA.HI.X.SX32 R7, R11, R29.reuse, 0x2, P1 ;  /* 0x0000001d0b077211 */ /* 0x080fe400008f16ff */
[----:B------:R-:W-:Y:S02]  /*16080*/  ISETP.LT.AND P5, PT, R9, c[0x0][0x17c], !P0 ;  /* 0x00005f0009007a0c */ /* 0x000fe400047a1270 */
[----:B------:R-:W-:Y:S02]  /*16090*/  IADD3 R0, R252, 0xf0, RZ ;  /* 0x000000f0fc007810 */ /* 0x000fe40007ffe0ff */
[C---:B------:R-:W-:Y:S02]  /*160a0*/  LEA.HI.X.SX32 R9, R10.reuse, R29, 0x2, P6 ;  /* 0x0000001d0a097211 */ /* 0x040fe400030f16ff */
[----:B------:R-:W-:Y:S01]  /*160b0*/  IADD3 R10, R10, c[0x0][0x198], RZ ;  /* 0x000066000a0a7a10 */ /* 0x000fe20007ffe0ff */
[----:B------:R-:W-:Y:S01]  /*160c0*/  @P2 STG.E [R6.64], R54 ;  /* 0x0000003606002986 */ /* 0x000fe2000c101904 */
[----:B------:R-:W-:-:S02]  /*160d0*/  ISETP.LT.AND P3, PT, R0, c[0x0][0x17c], !P0 ;  /* 0x00005f0000007a0c */ /* 0x000fc40004761270 */
[C---:B------:R-:W-:Y:S02]  /*160e0*/  IADD3 R11, R10.reuse, c[0x0][0x198], RZ ;  /* 0x000066000a0b7a10 */ /* 0x040fe40007ffe0ff */
[-C--:B--2---:R-:W-:Y:S02]  /*160f0*/  LEA R2, P2, R10, R28.reuse, 0x2 ;  /* 0x0000001c0a027211 */ /* 0x084fe400078410ff */
[----:B-1----:R-:W-:Y:S02]  /*16100*/  IADD3 R5, R252, 0xf3, RZ ;  /* 0x000000f3fc057810 */ /* 0x002fe40007ffe0ff */
[----:B------:R-:W-:Y:S02]  /*16110*/  LEA R4, P6, R11, R28, 0x2 ;  /* 0x0000001c0b047211 */ /* 0x000fe400078c10ff */
[----:B------:R-:W-:Y:S01]  /*16120*/  LEA.HI.X.SX32 R3, R10, R29, 0x2, P2 ;  /* 0x0000001d0a037211 */ /* 0x000fe200010f16ff */
[----:B------:R1:W-:Y:S01]  /*16130*/  @P4 STG.E [R8.64], R55 ;  /* 0x0000003708004986 */ /* 0x0003e2000c101904 */
[----:B------:R-:W-:-:S02]  /*16140*/  IADD3 R0, R252, 0xf2, RZ ;  /* 0x000000f2fc007810 */ /* 0x000fc40007ffe0ff */
[----:B------:R-:W-:Y:S02]  /*16150*/  IADD3 R10, R11, c[0x0][0x198], RZ ;  /* 0x000066000b0a7a10 */ /* 0x000fe40007ffe0ff */
[----:B------:R-:W-:Y:S02]  /*16160*/  ISETP.LT.AND P4, PT, R5, c[0x0][0x17c], !P0 ;  /* 0x00005f0005007a0c */ /* 0x000fe40004781270 */
[----:B------:R-:W-:Y:S02]  /*16170*/  LEA.HI.X.SX32 R5, R11, R29, 0x2, P6 ;  /* 0x0000001d0b057211 */ /* 0x000fe400030f16ff */
[----:B------:R-:W-:Y:S02]  /*16180*/  ISETP.LT.AND P1, PT, R0, c[0x0][0x17c], !P0 ;  /* 0x00005f0000007a0c */ /* 0x000fe40004721270 */
[----:B------:R-:W-:Y:S01]  /*16190*/  IADD3 R11, R10, c[0x0][0x198], RZ ;  /* 0x000066000a0b7a10 */ /* 0x000fe20007ffe0ff */
[----:B------:R2:W-:Y:S01]  /*161a0*/  @P3 STG.E [R2.64], R50 ;  /* 0x0000003202003986 */ /* 0x0005e2000c101904 */
[----:B-1----:R-:W-:-:S02]  /*161b0*/  IADD3 R9, R252, 0xf5, RZ ;  /* 0x000000f5fc097810 */ /* 0x002fc40007ffe0ff */
[-C--:B------:R-:W-:Y:S02]  /*161c0*/  LEA R6, P3, R10, R28.reuse, 0x2 ;  /* 0x0000001c0a067211 */ /* 0x080fe400078610ff */
[----:B------:R-:W-:Y:S01]  /*161d0*/  LEA R8, P6, R11, R28, 0x2 ;  /* 0x0000001c0b087211 */ /* 0x000fe200078c10ff */
[----:B------:R1:W-:Y:S01]  /*161e0*/  @P5 STG.E [R4.64], R51 ;  /* 0x0000003304005986 */ /* 0x0003e2000c101904 */
[----:B------:R-:W-:Y:S02]  /*161f0*/  IADD3 R0, R252, 0xf4, RZ ;  /* 0x000000f4fc007810 */ /* 0x000fe40007ffe0ff */
[----:B------:R-:W-:Y:S02]  /*16200*/  ISETP.LT.AND P5, PT, R9, c[0x0][0x17c], !P0 ;  /* 0x00005f0009007a0c */ /* 0x000fe400047a1270 */
[-C--:B------:R-:W-:Y:S02]  /*16210*/  LEA.HI.X.SX32 R7, R10, R29.reuse, 0x2, P3 ;  /* 0x0000001d0a077211 */ /* 0x080fe400018f16ff */
[----:B------:R-:W-:-:S02]  /*16220*/  LEA.HI.X.SX32 R9, R11, R29, 0x2, P6 ;  /* 0x0000001d0b097211 */ /* 0x000fc400030f16ff */
[----:B------:R-:W-:Y:S02]  /*16230*/  IADD3 R11, R11, c[0x0][0x198], RZ ;  /* 0x000066000b0b7a10 */ /* 0x000fe40007ffe0ff */
[----:B------:R-:W-:Y:S01]  /*16240*/  ISETP.LT.AND P2, PT, R0, c[0x0][0x17c], !P0 ;  /* 0x00005f0000007a0c */ /* 0x000fe20004741270 */
[----:B------:R3:W-:Y:S01]  /*16250*/  @P1 STG.E [R6.64], R46 ;  /* 0x0000002e06001986 */ /* 0x0007e2000c101904 */
[C---:B------:R-:W-:Y:S02]  /*16260*/  IADD3 R10, R11.reuse, c[0x0][0x198], RZ ;  /* 0x000066000b0a7a10 */ /* 0x040fe40007ffe0ff */
[-C--:B--2---:R-:W-:Y:S02]  /*16270*/  LEA R2, P1, R11, R28.reuse, 0x2 ;  /* 0x0000001c0b027211 */ /* 0x084fe400078210ff */
[----:B-1----:R-:W-:Y:S02]  /*16280*/  IADD3 R5, R252, 0xf7, RZ ;  /* 0x000000f7fc057810 */ /* 0x002fe40007ffe0ff */
[----:B------:R-:W-:Y:S01]  /*16290*/  LEA R4, P6, R10, R28, 0x2 ;  /* 0x0000001c0a047211 */ /* 0x000fe200078c10ff */
[----:B------:R1:W-:Y:S01]  /*162a0*/  @P4 STG.E [R8.64], R47 ;  /* 0x0000002f08004986 */ /* 0x0003e2000c101904 */
[----:B------:R-:W-:-:S02]  /*162b0*/  IADD3 R0, R252, 0xf6, RZ ;  /* 0x000000f6fc007810 */ /* 0x000fc40007ffe0ff */
[-C--:B------:R-:W-:Y:S02]  /*162c0*/  LEA.HI.X.SX32 R3, R11, R29.reuse, 0x2, P1 ;  /* 0x0000001d0b037211 */ /* 0x080fe400008f16ff */
[C---:B------:R-:W-:Y:S02]  /*162d0*/  IADD3 R11, R10.reuse, c[0x0][0x198], RZ ;  /* 0x000066000a0b7a10 */ /* 0x040fe40007ffe0ff */
[----:B------:R-:W-:Y:S02]  /*162e0*/  ISETP.LT.AND P4, PT, R5, c[0x0][0x17c], !P0 ;  /* 0x00005f0005007a0c */ /* 0x000fe40004781270 */
[----:B------:R-:W-:Y:S02]  /*162f0*/  LEA.HI.X.SX32 R5, R10, R29, 0x2, P6 ;  /* 0x0000001d0a057211 */ /* 0x000fe400030f16ff */
[----:B------:R-:W-:Y:S01]  /*16300*/  ISETP.LT.AND P3, PT, R0, c[0x0][0x17c], !P0 ;  /* 0x00005f0000007a0c */ /* 0x000fe20004761270 */
[----:B------:R2:W-:Y:S01]  /*16310*/  @P2 STG.E [R2.64], R42 ;  /* 0x0000002a02002986 */ /* 0x0005e2000c101904 */
[----:B------:R-:W-:-:S02]  /*16320*/  IADD3 R10, R11, c[0x0][0x198], RZ ;  /* 0x000066000b0a7a10 */ /* 0x000fc40007ffe0ff */
[CC--:B---3--:R-:W-:Y:S01]  /*16330*/  LEA R6, P2, R11.reuse, R28.reuse, 0x2 ;  /* 0x0000001c0b067211 */ /* 0x0c8fe200078410ff */
[----:B------:R3:W-:Y:S01]  /*16340*/  @P5 STG.E [R4.64], R43 ;  /* 0x0000002b04005986 */ /* 0x0007e2000c101904 */
[----:B-1----:R-:W-:Y:S02]  /*16350*/  IADD3 R9, R252, 0xf9, RZ ;  /* 0x000000f9fc097810 */ /* 0x002fe40007ffe0ff */
[----:B------:R-:W-:Y:S02]  /*16360*/  LEA R8, P5, R10, R28, 0x2 ;  /* 0x0000001c0a087211 */ /* 0x000fe400078a10ff */
[----:B------:R-:W-:Y:S02]  /*16370*/  LEA.HI.X.SX32 R7, R11, R29, 0x2, P2 ;  /* 0x0000001d0b077211 */ /* 0x000fe400010f16ff */
[----:B------:R-:W-:Y:S02]  /*16380*/  IADD3 R0, R252, 0xf8, RZ ;  /* 0x000000f8fc007810 */ /* 0x000fe40007ffe0ff */
[----:B------:R-:W-:-:S02]  /*16390*/  ISETP.LT.AND P2, PT, R9, c[0x0][0x17c], !P0 ;  /* 0x00005f0009007a0c */ /* 0x000fc40004741270 */
[C---:B------:R-:W-:Y:S02]  /*163a0*/  LEA.HI.X.SX32 R9, R10.reuse, R29, 0x2, P5 ;  /* 0x0000001d0a097211 */ /* 0x040fe400028f16ff */
[----:B------:R-:W-:Y:S01]  /*163b0*/  IADD3 R10, R10, c[0x0][0x198], RZ ;  /* 0x000066000a0a7a10 */ /* 0x000fe20007ffe0ff */
[----:B------:R-:W-:Y:S01]  /*163c0*/  @P3 STG.E [R6.64], R38 ;  /* 0x0000002606003986 */ /* 0x000fe2000c101904 */
[----:B------:R-:W-:Y:S02]  /*163d0*/  ISETP.LT.AND P1, PT, R0, c[0x0][0x17c], !P0 ;  /* 0x00005f0000007a0c */ /* 0x000fe40004721270 */
[C---:B--2---:R-:W-:Y:S02]  /*163e0*/  LEA R2, P3, R10.reuse, R28, 0x2 ;  /* 0x0000001c0a027211 */ /* 0x044fe400078610ff */
[----:B------:R-:W-:Y:S02]  /*163f0*/  IADD3 R11, R10, c[0x0][0x198], RZ ;  /* 0x000066000a0b7a10 */ /* 0x000fe40007ffe0ff */
[----:B------:R-:W-:-:S02]  /*16400*/  IADD3 R0, R252, 0xfa, RZ ;  /* 0x000000fafc007810 */ /* 0x000fc40007ffe0ff */
[----:B------:R-:W-:Y:S02]  /*16410*/  LEA.HI.X.SX32 R3, R10, R29, 0x2, P3 ;  /* 0x0000001d0a037211 */ /* 0x000fe400018f16ff */
[----:B---3--:R-:W-:Y:S02]  /*16420*/  IADD3 R5, R252, 0xfb, RZ ;  /* 0x000000fbfc057810 */ /* 0x008fe40007ffe0ff */
[C---:B------:R-:W-:Y:S02]  /*16430*/  IADD3 R10, R11.reuse, c[0x0][0x198], RZ ;  /* 0x000066000b0a7a10 */ /* 0x040fe40007ffe0ff */
[----:B------:R-:W-:Y:S02]  /*16440*/  ISETP.LT.AND P5, PT, R0, c[0x0][0x17c], !P0 ;  /* 0x00005f0000007a0c */ /* 0x000fe400047a1270 */
[----:B------:R-:W-:Y:S01]  /*16450*/  LEA R4, P6, R11, R28, 0x2 ;  /* 0x0000001c0b047211 */ /* 0x000fe200078c10ff */
[----:B------:R1:W-:Y:S01]  /*16460*/  @P4 STG.E [R8.64], R39 ;  /* 0x0000002708004986 */ /* 0x0003e2000c101904 */
[----:B------:R-:W-:-:S02]  /*16470*/  IADD3 R0, R252, 0xfc, RZ ;  /* 0x000000fcfc007810 */ /* 0x000fc40007ffe0ff */
[----:B------:R-:W-:Y:S01]  /*16480*/  ISETP.LT.AND P4, PT, R5, c[0x0][0x17c], !P0 ;  /* 0x00005f0005007a0c */ /* 0x000fe20004781270 */
[----:B------:R2:W-:Y:S01]  /*16490*/  @P1 STG.E [R2.64], R26 ;  /* 0x0000001a02001986 */ /* 0x0005e2000c101904 */
[----:B------:R-:W-:Y:S02]  /*164a0*/  LEA.HI.X.SX32 R5, R11, R29, 0x2, P6 ;  /* 0x0000001d0b057211 */ /* 0x000fe400030f16ff */
[----:B------:R-:W-:Y:S02]  /*164b0*/  ISETP.LT.AND P3, PT, R0, c[0x0][0x17c], !P0 ;  /* 0x00005f0000007a0c */ /* 0x000fe40004761270 */
[----:B------:R-:W-:Y:S02]  /*164c0*/  IADD3 R0, R252, 0xfd, RZ ;  /* 0x000000fdfc007810 */ /* 0x000fe40007ffe0ff */
[C---:B-1----:R-:W-:Y:S02]  /*164d0*/  IADD3 R9, R10.reuse, c[0x0][0x198], RZ ;  /* 0x000066000a097a10 */ /* 0x042fe40007ffe0ff */
[----:B------:R-:W-:-:S02]  /*164e0*/  LEA R6, P1, R10, R28, 0x2 ;  /* 0x0000001c0a067211 */ /* 0x000fc400078210ff */
[C---:B------:R-:W-:Y:S01]  /*164f0*/  IADD3 R11, R9.reuse, c[0x0][0x198], RZ ;  /* 0x00006600090b7a10 */ /* 0x040fe20007ffe0ff */
[----:B------:R1:W-:Y:S01]  /*16500*/  @P2 STG.E [R4.64], R27 ;  /* 0x0000001b04002986 */ /* 0x0003e2000c101904 */
[-C--:B------:R-:W-:Y:S02]  /*16510*/  LEA R8, P6, R9, R28.reuse, 0x2 ;  /* 0x0000001c09087211 */ /* 0x080fe400078c10ff */
[----:B------:R-:W-:Y:S02]  /*16520*/  ISETP.LT.AND P2, PT, R0, c[0x0][0x17c], !P0 ;  /* 0x00005f0000007a0c */ /* 0x000fe40004741270 */
[----:B------:R-:W-:Y:S02]  /*16530*/  LEA.HI.X.SX32 R7, R10, R29, 0x2, P1 ;  /* 0x0000001d0a077211 */ /* 0x000fe400008f16ff */
[C---:B------:R-:W-:Y:S02]  /*16540*/  IADD3 R0, R11.reuse, c[0x0][0x198], RZ ;  /* 0x000066000b007a10 */ /* 0x040fe40007ffe0ff */
[----:B--2---:R-:W-:-:S02]  /*16550*/  LEA R2, P1, R11, R28, 0x2 ;  /* 0x0000001c0b027211 */ /* 0x004fc400078210ff */
[C---:B------:R-:W-:Y:S02]  /*16560*/  IADD3 R12, R252.reuse, 0xfe, RZ ;  /* 0x000000fefc0c7810 */ /* 0x040fe40007ffe0ff */
[----:B------:R-:W-:Y:S02]  /*16570*/  IADD3 R252, R252, 0xff, RZ ;  /* 0x000000fffcfc7810 */ /* 0x000fe40007ffe0ff */
[-C--:B------:R-:W-:Y:S02]  /*16580*/  LEA.HI.X.SX32 R9, R9, R29.reuse, 0x2, P6 ;  /* 0x0000001d09097211 */ /* 0x080fe400030f16ff */
[C---:B------:R-:W-:Y:S02]  /*16590*/  LEA R10, P6, R0.reuse, R28, 0x2 ;  /* 0x0000001c000a7211 */ /* 0x040fe400078c10ff */
[----:B------:R-:W-:Y:S02]  /*165a0*/  LEA.HI.X.SX32 R3, R11, R29, 0x2, P1 ;  /* 0x0000001d0b037211 */ /* 0x000fe400008f16ff */
[----:B-1----:R-:W-:-:S02]  /*165b0*/  IADD3 R5, R0, c[0x0][0x198], RZ ;  /* 0x0000660000057a10 */ /* 0x002fc40007ffe0ff */
[----:B------:R-:W-:Y:S02]  /*165c0*/  ISETP.LT.AND P1, PT, R12, c[0x0][0x17c], !P0 ;  /* 0x00005f000c007a0c */ /* 0x000fe40004721270 */
[----:B------:R-:W-:Y:S02]  /*165d0*/  ISETP.LT.AND P0, PT, R252, c[0x0][0x17c], !P0 ;  /* 0x00005f00fc007a0c */ /* 0x000fe40004701270 */
[-C--:B------:R-:W-:Y:S02]  /*165e0*/  LEA.HI.X.SX32 R11, R0, R29.reuse, 0x2, P6 ;  /* 0x0000001d000b7211 */ /* 0x080fe400030f16ff */
[C---:B------:R-:W-:Y:S02]  /*165f0*/  LEA R4, P6, R5.reuse, R28, 0x2 ;  /* 0x0000001c05047211 */ /* 0x040fe400078c10ff */
[C---:B------:R-:W-:Y:S01]  /*16600*/  IADD3 R0, R5.reuse, c[0x0][0x198], RZ ;  /* 0x0000660005007a10 */ /* 0x040fe20007ffe0ff */
[----:B------:R1:W-:Y:S01]  /*16610*/  @P5 STG.E [R6.64], R18 ;  /* 0x0000001206005986 */ /* 0x0003e2000c101904 */
[----:B------:R-:W-:-:S03]  /*16620*/  LEA.HI.X.SX32 R5, R5, R29, 0x2, P6 ;  /* 0x0000001d05057211 */ /* 0x000fc600030f16ff */
[----:B------:R1:W-:Y:S01]  /*16630*/  @P4 STG.E [R8.64], R19 ;  /* 0x0000001308004986 */ /* 0x0003e2000c101904 */
[----:B------:R-:W-:-:S03]  /*16640*/  LEA R28, P6, R0, R28, 0x2 ;  /* 0x0000001c001c7211 */ /* 0x000fc600078c10ff */
[----:B------:R1:W-:Y:S04]  /*16650*/  @P3 STG.E [R2.64], R22 ;  /* 0x0000001602003986 */ /* 0x0003e8000c101904 */
[----:B------:R1:W-:Y:S01]  /*16660*/  @P2 STG.E [R10.64], R23 ;  /* 0x000000170a002986 */ /* 0x0003e2000c101904 */
[----:B------:R-:W-:-:S03]  /*16670*/  LEA.HI.X.SX32 R29, R0, R29, 0x2, P6 ;  /* 0x0000001d001d7211 */ /* 0x000fc600030f16ff */
[----:B------:R1:W-:Y:S01]  /*16680*/  @P1 STG.E [R4.64], R34 ;  /* 0x0000002204001986 */ /* 0x0003e2000c101904 */
[----:B------:R-:W-:Y:S05]  /*16690*/  @!P0 EXIT ;  /* 0x000000000000894d */ /* 0x000fea0003800000 */
[----:B------:R-:W-:Y:S01]  /*166a0*/  STG.E [R28.64], R35 ;  /* 0x000000231c007986 */ /* 0x000fe2000c101904 */
[----:B------:R-:W-:Y:S05]  /*166b0*/  EXIT ;  /* 0x000000000000794d */ /* 0x000fea0003800000 */
.L_x_3:
[----:B------:R-:W-:-:S00]  /*166c0*/  BRA `(.L_x_3) ;  /* 0xfffffff000007947 */ /* 0x000fc0000383ffff */
[----:B------:R-:W-:-:S00]  /*166d0*/  NOP ;  /* 0x0000000000007918 */ /* 0x000fc00000000000 */
        /* <DEDUP_REMOVED lines=10> */
.L_x_4:


//--------------------- .nv.shared.matmul_kernel  --------------------------
	.section	.nv.shared.matmul_kernel,"aw",@nobits
	.sectionflags	@""
	.align	16
